//
// Generated by NVIDIA NVVM Compiler
//
// Compiler Build ID: CL-36424714
// Cuda compilation tools, release 13.0, V13.0.88
// Based on NVVM 20.0.0
//

.version 9.0
.target sm_100
.address_size 64

	// .globl	_ZN6thrust24THRUST_300001_SM_1000_NS8cuda_cub4core6detail13_kernel_agentINS1_15__reduce_by_key9InitAgentIN3cub18CUB_300001_SM_100024ReduceByKeyScanTileStateI12KCVReductionIiiiEiLb0EEEiPiEEJSC_iSD_EEEvDpT0_
.global .align 1 .b8 _ZN30_INTERNAL_805229f7_4_k_cu_main4cuda3std3__45__cpo5beginE[1];
.global .align 1 .b8 _ZN30_INTERNAL_805229f7_4_k_cu_main4cuda3std3__45__cpo3endE[1];
.global .align 1 .b8 _ZN30_INTERNAL_805229f7_4_k_cu_main4cuda3std3__45__cpo6cbeginE[1];
.global .align 1 .b8 _ZN30_INTERNAL_805229f7_4_k_cu_main4cuda3std3__45__cpo4cendE[1];
.global .align 1 .b8 _ZN30_INTERNAL_805229f7_4_k_cu_main4cuda3std3__45__cpo6rbeginE[1];
.global .align 1 .b8 _ZN30_INTERNAL_805229f7_4_k_cu_main4cuda3std3__45__cpo4rendE[1];
.global .align 1 .b8 _ZN30_INTERNAL_805229f7_4_k_cu_main4cuda3std3__45__cpo7crbeginE[1];
.global .align 1 .b8 _ZN30_INTERNAL_805229f7_4_k_cu_main4cuda3std3__45__cpo5crendE[1];
.global .align 1 .b8 _ZN30_INTERNAL_805229f7_4_k_cu_main4cuda3std3__432_GLOBAL__N__805229f7_4_k_cu_main6ignoreE[1];
.global .align 1 .b8 _ZN30_INTERNAL_805229f7_4_k_cu_main4cuda3std3__419piecewise_constructE[1];
.global .align 1 .b8 _ZN30_INTERNAL_805229f7_4_k_cu_main4cuda3std3__48in_placeE[1];
.global .align 1 .b8 _ZN30_INTERNAL_805229f7_4_k_cu_main4cuda3std3__420unreachable_sentinelE[1];
.global .align 1 .b8 _ZN30_INTERNAL_805229f7_4_k_cu_main4cuda3std3__47nulloptE[1];
.global .align 1 .b8 _ZN30_INTERNAL_805229f7_4_k_cu_main4cuda3std3__48unexpectE[1];
.global .align 1 .b8 _ZN30_INTERNAL_805229f7_4_k_cu_main4cuda3std6ranges3__45__cpo4swapE[1];
.global .align 1 .b8 _ZN30_INTERNAL_805229f7_4_k_cu_main4cuda3std6ranges3__45__cpo9iter_moveE[1];
.global .align 1 .b8 _ZN30_INTERNAL_805229f7_4_k_cu_main4cuda3std6ranges3__45__cpo5beginE[1];
.global .align 1 .b8 _ZN30_INTERNAL_805229f7_4_k_cu_main4cuda3std6ranges3__45__cpo3endE[1];
.global .align 1 .b8 _ZN30_INTERNAL_805229f7_4_k_cu_main4cuda3std6ranges3__45__cpo6cbeginE[1];
.global .align 1 .b8 _ZN30_INTERNAL_805229f7_4_k_cu_main4cuda3std6ranges3__45__cpo4cendE[1];
.global .align 1 .b8 _ZN30_INTERNAL_805229f7_4_k_cu_main4cuda3std6ranges3__45__cpo7advanceE[1];
.global .align 1 .b8 _ZN30_INTERNAL_805229f7_4_k_cu_main4cuda3std6ranges3__45__cpo9iter_swapE[1];
.global .align 1 .b8 _ZN30_INTERNAL_805229f7_4_k_cu_main4cuda3std6ranges3__45__cpo4nextE[1];
.global .align 1 .b8 _ZN30_INTERNAL_805229f7_4_k_cu_main4cuda3std6ranges3__45__cpo4prevE[1];
.global .align 1 .b8 _ZN30_INTERNAL_805229f7_4_k_cu_main4cuda3std6ranges3__45__cpo4dataE[1];
.global .align 1 .b8 _ZN30_INTERNAL_805229f7_4_k_cu_main4cuda3std6ranges3__45__cpo5cdataE[1];
.global .align 1 .b8 _ZN30_INTERNAL_805229f7_4_k_cu_main4cuda3std6ranges3__45__cpo4sizeE[1];
.global .align 1 .b8 _ZN30_INTERNAL_805229f7_4_k_cu_main4cuda3std6ranges3__45__cpo5ssizeE[1];
.global .align 1 .b8 _ZN30_INTERNAL_805229f7_4_k_cu_main4cuda3std6ranges3__45__cpo8distanceE[1];
.global .align 1 .b8 _ZN30_INTERNAL_805229f7_4_k_cu_main6thrust24THRUST_300001_SM_1000_NS8cuda_cub3parE[1];
.global .align 1 .b8 _ZN30_INTERNAL_805229f7_4_k_cu_main6thrust24THRUST_300001_SM_1000_NS8cuda_cub10par_nosyncE[1];
.global .align 1 .b8 _ZN30_INTERNAL_805229f7_4_k_cu_main6thrust24THRUST_300001_SM_1000_NS6system6detail10sequential3seqE[1];
.global .align 1 .b8 _ZN30_INTERNAL_805229f7_4_k_cu_main6thrust24THRUST_300001_SM_1000_NS12placeholders2_1E[1];
.global .align 1 .b8 _ZN30_INTERNAL_805229f7_4_k_cu_main6thrust24THRUST_300001_SM_1000_NS12placeholders2_2E[1];
.global .align 1 .b8 _ZN30_INTERNAL_805229f7_4_k_cu_main6thrust24THRUST_300001_SM_1000_NS12placeholders2_3E[1];
.global .align 1 .b8 _ZN30_INTERNAL_805229f7_4_k_cu_main6thrust24THRUST_300001_SM_1000_NS12placeholders2_4E[1];
.global .align 1 .b8 _ZN30_INTERNAL_805229f7_4_k_cu_main6thrust24THRUST_300001_SM_1000_NS12placeholders2_5E[1];
.global .align 1 .b8 _ZN30_INTERNAL_805229f7_4_k_cu_main6thrust24THRUST_300001_SM_1000_NS12placeholders2_6E[1];
.global .align 1 .b8 _ZN30_INTERNAL_805229f7_4_k_cu_main6thrust24THRUST_300001_SM_1000_NS12placeholders2_7E[1];
.global .align 1 .b8 _ZN30_INTERNAL_805229f7_4_k_cu_main6thrust24THRUST_300001_SM_1000_NS12placeholders2_8E[1];
.global .align 1 .b8 _ZN30_INTERNAL_805229f7_4_k_cu_main6thrust24THRUST_300001_SM_1000_NS12placeholders2_9E[1];
.global .align 1 .b8 _ZN30_INTERNAL_805229f7_4_k_cu_main6thrust24THRUST_300001_SM_1000_NS12placeholders3_10E[1];
.global .align 1 .b8 _ZN30_INTERNAL_805229f7_4_k_cu_main6thrust24THRUST_300001_SM_1000_NS3seqE[1];
.extern .shared .align 16 .b8 _ZN6thrust24THRUST_300001_SM_1000_NS8cuda_cub4core6detail5shmemE[];

.visible .entry _ZN6thrust24THRUST_300001_SM_1000_NS8cuda_cub4core6detail13_kernel_agentINS1_15__reduce_by_key9InitAgentIN3cub18CUB_300001_SM_100024ReduceByKeyScanTileStateI12KCVReductionIiiiEiLb0EEEiPiEEJSC_iSD_EEEvDpT0_(
	.param .align 8 .b8 _ZN6thrust24THRUST_300001_SM_1000_NS8cuda_cub4core6detail13_kernel_agentINS1_15__reduce_by_key9InitAgentIN3cub18CUB_300001_SM_100024ReduceByKeyScanTileStateI12KCVReductionIiiiEiLb0EEEiPiEEJSC_iSD_EEEvDpT0__param_0[24],
	.param .u32 _ZN6thrust24THRUST_300001_SM_1000_NS8cuda_cub4core6detail13_kernel_agentINS1_15__reduce_by_key9InitAgentIN3cub18CUB_300001_SM_100024ReduceByKeyScanTileStateI12KCVReductionIiiiEiLb0EEEiPiEEJSC_iSD_EEEvDpT0__param_1,
	.param .u64 .ptr .align 1 _ZN6thrust24THRUST_300001_SM_1000_NS8cuda_cub4core6detail13_kernel_agentINS1_15__reduce_by_key9InitAgentIN3cub18CUB_300001_SM_100024ReduceByKeyScanTileStateI12KCVReductionIiiiEiLb0EEEiPiEEJSC_iSD_EEEvDpT0__param_2
)
.maxntid 128
{
	.reg .pred 	%p<6>;
	.reg .b32 	%r<11>;
	.reg .b64 	%rd<9>;

	ld.param.u64 	%rd3, [_ZN6thrust24THRUST_300001_SM_1000_NS8cuda_cub4core6detail13_kernel_agentINS1_15__reduce_by_key9InitAgentIN3cub18CUB_300001_SM_100024ReduceByKeyScanTileStateI12KCVReductionIiiiEiLb0EEEiPiEEJSC_iSD_EEEvDpT0__param_0];
	ld.param.u32 	%r4, [_ZN6thrust24THRUST_300001_SM_1000_NS8cuda_cub4core6detail13_kernel_agentINS1_15__reduce_by_key9InitAgentIN3cub18CUB_300001_SM_100024ReduceByKeyScanTileStateI12KCVReductionIiiiEiLb0EEEiPiEEJSC_iSD_EEEvDpT0__param_1];
	ld.param.u64 	%rd2, [_ZN6thrust24THRUST_300001_SM_1000_NS8cuda_cub4core6detail13_kernel_agentINS1_15__reduce_by_key9InitAgentIN3cub18CUB_300001_SM_100024ReduceByKeyScanTileStateI12KCVReductionIiiiEiLb0EEEiPiEEJSC_iSD_EEEvDpT0__param_2];
	cvta.to.global.u64 	%rd1, %rd3;
	mov.u32 	%r1, %ctaid.x;
	mov.u32 	%r5, %ntid.x;
	mov.u32 	%r2, %tid.x;
	mad.lo.s32 	%r3, %r1, %r5, %r2;
	setp.ge.s32 	%p1, %r3, %r4;
	@%p1 bra 	$L__BB0_2;
	mul.wide.s32 	%rd4, %r3, 4;
	add.s64 	%rd5, %rd1, %rd4;
	mov.b32 	%r6, 99;
	st.global.u32 	[%rd5+128], %r6;
$L__BB0_2:
	setp.ne.s32 	%p2, %r1, 0;
	setp.gt.u32 	%p3, %r2, 31;
	or.pred  	%p4, %p2, %p3;
	@%p4 bra 	$L__BB0_4;
	mul.wide.u32 	%rd6, %r2, 4;
	add.s64 	%rd7, %rd1, %rd6;
	mov.b32 	%r8, 0;
	st.global.u32 	[%rd7], %r8;
$L__BB0_4:
	or.b32  	%r9, %r1, %r2;
	setp.ne.s32 	%p5, %r9, 0;
	@%p5 bra 	$L__BB0_6;
	cvta.to.global.u64 	%rd8, %rd2;
	mov.b32 	%r10, 0;
	st.global.u32 	[%rd8], %r10;
$L__BB0_6:
	ret;

}
	// .globl	_ZN6thrust24THRUST_300001_SM_1000_NS8cuda_cub4core6detail13_kernel_agentINS1_15__reduce_by_key16ReduceByKeyAgentINS0_18transform_iteratorI13KeyCoordValueIiiiENS0_6detail15normal_iteratorINS0_10device_ptrIS9_EEEENS0_11use_defaultESF_EENS7_I12KCVReductionIiiiESE_SF_SF_EENS0_16discard_iteratorISF_EENSB_INSC_ISI_EEEEN4cuda3std3__48equal_toIiEE10KCVReducerIiiiEPiiEEJSG_SJ_SL_SN_SV_N3cub18CUB_300001_SM_100024ReduceByKeyScanTileStateISI_iLb0EEESS_SU_iiEEEvDpT0_
.visible .entry _ZN6thrust24THRUST_300001_SM_1000_NS8cuda_cub4core6detail13_kernel_agentINS1_15__reduce_by_key16ReduceByKeyAgentINS0_18transform_iteratorI13KeyCoordValueIiiiENS0_6detail15normal_iteratorINS0_10device_ptrIS9_EEEENS0_11use_defaultESF_EENS7_I12KCVReductionIiiiESE_SF_SF_EENS0_16discard_iteratorISF_EENSB_INSC_ISI_EEEEN4cuda3std3__48equal_toIiEE10KCVReducerIiiiEPiiEEJSG_SJ_SL_SN_SV_N3cub18CUB_300001_SM_100024ReduceByKeyScanTileStateISI_iLb0EEESS_SU_iiEEEvDpT0_(
	.param .align 8 .b8 _ZN6thrust24THRUST_300001_SM_1000_NS8cuda_cub4core6detail13_kernel_agentINS1_15__reduce_by_key16ReduceByKeyAgentINS0_18transform_iteratorI13KeyCoordValueIiiiENS0_6detail15normal_iteratorINS0_10device_ptrIS9_EEEENS0_11use_defaultESF_EENS7_I12KCVReductionIiiiESE_SF_SF_EENS0_16discard_iteratorISF_EENSB_INSC_ISI_EEEEN4cuda3std3__48equal_toIiEE10KCVReducerIiiiEPiiEEJSG_SJ_SL_SN_SV_N3cub18CUB_300001_SM_100024ReduceByKeyScanTileStateISI_iLb0EEESS_SU_iiEEEvDpT0__param_0[24],
	.param .align 8 .b8 _ZN6thrust24THRUST_300001_SM_1000_NS8cuda_cub4core6detail13_kernel_agentINS1_15__reduce_by_key16ReduceByKeyAgentINS0_18transform_iteratorI13KeyCoordValueIiiiENS0_6detail15normal_iteratorINS0_10device_ptrIS9_EEEENS0_11use_defaultESF_EENS7_I12KCVReductionIiiiESE_SF_SF_EENS0_16discard_iteratorISF_EENSB_INSC_ISI_EEEEN4cuda3std3__48equal_toIiEE10KCVReducerIiiiEPiiEEJSG_SJ_SL_SN_SV_N3cub18CUB_300001_SM_100024ReduceByKeyScanTileStateISI_iLb0EEESS_SU_iiEEEvDpT0__param_1[32],
	.param .align 8 .b8 _ZN6thrust24THRUST_300001_SM_1000_NS8cuda_cub4core6detail13_kernel_agentINS1_15__reduce_by_key16ReduceByKeyAgentINS0_18transform_iteratorI13KeyCoordValueIiiiENS0_6detail15normal_iteratorINS0_10device_ptrIS9_EEEENS0_11use_defaultESF_EENS7_I12KCVReductionIiiiESE_SF_SF_EENS0_16discard_iteratorISF_EENSB_INSC_ISI_EEEEN4cuda3std3__48equal_toIiEE10KCVReducerIiiiEPiiEEJSG_SJ_SL_SN_SV_N3cub18CUB_300001_SM_100024ReduceByKeyScanTileStateISI_iLb0EEESS_SU_iiEEEvDpT0__param_2[16],
	.param .align 8 .b8 _ZN6thrust24THRUST_300001_SM_1000_NS8cuda_cub4core6detail13_kernel_agentINS1_15__reduce_by_key16ReduceByKeyAgentINS0_18transform_iteratorI13KeyCoordValueIiiiENS0_6detail15normal_iteratorINS0_10device_ptrIS9_EEEENS0_11use_defaultESF_EENS7_I12KCVReductionIiiiESE_SF_SF_EENS0_16discard_iteratorISF_EENSB_INSC_ISI_EEEEN4cuda3std3__48equal_toIiEE10KCVReducerIiiiEPiiEEJSG_SJ_SL_SN_SV_N3cub18CUB_300001_SM_100024ReduceByKeyScanTileStateISI_iLb0EEESS_SU_iiEEEvDpT0__param_3[8],
	.param .u64 .ptr .align 1 _ZN6thrust24THRUST_300001_SM_1000_NS8cuda_cub4core6detail13_kernel_agentINS1_15__reduce_by_key16ReduceByKeyAgentINS0_18transform_iteratorI13KeyCoordValueIiiiENS0_6detail15normal_iteratorINS0_10device_ptrIS9_EEEENS0_11use_defaultESF_EENS7_I12KCVReductionIiiiESE_SF_SF_EENS0_16discard_iteratorISF_EENSB_INSC_ISI_EEEEN4cuda3std3__48equal_toIiEE10KCVReducerIiiiEPiiEEJSG_SJ_SL_SN_SV_N3cub18CUB_300001_SM_100024ReduceByKeyScanTileStateISI_iLb0EEESS_SU_iiEEEvDpT0__param_4,
	.param .align 8 .b8 _ZN6thrust24THRUST_300001_SM_1000_NS8cuda_cub4core6detail13_kernel_agentINS1_15__reduce_by_key16ReduceByKeyAgentINS0_18transform_iteratorI13KeyCoordValueIiiiENS0_6detail15normal_iteratorINS0_10device_ptrIS9_EEEENS0_11use_defaultESF_EENS7_I12KCVReductionIiiiESE_SF_SF_EENS0_16discard_iteratorISF_EENSB_INSC_ISI_EEEEN4cuda3std3__48equal_toIiEE10KCVReducerIiiiEPiiEEJSG_SJ_SL_SN_SV_N3cub18CUB_300001_SM_100024ReduceByKeyScanTileStateISI_iLb0EEESS_SU_iiEEEvDpT0__param_5[24],
	.param .align 1 .b8 _ZN6thrust24THRUST_300001_SM_1000_NS8cuda_cub4core6detail13_kernel_agentINS1_15__reduce_by_key16ReduceByKeyAgentINS0_18transform_iteratorI13KeyCoordValueIiiiENS0_6detail15normal_iteratorINS0_10device_ptrIS9_EEEENS0_11use_defaultESF_EENS7_I12KCVReductionIiiiESE_SF_SF_EENS0_16discard_iteratorISF_EENSB_INSC_ISI_EEEEN4cuda3std3__48equal_toIiEE10KCVReducerIiiiEPiiEEJSG_SJ_SL_SN_SV_N3cub18CUB_300001_SM_100024ReduceByKeyScanTileStateISI_iLb0EEESS_SU_iiEEEvDpT0__param_6[1],
	.param .align 1 .b8 _ZN6thrust24THRUST_300001_SM_1000_NS8cuda_cub4core6detail13_kernel_agentINS1_15__reduce_by_key16ReduceByKeyAgentINS0_18transform_iteratorI13KeyCoordValueIiiiENS0_6detail15normal_iteratorINS0_10device_ptrIS9_EEEENS0_11use_defaultESF_EENS7_I12KCVReductionIiiiESE_SF_SF_EENS0_16discard_iteratorISF_EENSB_INSC_ISI_EEEEN4cuda3std3__48equal_toIiEE10KCVReducerIiiiEPiiEEJSG_SJ_SL_SN_SV_N3cub18CUB_300001_SM_100024ReduceByKeyScanTileStateISI_iLb0EEESS_SU_iiEEEvDpT0__param_7[1],
	.param .u32 _ZN6thrust24THRUST_300001_SM_1000_NS8cuda_cub4core6detail13_kernel_agentINS1_15__reduce_by_key16ReduceByKeyAgentINS0_18transform_iteratorI13KeyCoordValueIiiiENS0_6detail15normal_iteratorINS0_10device_ptrIS9_EEEENS0_11use_defaultESF_EENS7_I12KCVReductionIiiiESE_SF_SF_EENS0_16discard_iteratorISF_EENSB_INSC_ISI_EEEEN4cuda3std3__48equal_toIiEE10KCVReducerIiiiEPiiEEJSG_SJ_SL_SN_SV_N3cub18CUB_300001_SM_100024ReduceByKeyScanTileStateISI_iLb0EEESS_SU_iiEEEvDpT0__param_8,
	.param .u32 _ZN6thrust24THRUST_300001_SM_1000_NS8cuda_cub4core6detail13_kernel_agentINS1_15__reduce_by_key16ReduceByKeyAgentINS0_18transform_iteratorI13KeyCoordValueIiiiENS0_6detail15normal_iteratorINS0_10device_ptrIS9_EEEENS0_11use_defaultESF_EENS7_I12KCVReductionIiiiESE_SF_SF_EENS0_16discard_iteratorISF_EENSB_INSC_ISI_EEEEN4cuda3std3__48equal_toIiEE10KCVReducerIiiiEPiiEEJSG_SJ_SL_SN_SV_N3cub18CUB_300001_SM_100024ReduceByKeyScanTileStateISI_iLb0EEESS_SU_iiEEEvDpT0__param_9
)
.maxntid 256
{
	.reg .pred 	%p<302>;
	.reg .b32 	%r<5582>;
	.reg .b64 	%rd<256>;

	ld.param.u64 	%rd39, [_ZN6thrust24THRUST_300001_SM_1000_NS8cuda_cub4core6detail13_kernel_agentINS1_15__reduce_by_key16ReduceByKeyAgentINS0_18transform_iteratorI13KeyCoordValueIiiiENS0_6detail15normal_iteratorINS0_10device_ptrIS9_EEEENS0_11use_defaultESF_EENS7_I12KCVReductionIiiiESE_SF_SF_EENS0_16discard_iteratorISF_EENSB_INSC_ISI_EEEEN4cuda3std3__48equal_toIiEE10KCVReducerIiiiEPiiEEJSG_SJ_SL_SN_SV_N3cub18CUB_300001_SM_100024ReduceByKeyScanTileStateISI_iLb0EEESS_SU_iiEEEvDpT0__param_5+16];
	ld.param.u64 	%rd38, [_ZN6thrust24THRUST_300001_SM_1000_NS8cuda_cub4core6detail13_kernel_agentINS1_15__reduce_by_key16ReduceByKeyAgentINS0_18transform_iteratorI13KeyCoordValueIiiiENS0_6detail15normal_iteratorINS0_10device_ptrIS9_EEEENS0_11use_defaultESF_EENS7_I12KCVReductionIiiiESE_SF_SF_EENS0_16discard_iteratorISF_EENSB_INSC_ISI_EEEEN4cuda3std3__48equal_toIiEE10KCVReducerIiiiEPiiEEJSG_SJ_SL_SN_SV_N3cub18CUB_300001_SM_100024ReduceByKeyScanTileStateISI_iLb0EEESS_SU_iiEEEvDpT0__param_5+8];
	ld.param.u64 	%rd37, [_ZN6thrust24THRUST_300001_SM_1000_NS8cuda_cub4core6detail13_kernel_agentINS1_15__reduce_by_key16ReduceByKeyAgentINS0_18transform_iteratorI13KeyCoordValueIiiiENS0_6detail15normal_iteratorINS0_10device_ptrIS9_EEEENS0_11use_defaultESF_EENS7_I12KCVReductionIiiiESE_SF_SF_EENS0_16discard_iteratorISF_EENSB_INSC_ISI_EEEEN4cuda3std3__48equal_toIiEE10KCVReducerIiiiEPiiEEJSG_SJ_SL_SN_SV_N3cub18CUB_300001_SM_100024ReduceByKeyScanTileStateISI_iLb0EEESS_SU_iiEEEvDpT0__param_5];
	ld.param.u64 	%rd40, [_ZN6thrust24THRUST_300001_SM_1000_NS8cuda_cub4core6detail13_kernel_agentINS1_15__reduce_by_key16ReduceByKeyAgentINS0_18transform_iteratorI13KeyCoordValueIiiiENS0_6detail15normal_iteratorINS0_10device_ptrIS9_EEEENS0_11use_defaultESF_EENS7_I12KCVReductionIiiiESE_SF_SF_EENS0_16discard_iteratorISF_EENSB_INSC_ISI_EEEEN4cuda3std3__48equal_toIiEE10KCVReducerIiiiEPiiEEJSG_SJ_SL_SN_SV_N3cub18CUB_300001_SM_100024ReduceByKeyScanTileStateISI_iLb0EEESS_SU_iiEEEvDpT0__param_3];
	ld.param.u64 	%rd41, [_ZN6thrust24THRUST_300001_SM_1000_NS8cuda_cub4core6detail13_kernel_agentINS1_15__reduce_by_key16ReduceByKeyAgentINS0_18transform_iteratorI13KeyCoordValueIiiiENS0_6detail15normal_iteratorINS0_10device_ptrIS9_EEEENS0_11use_defaultESF_EENS7_I12KCVReductionIiiiESE_SF_SF_EENS0_16discard_iteratorISF_EENSB_INSC_ISI_EEEEN4cuda3std3__48equal_toIiEE10KCVReducerIiiiEPiiEEJSG_SJ_SL_SN_SV_N3cub18CUB_300001_SM_100024ReduceByKeyScanTileStateISI_iLb0EEESS_SU_iiEEEvDpT0__param_1];
	ld.param.u64 	%rd42, [_ZN6thrust24THRUST_300001_SM_1000_NS8cuda_cub4core6detail13_kernel_agentINS1_15__reduce_by_key16ReduceByKeyAgentINS0_18transform_iteratorI13KeyCoordValueIiiiENS0_6detail15normal_iteratorINS0_10device_ptrIS9_EEEENS0_11use_defaultESF_EENS7_I12KCVReductionIiiiESE_SF_SF_EENS0_16discard_iteratorISF_EENSB_INSC_ISI_EEEEN4cuda3std3__48equal_toIiEE10KCVReducerIiiiEPiiEEJSG_SJ_SL_SN_SV_N3cub18CUB_300001_SM_100024ReduceByKeyScanTileStateISI_iLb0EEESS_SU_iiEEEvDpT0__param_0];
	ld.param.u64 	%rd43, [_ZN6thrust24THRUST_300001_SM_1000_NS8cuda_cub4core6detail13_kernel_agentINS1_15__reduce_by_key16ReduceByKeyAgentINS0_18transform_iteratorI13KeyCoordValueIiiiENS0_6detail15normal_iteratorINS0_10device_ptrIS9_EEEENS0_11use_defaultESF_EENS7_I12KCVReductionIiiiESE_SF_SF_EENS0_16discard_iteratorISF_EENSB_INSC_ISI_EEEEN4cuda3std3__48equal_toIiEE10KCVReducerIiiiEPiiEEJSG_SJ_SL_SN_SV_N3cub18CUB_300001_SM_100024ReduceByKeyScanTileStateISI_iLb0EEESS_SU_iiEEEvDpT0__param_4];
	ld.param.u32 	%r2513, [_ZN6thrust24THRUST_300001_SM_1000_NS8cuda_cub4core6detail13_kernel_agentINS1_15__reduce_by_key16ReduceByKeyAgentINS0_18transform_iteratorI13KeyCoordValueIiiiENS0_6detail15normal_iteratorINS0_10device_ptrIS9_EEEENS0_11use_defaultESF_EENS7_I12KCVReductionIiiiESE_SF_SF_EENS0_16discard_iteratorISF_EENSB_INSC_ISI_EEEEN4cuda3std3__48equal_toIiEE10KCVReducerIiiiEPiiEEJSG_SJ_SL_SN_SV_N3cub18CUB_300001_SM_100024ReduceByKeyScanTileStateISI_iLb0EEESS_SU_iiEEEvDpT0__param_8];
	cvta.to.global.u64 	%rd1, %rd43;
	cvta.to.global.u64 	%rd5, %rd42;
	cvta.to.global.u64 	%rd6, %rd41;
	cvta.to.global.u64 	%rd7, %rd40;
	mov.u32 	%r1, %ctaid.x;
	mul.lo.s32 	%r2, %r1, 768;
	sub.s32 	%r3, %r2513, %r2;
	setp.lt.s32 	%p6, %r3, 769;
	@%p6 bra 	$L__BB1_233;
	setp.ne.s32 	%p165, %r1, 0;
	@%p165 bra 	$L__BB1_88;
	mov.u32 	%r4745, %tid.x;
	and.b32  	%r4245, %r4745, 31;
	and.b32  	%r4246, %r4745, 992;
	add.s32 	%r4247, %r2, %r4245;
	mad.lo.s32 	%r4248, %r4246, 3, %r4247;
	mul.wide.u32 	%rd230, %r4248, 16;
	add.s64 	%rd231, %rd5, %rd230;
	ld.global.u32 	%r4249, [%rd231];
	ld.global.u32 	%r4250, [%rd231+512];
	ld.global.u32 	%r4251, [%rd231+1024];
	// begin inline asm
	mov.u32 %r4242, %laneid;
	// end inline asm
	shr.u32 	%r6, %r4745, 5;
	mad.lo.s32 	%r4252, %r6, 96, %r4242;
	shl.b32 	%r4253, %r4252, 2;
	mov.u32 	%r4254, _ZN6thrust24THRUST_300001_SM_1000_NS8cuda_cub4core6detail5shmemE;
	add.s32 	%r4255, %r4254, %r4253;
	st.shared.u32 	[%r4255], %r4249;
	st.shared.u32 	[%r4255+128], %r4250;
	st.shared.u32 	[%r4255+256], %r4251;
	bar.warp.sync 	-1;
	shl.b32 	%r4256, %r4242, 1;
	add.s32 	%r4257, %r4252, %r4256;
	shl.b32 	%r4258, %r4242, 3;
	add.s32 	%r4259, %r4255, %r4258;
	ld.shared.u32 	%r7, [%r4259];
	ld.shared.u32 	%r8, [%r4259+4];
	ld.shared.u32 	%r9, [%r4259+8];
	bar.sync 	0;
	add.s64 	%rd232, %rd6, %rd230;
	ld.global.u32 	%r4260, [%rd232+4];
	ld.global.u32 	%r4261, [%rd232+8];
	ld.global.u32 	%r4262, [%rd232+12];
	ld.global.u32 	%r4263, [%rd232+516];
	ld.global.u32 	%r4264, [%rd232+520];
	ld.global.u32 	%r4265, [%rd232+524];
	ld.global.u32 	%r4266, [%rd232+1028];
	ld.global.u32 	%r4267, [%rd232+1032];
	ld.global.u32 	%r4268, [%rd232+1036];
	mad.lo.s32 	%r4269, %r4252, 20, %r4255;
	st.shared.v2.u32 	[%r4269], {%r4260, %r4260};
	st.shared.v2.u32 	[%r4269+8], {%r4261, %r4261};
	st.shared.v2.u32 	[%r4269+16], {%r4262, %r4262};
	st.shared.v2.u32 	[%r4269+768], {%r4263, %r4263};
	st.shared.v2.u32 	[%r4269+776], {%r4264, %r4264};
	st.shared.v2.u32 	[%r4269+784], {%r4265, %r4265};
	st.shared.v2.u32 	[%r4269+1536], {%r4266, %r4266};
	st.shared.v2.u32 	[%r4269+1544], {%r4267, %r4267};
	st.shared.v2.u32 	[%r4269+1552], {%r4268, %r4268};
	bar.warp.sync 	-1;
	mad.lo.s32 	%r4270, %r4257, 20, %r4259;
	ld.shared.v2.u32 	{%r4727, %r4728}, [%r4270];
	ld.shared.v2.u32 	{%r4729, %r4730}, [%r4270+8];
	ld.shared.v2.u32 	{%r4731, %r4732}, [%r4270+16];
	ld.shared.v2.u32 	{%r4739, %r4738}, [%r4270+24];
	ld.shared.v2.u32 	{%r4737, %r4736}, [%r4270+32];
	ld.shared.v2.u32 	{%r4735, %r4734}, [%r4270+40];
	ld.shared.v2.u32 	{%r4564, %r4563}, [%r4270+48];
	ld.shared.v2.u32 	{%r4562, %r4561}, [%r4270+56];
	ld.shared.v2.u32 	{%r4560, %r4559}, [%r4270+64];
	bar.sync 	0;
	shl.b32 	%r4271, %r4745, 2;
	add.s32 	%r4272, %r4254, %r4271;
	add.s32 	%r28, %r4272, 1400;
	st.shared.u32 	[%r4272+1400], %r9;
	bar.sync 	0;
	setp.eq.s32 	%p255, %r4745, 0;
	mov.b32 	%r4551, 0;
	@%p255 bra 	$L__BB1_4;
	ld.shared.u32 	%r4552, [%r28+-4];
	setp.ne.s32 	%p256, %r4552, %r7;
	selp.u32 	%r4551, 1, 0, %p256;
$L__BB1_4:
	setp.ne.s32 	%p257, %r7, %r8;
	selp.u32 	%r33, 1, 0, %p257;
	mov.u32 	%r4553, %r4734;
	mov.u32 	%r4554, %r4735;
	mov.u32 	%r4555, %r4736;
	mov.u32 	%r4556, %r4737;
	mov.u32 	%r4557, %r4738;
	mov.u32 	%r4558, %r4739;
	@%p257 bra 	$L__BB1_6;
	min.s32 	%r4558, %r4739, %r4727;
	max.s32 	%r4557, %r4728, %r4738;
	min.s32 	%r4556, %r4737, %r4729;
	max.s32 	%r4555, %r4730, %r4736;
	min.s32 	%r4554, %r4735, %r4731;
	max.s32 	%r4553, %r4732, %r4734;
$L__BB1_6:
	setp.ne.s32 	%p258, %r8, %r9;
	add.s32 	%r4273, %r4551, %r33;
	selp.u32 	%r4274, 1, 0, %p258;
	add.s32 	%r46, %r4273, %r4274;
	@%p258 bra 	$L__BB1_8;
	min.s32 	%r4564, %r4564, %r4558;
	max.s32 	%r4563, %r4557, %r4563;
	min.s32 	%r4562, %r4562, %r4556;
	max.s32 	%r4561, %r4555, %r4561;
	min.s32 	%r4560, %r4560, %r4554;
	max.s32 	%r4559, %r4553, %r4559;
$L__BB1_8:
	mov.b32 	%r4307, 1;
	mov.b32 	%r4308, 0;
	mov.b32 	%r4309, -1;
	// begin inline asm
	shfl.sync.up.b32 %r4275, %r46, %r4307, %r4308, %r4309;
	// end inline asm
	// begin inline asm
	shfl.sync.up.b32 %r4280, %r4564, %r4307, %r4308, %r4309;
	// end inline asm
	// begin inline asm
	shfl.sync.up.b32 %r4285, %r4563, %r4307, %r4308, %r4309;
	// end inline asm
	// begin inline asm
	shfl.sync.up.b32 %r4290, %r4562, %r4307, %r4308, %r4309;
	// end inline asm
	// begin inline asm
	shfl.sync.up.b32 %r4295, %r4561, %r4307, %r4308, %r4309;
	// end inline asm
	// begin inline asm
	shfl.sync.up.b32 %r4300, %r4560, %r4307, %r4308, %r4309;
	// end inline asm
	// begin inline asm
	shfl.sync.up.b32 %r4305, %r4559, %r4307, %r4308, %r4309;
	// end inline asm
	setp.ne.s32 	%p259, %r46, 0;
	mov.u32 	%r4571, %r4559;
	mov.u32 	%r4572, %r4560;
	mov.u32 	%r4573, %r4561;
	mov.u32 	%r4574, %r4562;
	mov.u32 	%r4575, %r4563;
	mov.u32 	%r4576, %r4564;
	@%p259 bra 	$L__BB1_10;
	min.s32 	%r4576, %r4564, %r4280;
	max.s32 	%r4575, %r4285, %r4563;
	min.s32 	%r4574, %r4562, %r4290;
	max.s32 	%r4573, %r4295, %r4561;
	min.s32 	%r4572, %r4560, %r4300;
	max.s32 	%r4571, %r4305, %r4559;
$L__BB1_10:
	setp.gt.s32 	%p260, %r4242, 0;
	add.s32 	%r4577, %r4275, %r46;
	@%p260 bra 	$L__BB1_12;
	mov.u32 	%r4571, %r4559;
	mov.u32 	%r4572, %r4560;
	mov.u32 	%r4573, %r4561;
	mov.u32 	%r4574, %r4562;
	mov.u32 	%r4575, %r4563;
	mov.u32 	%r4576, %r4564;
	mov.u32 	%r4577, %r46;
$L__BB1_12:
	mov.b32 	%r4342, 2;
	mov.b32 	%r4343, 0;
	mov.b32 	%r4344, -1;
	// begin inline asm
	shfl.sync.up.b32 %r4310, %r4577, %r4342, %r4343, %r4344;
	// end inline asm
	// begin inline asm
	shfl.sync.up.b32 %r4315, %r4576, %r4342, %r4343, %r4344;
	// end inline asm
	// begin inline asm
	shfl.sync.up.b32 %r4320, %r4575, %r4342, %r4343, %r4344;
	// end inline asm
	// begin inline asm
	shfl.sync.up.b32 %r4325, %r4574, %r4342, %r4343, %r4344;
	// end inline asm
	// begin inline asm
	shfl.sync.up.b32 %r4330, %r4573, %r4342, %r4343, %r4344;
	// end inline asm
	// begin inline asm
	shfl.sync.up.b32 %r4335, %r4572, %r4342, %r4343, %r4344;
	// end inline asm
	// begin inline asm
	shfl.sync.up.b32 %r4340, %r4571, %r4342, %r4343, %r4344;
	// end inline asm
	setp.ne.s32 	%p261, %r4577, 0;
	mov.u32 	%r4584, %r4571;
	mov.u32 	%r4585, %r4572;
	mov.u32 	%r4586, %r4573;
	mov.u32 	%r4587, %r4574;
	mov.u32 	%r4588, %r4575;
	mov.u32 	%r4589, %r4576;
	@%p261 bra 	$L__BB1_14;
	min.s32 	%r4589, %r4576, %r4315;
	max.s32 	%r4588, %r4320, %r4575;
	min.s32 	%r4587, %r4574, %r4325;
	max.s32 	%r4586, %r4330, %r4573;
	min.s32 	%r4585, %r4572, %r4335;
	max.s32 	%r4584, %r4340, %r4571;
$L__BB1_14:
	setp.gt.s32 	%p262, %r4242, 1;
	add.s32 	%r4590, %r4310, %r4577;
	@%p262 bra 	$L__BB1_16;
	mov.u32 	%r4584, %r4571;
	mov.u32 	%r4585, %r4572;
	mov.u32 	%r4586, %r4573;
	mov.u32 	%r4587, %r4574;
	mov.u32 	%r4588, %r4575;
	mov.u32 	%r4589, %r4576;
	mov.u32 	%r4590, %r4577;
$L__BB1_16:
	mov.b32 	%r4377, 4;
	mov.b32 	%r4378, 0;
	mov.b32 	%r4379, -1;
	// begin inline asm
	shfl.sync.up.b32 %r4345, %r4590, %r4377, %r4378, %r4379;
	// end inline asm
	// begin inline asm
	shfl.sync.up.b32 %r4350, %r4589, %r4377, %r4378, %r4379;
	// end inline asm
	// begin inline asm
	shfl.sync.up.b32 %r4355, %r4588, %r4377, %r4378, %r4379;
	// end inline asm
	// begin inline asm
	shfl.sync.up.b32 %r4360, %r4587, %r4377, %r4378, %r4379;
	// end inline asm
	// begin inline asm
	shfl.sync.up.b32 %r4365, %r4586, %r4377, %r4378, %r4379;
	// end inline asm
	// begin inline asm
	shfl.sync.up.b32 %r4370, %r4585, %r4377, %r4378, %r4379;
	// end inline asm
	// begin inline asm
	shfl.sync.up.b32 %r4375, %r4584, %r4377, %r4378, %r4379;
	// end inline asm
	setp.ne.s32 	%p263, %r4590, 0;
	mov.u32 	%r4597, %r4584;
	mov.u32 	%r4598, %r4585;
	mov.u32 	%r4599, %r4586;
	mov.u32 	%r4600, %r4587;
	mov.u32 	%r4601, %r4588;
	mov.u32 	%r4602, %r4589;
	@%p263 bra 	$L__BB1_18;
	min.s32 	%r4602, %r4589, %r4350;
	max.s32 	%r4601, %r4355, %r4588;
	min.s32 	%r4600, %r4587, %r4360;
	max.s32 	%r4599, %r4365, %r4586;
	min.s32 	%r4598, %r4585, %r4370;
	max.s32 	%r4597, %r4375, %r4584;
$L__BB1_18:
	setp.gt.s32 	%p264, %r4242, 3;
	add.s32 	%r4603, %r4345, %r4590;
	@%p264 bra 	$L__BB1_20;
	mov.u32 	%r4597, %r4584;
	mov.u32 	%r4598, %r4585;
	mov.u32 	%r4599, %r4586;
	mov.u32 	%r4600, %r4587;
	mov.u32 	%r4601, %r4588;
	mov.u32 	%r4602, %r4589;
	mov.u32 	%r4603, %r4590;
$L__BB1_20:
	mov.b32 	%r4412, 8;
	mov.b32 	%r4413, 0;
	mov.b32 	%r4414, -1;
	// begin inline asm
	shfl.sync.up.b32 %r4380, %r4603, %r4412, %r4413, %r4414;
	// end inline asm
	// begin inline asm
	shfl.sync.up.b32 %r4385, %r4602, %r4412, %r4413, %r4414;
	// end inline asm
	// begin inline asm
	shfl.sync.up.b32 %r4390, %r4601, %r4412, %r4413, %r4414;
	// end inline asm
	// begin inline asm
	shfl.sync.up.b32 %r4395, %r4600, %r4412, %r4413, %r4414;
	// end inline asm
	// begin inline asm
	shfl.sync.up.b32 %r4400, %r4599, %r4412, %r4413, %r4414;
	// end inline asm
	// begin inline asm
	shfl.sync.up.b32 %r4405, %r4598, %r4412, %r4413, %r4414;
	// end inline asm
	// begin inline asm
	shfl.sync.up.b32 %r4410, %r4597, %r4412, %r4413, %r4414;
	// end inline asm
	setp.ne.s32 	%p265, %r4603, 0;
	mov.u32 	%r4610, %r4597;
	mov.u32 	%r4611, %r4598;
	mov.u32 	%r4612, %r4599;
	mov.u32 	%r4613, %r4600;
	mov.u32 	%r4614, %r4601;
	mov.u32 	%r4615, %r4602;
	@%p265 bra 	$L__BB1_22;
	min.s32 	%r4615, %r4602, %r4385;
	max.s32 	%r4614, %r4390, %r4601;
	min.s32 	%r4613, %r4600, %r4395;
	max.s32 	%r4612, %r4400, %r4599;
	min.s32 	%r4611, %r4598, %r4405;
	max.s32 	%r4610, %r4410, %r4597;
$L__BB1_22:
	setp.gt.s32 	%p266, %r4242, 7;
	add.s32 	%r4616, %r4380, %r4603;
	@%p266 bra 	$L__BB1_24;
	mov.u32 	%r4610, %r4597;
	mov.u32 	%r4611, %r4598;
	mov.u32 	%r4612, %r4599;
	mov.u32 	%r4613, %r4600;
	mov.u32 	%r4614, %r4601;
	mov.u32 	%r4615, %r4602;
	mov.u32 	%r4616, %r4603;
$L__BB1_24:
	mov.b32 	%r4447, 16;
	mov.b32 	%r4448, 0;
	mov.b32 	%r4449, -1;
	// begin inline asm
	shfl.sync.up.b32 %r4415, %r4616, %r4447, %r4448, %r4449;
	// end inline asm
	// begin inline asm
	shfl.sync.up.b32 %r4420, %r4615, %r4447, %r4448, %r4449;
	// end inline asm
	// begin inline asm
	shfl.sync.up.b32 %r4425, %r4614, %r4447, %r4448, %r4449;
	// end inline asm
	// begin inline asm
	shfl.sync.up.b32 %r4430, %r4613, %r4447, %r4448, %r4449;
	// end inline asm
	// begin inline asm
	shfl.sync.up.b32 %r4435, %r4612, %r4447, %r4448, %r4449;
	// end inline asm
	// begin inline asm
	shfl.sync.up.b32 %r4440, %r4611, %r4447, %r4448, %r4449;
	// end inline asm
	// begin inline asm
	shfl.sync.up.b32 %r4445, %r4610, %r4447, %r4448, %r4449;
	// end inline asm
	setp.ne.s32 	%p267, %r4616, 0;
	mov.u32 	%r4623, %r4610;
	mov.u32 	%r4624, %r4611;
	mov.u32 	%r4625, %r4612;
	mov.u32 	%r4626, %r4613;
	mov.u32 	%r4627, %r4614;
	mov.u32 	%r4628, %r4615;
	@%p267 bra 	$L__BB1_26;
	min.s32 	%r4628, %r4615, %r4420;
	max.s32 	%r4627, %r4425, %r4614;
	min.s32 	%r4626, %r4613, %r4430;
	max.s32 	%r4625, %r4435, %r4612;
	min.s32 	%r4624, %r4611, %r4440;
	max.s32 	%r4623, %r4445, %r4610;
$L__BB1_26:
	setp.gt.s32 	%p268, %r4242, 15;
	add.s32 	%r4629, %r4415, %r4616;
	@%p268 bra 	$L__BB1_28;
	mov.u32 	%r4623, %r4610;
	mov.u32 	%r4624, %r4611;
	mov.u32 	%r4625, %r4612;
	mov.u32 	%r4626, %r4613;
	mov.u32 	%r4627, %r4614;
	mov.u32 	%r4628, %r4615;
	mov.u32 	%r4629, %r4616;
$L__BB1_28:
	mov.b32 	%r4482, 1;
	mov.b32 	%r4483, 0;
	mov.b32 	%r4484, -1;
	// begin inline asm
	shfl.sync.up.b32 %r4726, %r4629, %r4482, %r4483, %r4484;
	// end inline asm
	// begin inline asm
	shfl.sync.up.b32 %r4720, %r4628, %r4482, %r4483, %r4484;
	// end inline asm
	// begin inline asm
	shfl.sync.up.b32 %r4721, %r4627, %r4482, %r4483, %r4484;
	// end inline asm
	// begin inline asm
	shfl.sync.up.b32 %r4722, %r4626, %r4482, %r4483, %r4484;
	// end inline asm
	// begin inline asm
	shfl.sync.up.b32 %r4723, %r4625, %r4482, %r4483, %r4484;
	// end inline asm
	// begin inline asm
	shfl.sync.up.b32 %r4724, %r4624, %r4482, %r4483, %r4484;
	// end inline asm
	// begin inline asm
	shfl.sync.up.b32 %r4725, %r4623, %r4482, %r4483, %r4484;
	// end inline asm
	setp.ne.s32 	%p269, %r4242, 31;
	@%p269 bra 	$L__BB1_30;
	mad.lo.s32 	%r4486, %r6, 28, %r4254;
	st.shared.u32 	[%r4486], %r4629;
	st.shared.u32 	[%r4486+4], %r4628;
	st.shared.u32 	[%r4486+8], %r4627;
	st.shared.u32 	[%r4486+12], %r4626;
	st.shared.u32 	[%r4486+16], %r4625;
	st.shared.u32 	[%r4486+20], %r4624;
	st.shared.u32 	[%r4486+24], %r4623;
$L__BB1_30:
	bar.sync 	0;
	ld.shared.v4.u32 	{%r201, %r4654, %r4653, %r4652}, [_ZN6thrust24THRUST_300001_SM_1000_NS8cuda_cub4core6detail5shmemE];
	ld.shared.v4.u32 	{%r4651, %r4650, %r4649, %r208}, [_ZN6thrust24THRUST_300001_SM_1000_NS8cuda_cub4core6detail5shmemE+16];
	ld.shared.v4.u32 	{%r4635, %r4634, %r4633, %r4632}, [_ZN6thrust24THRUST_300001_SM_1000_NS8cuda_cub4core6detail5shmemE+32];
	ld.shared.v2.u32 	{%r4631, %r4630}, [_ZN6thrust24THRUST_300001_SM_1000_NS8cuda_cub4core6detail5shmemE+48];
	setp.ne.s32 	%p270, %r208, 0;
	@%p270 bra 	$L__BB1_32;
	min.s32 	%r4635, %r4635, %r4654;
	max.s32 	%r4634, %r4653, %r4634;
	min.s32 	%r4633, %r4633, %r4652;
	max.s32 	%r4632, %r4651, %r4632;
	min.s32 	%r4631, %r4631, %r4650;
	max.s32 	%r4630, %r4649, %r4630;
$L__BB1_32:
	add.s32 	%r227, %r208, %r201;
	setp.ne.s32 	%p271, %r6, 2;
	mov.u32 	%r4655, %r201;
	@%p271 bra 	$L__BB1_34;
	mov.u32 	%r4649, %r4630;
	mov.u32 	%r4650, %r4631;
	mov.u32 	%r4651, %r4632;
	mov.u32 	%r4652, %r4633;
	mov.u32 	%r4653, %r4634;
	mov.u32 	%r4654, %r4635;
	mov.u32 	%r4655, %r227;
$L__BB1_34:
	ld.shared.v2.u32 	{%r235, %r4648}, [_ZN6thrust24THRUST_300001_SM_1000_NS8cuda_cub4core6detail5shmemE+56];
	ld.shared.v4.u32 	{%r4647, %r4646, %r4645, %r4644}, [_ZN6thrust24THRUST_300001_SM_1000_NS8cuda_cub4core6detail5shmemE+64];
	ld.shared.u32 	%r4643, [_ZN6thrust24THRUST_300001_SM_1000_NS8cuda_cub4core6detail5shmemE+80];
	setp.ne.s32 	%p272, %r235, 0;
	@%p272 bra 	$L__BB1_36;
	min.s32 	%r4648, %r4648, %r4635;
	max.s32 	%r4647, %r4634, %r4647;
	min.s32 	%r4646, %r4646, %r4633;
	max.s32 	%r4645, %r4632, %r4645;
	min.s32 	%r4644, %r4644, %r4631;
	max.s32 	%r4643, %r4630, %r4643;
$L__BB1_36:
	add.s32 	%r254, %r235, %r227;
	setp.ne.s32 	%p273, %r6, 3;
	@%p273 bra 	$L__BB1_38;
	mov.u32 	%r4649, %r4643;
	mov.u32 	%r4650, %r4644;
	mov.u32 	%r4651, %r4645;
	mov.u32 	%r4652, %r4646;
	mov.u32 	%r4653, %r4647;
	mov.u32 	%r4654, %r4648;
	mov.u32 	%r4655, %r254;
$L__BB1_38:
	ld.shared.u32 	%r262, [_ZN6thrust24THRUST_300001_SM_1000_NS8cuda_cub4core6detail5shmemE+84];
	ld.shared.v2.u32 	{%r4661, %r4660}, [_ZN6thrust24THRUST_300001_SM_1000_NS8cuda_cub4core6detail5shmemE+88];
	ld.shared.v4.u32 	{%r4659, %r4658, %r4657, %r4656}, [_ZN6thrust24THRUST_300001_SM_1000_NS8cuda_cub4core6detail5shmemE+96];
	setp.ne.s32 	%p274, %r262, 0;
	@%p274 bra 	$L__BB1_40;
	min.s32 	%r4661, %r4661, %r4648;
	max.s32 	%r4660, %r4647, %r4660;
	min.s32 	%r4659, %r4659, %r4646;
	max.s32 	%r4658, %r4645, %r4658;
	min.s32 	%r4657, %r4657, %r4644;
	max.s32 	%r4656, %r4643, %r4656;
$L__BB1_40:
	add.s32 	%r281, %r262, %r254;
	setp.ne.s32 	%p275, %r6, 4;
	@%p275 bra 	$L__BB1_42;
	mov.u32 	%r4649, %r4656;
	mov.u32 	%r4650, %r4657;
	mov.u32 	%r4651, %r4658;
	mov.u32 	%r4652, %r4659;
	mov.u32 	%r4653, %r4660;
	mov.u32 	%r4654, %r4661;
	mov.u32 	%r4655, %r281;
$L__BB1_42:
	ld.shared.v4.u32 	{%r289, %r4674, %r4673, %r4672}, [_ZN6thrust24THRUST_300001_SM_1000_NS8cuda_cub4core6detail5shmemE+112];
	ld.shared.v4.u32 	{%r4671, %r4670, %r4669, %r4487}, [_ZN6thrust24THRUST_300001_SM_1000_NS8cuda_cub4core6detail5shmemE+128];
	mov.b64 	%rd233, {%r4669, %r4487};
	setp.ne.s32 	%p276, %r289, 0;
	{ .reg .b32 tmp; mov.b64 {tmp, %r296}, %rd233; }
	@%p276 bra 	$L__BB1_44;
	min.s32 	%r4674, %r4674, %r4661;
	max.s32 	%r4673, %r4660, %r4673;
	min.s32 	%r4672, %r4672, %r4659;
	max.s32 	%r4671, %r4658, %r4671;
	min.s32 	%r4670, %r4670, %r4657;
	max.s32 	%r4669, %r4656, %r4669;
$L__BB1_44:
	add.s32 	%r309, %r289, %r281;
	setp.ne.s32 	%p277, %r6, 5;
	@%p277 bra 	$L__BB1_46;
	mov.u32 	%r4649, %r4669;
	mov.u32 	%r4650, %r4670;
	mov.u32 	%r4651, %r4671;
	mov.u32 	%r4652, %r4672;
	mov.u32 	%r4653, %r4673;
	mov.u32 	%r4654, %r4674;
	mov.u32 	%r4655, %r309;
$L__BB1_46:
	ld.shared.v4.u32 	{%r4687, %r4686, %r4685, %r4684}, [_ZN6thrust24THRUST_300001_SM_1000_NS8cuda_cub4core6detail5shmemE+144];
	ld.shared.v2.u32 	{%r4683, %r4682}, [_ZN6thrust24THRUST_300001_SM_1000_NS8cuda_cub4core6detail5shmemE+160];
	setp.ne.s32 	%p278, %r296, 0;
	@%p278 bra 	$L__BB1_48;
	min.s32 	%r4687, %r4687, %r4674;
	max.s32 	%r4686, %r4673, %r4686;
	min.s32 	%r4685, %r4685, %r4672;
	max.s32 	%r4684, %r4671, %r4684;
	min.s32 	%r4683, %r4683, %r4670;
	max.s32 	%r4682, %r4669, %r4682;
$L__BB1_48:
	add.s32 	%r335, %r296, %r309;
	setp.ne.s32 	%p279, %r6, 6;
	@%p279 bra 	$L__BB1_50;
	mov.u32 	%r4649, %r4682;
	mov.u32 	%r4650, %r4683;
	mov.u32 	%r4651, %r4684;
	mov.u32 	%r4652, %r4685;
	mov.u32 	%r4653, %r4686;
	mov.u32 	%r4654, %r4687;
	mov.u32 	%r4655, %r335;
$L__BB1_50:
	ld.shared.v2.u32 	{%r343, %r4700}, [_ZN6thrust24THRUST_300001_SM_1000_NS8cuda_cub4core6detail5shmemE+168];
	ld.shared.v4.u32 	{%r4699, %r4698, %r4697, %r4696}, [_ZN6thrust24THRUST_300001_SM_1000_NS8cuda_cub4core6detail5shmemE+176];
	ld.shared.u32 	%r4695, [_ZN6thrust24THRUST_300001_SM_1000_NS8cuda_cub4core6detail5shmemE+192];
	setp.ne.s32 	%p280, %r343, 0;
	@%p280 bra 	$L__BB1_52;
	min.s32 	%r4700, %r4700, %r4687;
	max.s32 	%r4699, %r4686, %r4699;
	min.s32 	%r4698, %r4698, %r4685;
	max.s32 	%r4697, %r4684, %r4697;
	min.s32 	%r4696, %r4696, %r4683;
	max.s32 	%r4695, %r4682, %r4695;
$L__BB1_52:
	add.s32 	%r362, %r343, %r335;
	setp.ne.s32 	%p281, %r6, 7;
	@%p281 bra 	$L__BB1_54;
	mov.u32 	%r4649, %r4695;
	mov.u32 	%r4650, %r4696;
	mov.u32 	%r4651, %r4697;
	mov.u32 	%r4652, %r4698;
	mov.u32 	%r4653, %r4699;
	mov.u32 	%r4654, %r4700;
	mov.u32 	%r4655, %r362;
$L__BB1_54:
	ld.shared.u32 	%r370, [_ZN6thrust24THRUST_300001_SM_1000_NS8cuda_cub4core6detail5shmemE+196];
	ld.shared.v2.u32 	{%r4713, %r4712}, [_ZN6thrust24THRUST_300001_SM_1000_NS8cuda_cub4core6detail5shmemE+200];
	ld.shared.v4.u32 	{%r4711, %r4710, %r4709, %r4708}, [_ZN6thrust24THRUST_300001_SM_1000_NS8cuda_cub4core6detail5shmemE+208];
	add.s32 	%r377, %r370, %r362;
	setp.ne.s32 	%p282, %r370, 0;
	@%p282 bra 	$L__BB1_56;
	min.s32 	%r4713, %r4713, %r4700;
	max.s32 	%r4712, %r4699, %r4712;
	min.s32 	%r4711, %r4711, %r4698;
	max.s32 	%r4710, %r4697, %r4710;
	min.s32 	%r4709, %r4709, %r4696;
	max.s32 	%r4708, %r4695, %r4708;
$L__BB1_56:
	setp.lt.u32 	%p283, %r4745, 32;
	@%p283 bra 	$L__BB1_61;
	setp.ne.s32 	%p284, %r4726, 0;
	@%p284 bra 	$L__BB1_59;
	min.s32 	%r4720, %r4720, %r4654;
	max.s32 	%r4721, %r4653, %r4721;
	min.s32 	%r4722, %r4722, %r4652;
	max.s32 	%r4723, %r4651, %r4723;
	min.s32 	%r4724, %r4724, %r4650;
	max.s32 	%r4725, %r4649, %r4725;
$L__BB1_59:
	setp.ne.s32 	%p285, %r4242, 0;
	add.s32 	%r4726, %r4655, %r4726;
	@%p285 bra 	$L__BB1_61;
	mov.u32 	%r4720, %r4654;
	mov.u32 	%r4721, %r4653;
	mov.u32 	%r4722, %r4652;
	mov.u32 	%r4723, %r4651;
	mov.u32 	%r4724, %r4650;
	mov.u32 	%r4725, %r4649;
	mov.u32 	%r4726, %r4655;
$L__BB1_61:
	setp.eq.s32 	%p286, %r4745, 0;
	mov.u32 	%r4733, %r4551;
	@%p286 bra 	$L__BB1_64;
	add.s32 	%r4733, %r4551, %r4726;
	setp.ne.s32 	%p287, %r4551, 0;
	@%p287 bra 	$L__BB1_64;
	min.s32 	%r4727, %r4727, %r4720;
	max.s32 	%r4728, %r4721, %r4728;
	min.s32 	%r4729, %r4729, %r4722;
	max.s32 	%r4730, %r4723, %r4730;
	min.s32 	%r4731, %r4731, %r4724;
	max.s32 	%r4732, %r4725, %r4732;
$L__BB1_64:
	setp.ne.s32 	%p288, %r7, %r8;
	add.s32 	%r424, %r4733, %r33;
	@%p288 bra 	$L__BB1_66;
	min.s32 	%r4739, %r4739, %r4727;
	max.s32 	%r4738, %r4728, %r4738;
	min.s32 	%r4737, %r4737, %r4729;
	max.s32 	%r4736, %r4730, %r4736;
	min.s32 	%r4735, %r4735, %r4731;
	max.s32 	%r4734, %r4732, %r4734;
$L__BB1_66:
	setp.ne.s32 	%p289, %r4745, 0;
	@%p289 bra 	$L__BB1_68;
	add.s64 	%rd234, %rd39, 896;
	// begin inline asm
	st.cg.u32 [%rd234], %r377;
	// end inline asm
	add.s64 	%rd235, %rd39, 900;
	// begin inline asm
	st.cg.u32 [%rd235], %r4713;
	// end inline asm
	add.s64 	%rd236, %rd39, 904;
	// begin inline asm
	st.cg.u32 [%rd236], %r4712;
	// end inline asm
	add.s64 	%rd237, %rd39, 908;
	// begin inline asm
	st.cg.u32 [%rd237], %r4711;
	// end inline asm
	add.s64 	%rd238, %rd39, 912;
	// begin inline asm
	st.cg.u32 [%rd238], %r4710;
	// end inline asm
	add.s64 	%rd239, %rd39, 916;
	// begin inline asm
	st.cg.u32 [%rd239], %r4709;
	// end inline asm
	add.s64 	%rd240, %rd39, 920;
	// begin inline asm
	st.cg.u32 [%rd240], %r4708;
	// end inline asm
	add.s64 	%rd241, %rd37, 128;
	mov.b32 	%r4495, 101;
	// begin inline asm
	st.release.gpu.u32 [%rd241], %r4495;
	// end inline asm
	mov.b32 	%r4726, 0;
$L__BB1_68:
	setp.lt.s32 	%p290, %r377, 257;
	@%p290 bra 	$L__BB1_82;
	bar.sync 	0;
	setp.eq.s32 	%p294, %r4551, 0;
	@%p294 bra 	$L__BB1_71;
	mad.lo.s32 	%r4498, %r4726, 28, %r4254;
	st.shared.u32 	[%r4498], %r4552;
	st.shared.u32 	[%r4498+4], %r4720;
	st.shared.u32 	[%r4498+8], %r4721;
	st.shared.u32 	[%r4498+12], %r4722;
	st.shared.u32 	[%r4498+16], %r4723;
	st.shared.u32 	[%r4498+20], %r4724;
	st.shared.u32 	[%r4498+24], %r4725;
$L__BB1_71:
	setp.eq.s32 	%p295, %r7, %r8;
	@%p295 bra 	$L__BB1_73;
	mad.lo.s32 	%r4500, %r4733, 28, %r4254;
	st.shared.u32 	[%r4500], %r7;
	st.shared.u32 	[%r4500+4], %r4727;
	st.shared.u32 	[%r4500+8], %r4728;
	st.shared.u32 	[%r4500+12], %r4729;
	st.shared.u32 	[%r4500+16], %r4730;
	st.shared.u32 	[%r4500+20], %r4731;
	st.shared.u32 	[%r4500+24], %r4732;
$L__BB1_73:
	setp.eq.s32 	%p296, %r8, %r9;
	@%p296 bra 	$L__BB1_75;
	mad.lo.s32 	%r4502, %r424, 28, %r4254;
	st.shared.u32 	[%r4502], %r8;
	st.shared.u32 	[%r4502+4], %r4739;
	st.shared.u32 	[%r4502+8], %r4738;
	st.shared.u32 	[%r4502+12], %r4737;
	st.shared.u32 	[%r4502+16], %r4736;
	st.shared.u32 	[%r4502+20], %r4735;
	st.shared.u32 	[%r4502+24], %r4734;
$L__BB1_75:
	bar.sync 	0;
	setp.ge.u32 	%p297, %r4745, %r377;
	@%p297 bra 	$L__BB1_496;
	add.s32 	%r4503, %r208, %r235;
	add.s32 	%r4504, %r4503, %r262;
	add.s32 	%r4505, %r4504, %r289;
	add.s32 	%r4506, %r4505, %r296;
	add.s32 	%r4507, %r4506, %r343;
	add.s32 	%r4508, %r4507, %r370;
	add.s32 	%r4509, %r4508, %r201;
	not.b32 	%r4510, %r4745;
	add.s32 	%r438, %r4509, %r4510;
	and.b32  	%r4511, %r438, 768;
	setp.eq.s32 	%p298, %r4511, 768;
	@%p298 bra 	$L__BB1_79;
	shr.u32 	%r4512, %r438, 8;
	add.s32 	%r4513, %r4512, 1;
	and.b32  	%r4514, %r4513, 3;
	neg.s32 	%r4742, %r4514;
	mad.lo.s32 	%r4516, %r4745, 28, %r4254;
	add.s32 	%r4741, %r4516, 12;
	mul.wide.u32 	%rd248, %r4745, 24;
	add.s64 	%rd249, %rd248, %rd7;
	add.s64 	%rd252, %rd249, 12;
	shl.b32 	%r4517, %r4513, 8;
	and.b32  	%r4518, %r4517, 768;
	add.s32 	%r4745, %r4745, %r4518;
$L__BB1_78:
	.pragma "nounroll";
	ld.shared.u32 	%r4519, [%r4741+-8];
	ld.shared.u32 	%r4520, [%r4741+-4];
	ld.shared.u32 	%r4521, [%r4741];
	ld.shared.u32 	%r4522, [%r4741+4];
	ld.shared.u32 	%r4523, [%r4741+8];
	ld.shared.u32 	%r4524, [%r4741+12];
	st.global.u32 	[%rd252+-12], %r4519;
	st.global.u32 	[%rd252+-8], %r4520;
	st.global.u32 	[%rd252+-4], %r4521;
	st.global.u32 	[%rd252], %r4522;
	st.global.u32 	[%rd252+4], %r4523;
	st.global.u32 	[%rd252+8], %r4524;
	add.s32 	%r4742, %r4742, 1;
	setp.ne.s32 	%p299, %r4742, 0;
	add.s32 	%r4741, %r4741, 7168;
	add.s64 	%rd252, %rd252, 6144;
	@%p299 bra 	$L__BB1_78;
$L__BB1_79:
	setp.lt.u32 	%p300, %r438, 768;
	@%p300 bra 	$L__BB1_496;
	mul.wide.u32 	%rd250, %r4745, 24;
	add.s64 	%rd251, %rd250, %rd7;
	add.s64 	%rd253, %rd251, 12288;
	mad.lo.s32 	%r4526, %r4745, 28, %r4254;
	add.s32 	%r4744, %r4526, 14340;
$L__BB1_81:
	ld.shared.u32 	%r4527, [%r4744+-14336];
	ld.shared.u32 	%r4528, [%r4744+-14332];
	ld.shared.u32 	%r4529, [%r4744+-14328];
	ld.shared.u32 	%r4530, [%r4744+-14324];
	ld.shared.u32 	%r4531, [%r4744+-14320];
	ld.shared.u32 	%r4532, [%r4744+-14316];
	st.global.u32 	[%rd253+-12288], %r4527;
	st.global.u32 	[%rd253+-12284], %r4528;
	st.global.u32 	[%rd253+-12280], %r4529;
	st.global.u32 	[%rd253+-12276], %r4530;
	st.global.u32 	[%rd253+-12272], %r4531;
	st.global.u32 	[%rd253+-12268], %r4532;
	ld.shared.u32 	%r4533, [%r4744+-7168];
	ld.shared.u32 	%r4534, [%r4744+-7164];
	ld.shared.u32 	%r4535, [%r4744+-7160];
	ld.shared.u32 	%r4536, [%r4744+-7156];
	ld.shared.u32 	%r4537, [%r4744+-7152];
	ld.shared.u32 	%r4538, [%r4744+-7148];
	st.global.u32 	[%rd253+-6144], %r4533;
	st.global.u32 	[%rd253+-6140], %r4534;
	st.global.u32 	[%rd253+-6136], %r4535;
	st.global.u32 	[%rd253+-6132], %r4536;
	st.global.u32 	[%rd253+-6128], %r4537;
	st.global.u32 	[%rd253+-6124], %r4538;
	ld.shared.u32 	%r4539, [%r4744];
	ld.shared.u32 	%r4540, [%r4744+4];
	ld.shared.u32 	%r4541, [%r4744+8];
	ld.shared.u32 	%r4542, [%r4744+12];
	ld.shared.u32 	%r4543, [%r4744+16];
	ld.shared.u32 	%r4544, [%r4744+20];
	st.global.u32 	[%rd253], %r4539;
	st.global.u32 	[%rd253+4], %r4540;
	st.global.u32 	[%rd253+8], %r4541;
	st.global.u32 	[%rd253+12], %r4542;
	st.global.u32 	[%rd253+16], %r4543;
	st.global.u32 	[%rd253+20], %r4544;
	ld.shared.u32 	%r4545, [%r4744+7168];
	ld.shared.u32 	%r4546, [%r4744+7172];
	ld.shared.u32 	%r4547, [%r4744+7176];
	ld.shared.u32 	%r4548, [%r4744+7180];
	ld.shared.u32 	%r4549, [%r4744+7184];
	ld.shared.u32 	%r4550, [%r4744+7188];
	st.global.u32 	[%rd253+6144], %r4545;
	st.global.u32 	[%rd253+6148], %r4546;
	st.global.u32 	[%rd253+6152], %r4547;
	st.global.u32 	[%rd253+6156], %r4548;
	st.global.u32 	[%rd253+6160], %r4549;
	st.global.u32 	[%rd253+6164], %r4550;
	add.s32 	%r4745, %r4745, 1024;
	add.s64 	%rd253, %rd253, 24576;
	add.s32 	%r4744, %r4744, 28672;
	setp.lt.s32 	%p301, %r4745, %r377;
	@%p301 bra 	$L__BB1_81;
	bra.uni 	$L__BB1_496;
$L__BB1_82:
	setp.eq.s32 	%p291, %r4551, 0;
	@%p291 bra 	$L__BB1_84;
	mul.wide.s32 	%rd242, %r4726, 24;
	add.s64 	%rd243, %rd7, %rd242;
	st.global.u32 	[%rd243], %r4720;
	st.global.u32 	[%rd243+4], %r4721;
	st.global.u32 	[%rd243+8], %r4722;
	st.global.u32 	[%rd243+12], %r4723;
	st.global.u32 	[%rd243+16], %r4724;
	st.global.u32 	[%rd243+20], %r4725;
$L__BB1_84:
	setp.eq.s32 	%p292, %r7, %r8;
	@%p292 bra 	$L__BB1_86;
	mul.wide.s32 	%rd244, %r4733, 24;
	add.s64 	%rd245, %rd7, %rd244;
	st.global.u32 	[%rd245], %r4727;
	st.global.u32 	[%rd245+4], %r4728;
	st.global.u32 	[%rd245+8], %r4729;
	st.global.u32 	[%rd245+12], %r4730;
	st.global.u32 	[%rd245+16], %r4731;
	st.global.u32 	[%rd245+20], %r4732;
$L__BB1_86:
	setp.eq.s32 	%p293, %r8, %r9;
	@%p293 bra 	$L__BB1_496;
	mul.wide.s32 	%rd246, %r424, 24;
	add.s64 	%rd247, %rd7, %rd246;
	st.global.u32 	[%rd247], %r4739;
	st.global.u32 	[%rd247+4], %r4738;
	st.global.u32 	[%rd247+8], %r4737;
	st.global.u32 	[%rd247+12], %r4736;
	st.global.u32 	[%rd247+16], %r4735;
	st.global.u32 	[%rd247+20], %r4734;
	bra.uni 	$L__BB1_496;
$L__BB1_88:
	mov.u32 	%r5053, %tid.x;
	and.b32  	%r3521, %r5053, 31;
	and.b32  	%r3522, %r5053, 992;
	add.s32 	%r3523, %r2, %r3521;
	mad.lo.s32 	%r453, %r3522, 3, %r3523;
	mul.wide.u32 	%rd149, %r453, 16;
	add.s64 	%rd150, %rd5, %rd149;
	ld.global.u32 	%r3524, [%rd150];
	ld.global.u32 	%r3525, [%rd150+512];
	ld.global.u32 	%r3526, [%rd150+1024];
	// begin inline asm
	mov.u32 %r3519, %laneid;
	// end inline asm
	shr.u32 	%r455, %r5053, 5;
	mad.lo.s32 	%r456, %r455, 96, %r3519;
	shl.b32 	%r3527, %r456, 2;
	mov.u32 	%r3528, _ZN6thrust24THRUST_300001_SM_1000_NS8cuda_cub4core6detail5shmemE;
	add.s32 	%r457, %r3528, %r3527;
	st.shared.u32 	[%r457], %r3524;
	st.shared.u32 	[%r457+128], %r3525;
	st.shared.u32 	[%r457+256], %r3526;
	bar.warp.sync 	-1;
	shl.b32 	%r458, %r3519, 1;
	shl.b32 	%r3529, %r3519, 3;
	add.s32 	%r459, %r457, %r3529;
	ld.shared.u32 	%r460, [%r459];
	ld.shared.u32 	%r461, [%r459+4];
	ld.shared.u32 	%r462, [%r459+8];
	setp.ne.s32 	%p166, %r5053, 0;
	mov.b32 	%r4747, 0;
	@%p166 bra 	$L__BB1_90;
	mul.wide.u32 	%rd151, %r2, 16;
	add.s64 	%rd152, %rd5, %rd151;
	ld.global.u32 	%r4747, [%rd152+-16];
$L__BB1_90:
	setp.eq.s32 	%p167, %r5053, 0;
	bar.sync 	0;
	add.s64 	%rd154, %rd6, %rd149;
	ld.global.u32 	%r3530, [%rd154+4];
	ld.global.u32 	%r3531, [%rd154+8];
	ld.global.u32 	%r3532, [%rd154+12];
	ld.global.u32 	%r3533, [%rd154+516];
	ld.global.u32 	%r3534, [%rd154+520];
	ld.global.u32 	%r3535, [%rd154+524];
	ld.global.u32 	%r3536, [%rd154+1028];
	ld.global.u32 	%r3537, [%rd154+1032];
	ld.global.u32 	%r3538, [%rd154+1036];
	mad.lo.s32 	%r3539, %r456, 20, %r457;
	st.shared.v2.u32 	[%r3539], {%r3530, %r3530};
	st.shared.v2.u32 	[%r3539+8], {%r3531, %r3531};
	st.shared.v2.u32 	[%r3539+16], {%r3532, %r3532};
	st.shared.v2.u32 	[%r3539+768], {%r3533, %r3533};
	st.shared.v2.u32 	[%r3539+776], {%r3534, %r3534};
	st.shared.v2.u32 	[%r3539+784], {%r3535, %r3535};
	st.shared.v2.u32 	[%r3539+1536], {%r3536, %r3536};
	st.shared.v2.u32 	[%r3539+1544], {%r3537, %r3537};
	st.shared.v2.u32 	[%r3539+1552], {%r3538, %r3538};
	bar.warp.sync 	-1;
	add.s32 	%r3540, %r456, %r458;
	mad.lo.s32 	%r3541, %r3540, 20, %r459;
	ld.shared.v2.u32 	{%r5035, %r5036}, [%r3541];
	ld.shared.v2.u32 	{%r5037, %r5038}, [%r3541+8];
	ld.shared.v2.u32 	{%r5039, %r5040}, [%r3541+16];
	ld.shared.v2.u32 	{%r5041, %r5042}, [%r3541+24];
	ld.shared.v2.u32 	{%r5043, %r5044}, [%r3541+32];
	ld.shared.v2.u32 	{%r5045, %r5046}, [%r3541+40];
	ld.shared.v2.u32 	{%r4759, %r4758}, [%r3541+48];
	ld.shared.v2.u32 	{%r4757, %r4756}, [%r3541+56];
	ld.shared.v2.u32 	{%r4755, %r4754}, [%r3541+64];
	bar.sync 	0;
	shl.b32 	%r3542, %r5053, 2;
	add.s32 	%r3544, %r3528, %r3542;
	add.s32 	%r483, %r3544, 1400;
	st.shared.u32 	[%r3544+1400], %r462;
	bar.sync 	0;
	@%p167 bra 	$L__BB1_92;
	ld.shared.u32 	%r4747, [%r483+-4];
$L__BB1_92:
	setp.ne.s32 	%p168, %r4747, %r460;
	selp.u32 	%r486, 1, 0, %p168;
	setp.ne.s32 	%p169, %r460, %r461;
	selp.u32 	%r3545, 1, 0, %p169;
	add.s32 	%r487, %r3545, %r486;
	mov.u32 	%r4748, %r5046;
	mov.u32 	%r4749, %r5045;
	mov.u32 	%r4750, %r5044;
	mov.u32 	%r4751, %r5043;
	mov.u32 	%r4752, %r5042;
	mov.u32 	%r4753, %r5041;
	@%p169 bra 	$L__BB1_94;
	min.s32 	%r4753, %r5041, %r5035;
	max.s32 	%r4752, %r5036, %r5042;
	min.s32 	%r4751, %r5043, %r5037;
	max.s32 	%r4750, %r5038, %r5044;
	min.s32 	%r4749, %r5045, %r5039;
	max.s32 	%r4748, %r5040, %r5046;
$L__BB1_94:
	setp.ne.s32 	%p170, %r461, %r462;
	selp.u32 	%r3546, 1, 0, %p170;
	add.s32 	%r500, %r487, %r3546;
	@%p170 bra 	$L__BB1_96;
	min.s32 	%r4759, %r4759, %r4753;
	max.s32 	%r4758, %r4752, %r4758;
	min.s32 	%r4757, %r4757, %r4751;
	max.s32 	%r4756, %r4750, %r4756;
	min.s32 	%r4755, %r4755, %r4749;
	max.s32 	%r4754, %r4748, %r4754;
$L__BB1_96:
	mov.b32 	%r3579, 1;
	mov.b32 	%r3580, 0;
	mov.b32 	%r3581, -1;
	// begin inline asm
	shfl.sync.up.b32 %r3547, %r500, %r3579, %r3580, %r3581;
	// end inline asm
	// begin inline asm
	shfl.sync.up.b32 %r3552, %r4759, %r3579, %r3580, %r3581;
	// end inline asm
	// begin inline asm
	shfl.sync.up.b32 %r3557, %r4758, %r3579, %r3580, %r3581;
	// end inline asm
	// begin inline asm
	shfl.sync.up.b32 %r3562, %r4757, %r3579, %r3580, %r3581;
	// end inline asm
	// begin inline asm
	shfl.sync.up.b32 %r3567, %r4756, %r3579, %r3580, %r3581;
	// end inline asm
	// begin inline asm
	shfl.sync.up.b32 %r3572, %r4755, %r3579, %r3580, %r3581;
	// end inline asm
	// begin inline asm
	shfl.sync.up.b32 %r3577, %r4754, %r3579, %r3580, %r3581;
	// end inline asm
	setp.ne.s32 	%p171, %r500, 0;
	mov.u32 	%r4766, %r4754;
	mov.u32 	%r4767, %r4755;
	mov.u32 	%r4768, %r4756;
	mov.u32 	%r4769, %r4757;
	mov.u32 	%r4770, %r4758;
	mov.u32 	%r4771, %r4759;
	@%p171 bra 	$L__BB1_98;
	min.s32 	%r4771, %r4759, %r3552;
	max.s32 	%r4770, %r3557, %r4758;
	min.s32 	%r4769, %r4757, %r3562;
	max.s32 	%r4768, %r3567, %r4756;
	min.s32 	%r4767, %r4755, %r3572;
	max.s32 	%r4766, %r3577, %r4754;
$L__BB1_98:
	setp.gt.s32 	%p172, %r3519, 0;
	add.s32 	%r4772, %r3547, %r500;
	@%p172 bra 	$L__BB1_100;
	mov.u32 	%r4766, %r4754;
	mov.u32 	%r4767, %r4755;
	mov.u32 	%r4768, %r4756;
	mov.u32 	%r4769, %r4757;
	mov.u32 	%r4770, %r4758;
	mov.u32 	%r4771, %r4759;
	mov.u32 	%r4772, %r500;
$L__BB1_100:
	mov.b32 	%r3614, 2;
	mov.b32 	%r3615, 0;
	mov.b32 	%r3616, -1;
	// begin inline asm
	shfl.sync.up.b32 %r3582, %r4772, %r3614, %r3615, %r3616;
	// end inline asm
	// begin inline asm
	shfl.sync.up.b32 %r3587, %r4771, %r3614, %r3615, %r3616;
	// end inline asm
	// begin inline asm
	shfl.sync.up.b32 %r3592, %r4770, %r3614, %r3615, %r3616;
	// end inline asm
	// begin inline asm
	shfl.sync.up.b32 %r3597, %r4769, %r3614, %r3615, %r3616;
	// end inline asm
	// begin inline asm
	shfl.sync.up.b32 %r3602, %r4768, %r3614, %r3615, %r3616;
	// end inline asm
	// begin inline asm
	shfl.sync.up.b32 %r3607, %r4767, %r3614, %r3615, %r3616;
	// end inline asm
	// begin inline asm
	shfl.sync.up.b32 %r3612, %r4766, %r3614, %r3615, %r3616;
	// end inline asm
	setp.ne.s32 	%p173, %r4772, 0;
	mov.u32 	%r4779, %r4766;
	mov.u32 	%r4780, %r4767;
	mov.u32 	%r4781, %r4768;
	mov.u32 	%r4782, %r4769;
	mov.u32 	%r4783, %r4770;
	mov.u32 	%r4784, %r4771;
	@%p173 bra 	$L__BB1_102;
	min.s32 	%r4784, %r4771, %r3587;
	max.s32 	%r4783, %r3592, %r4770;
	min.s32 	%r4782, %r4769, %r3597;
	max.s32 	%r4781, %r3602, %r4768;
	min.s32 	%r4780, %r4767, %r3607;
	max.s32 	%r4779, %r3612, %r4766;
$L__BB1_102:
	setp.gt.s32 	%p174, %r3519, 1;
	add.s32 	%r4785, %r3582, %r4772;
	@%p174 bra 	$L__BB1_104;
	mov.u32 	%r4779, %r4766;
	mov.u32 	%r4780, %r4767;
	mov.u32 	%r4781, %r4768;
	mov.u32 	%r4782, %r4769;
	mov.u32 	%r4783, %r4770;
	mov.u32 	%r4784, %r4771;
	mov.u32 	%r4785, %r4772;
$L__BB1_104:
	mov.b32 	%r3649, 4;
	mov.b32 	%r3650, 0;
	mov.b32 	%r3651, -1;
	// begin inline asm
	shfl.sync.up.b32 %r3617, %r4785, %r3649, %r3650, %r3651;
	// end inline asm
	// begin inline asm
	shfl.sync.up.b32 %r3622, %r4784, %r3649, %r3650, %r3651;
	// end inline asm
	// begin inline asm
	shfl.sync.up.b32 %r3627, %r4783, %r3649, %r3650, %r3651;
	// end inline asm
	// begin inline asm
	shfl.sync.up.b32 %r3632, %r4782, %r3649, %r3650, %r3651;
	// end inline asm
	// begin inline asm
	shfl.sync.up.b32 %r3637, %r4781, %r3649, %r3650, %r3651;
	// end inline asm
	// begin inline asm
	shfl.sync.up.b32 %r3642, %r4780, %r3649, %r3650, %r3651;
	// end inline asm
	// begin inline asm
	shfl.sync.up.b32 %r3647, %r4779, %r3649, %r3650, %r3651;
	// end inline asm
	setp.ne.s32 	%p175, %r4785, 0;
	mov.u32 	%r4792, %r4779;
	mov.u32 	%r4793, %r4780;
	mov.u32 	%r4794, %r4781;
	mov.u32 	%r4795, %r4782;
	mov.u32 	%r4796, %r4783;
	mov.u32 	%r4797, %r4784;
	@%p175 bra 	$L__BB1_106;
	min.s32 	%r4797, %r4784, %r3622;
	max.s32 	%r4796, %r3627, %r4783;
	min.s32 	%r4795, %r4782, %r3632;
	max.s32 	%r4794, %r3637, %r4781;
	min.s32 	%r4793, %r4780, %r3642;
	max.s32 	%r4792, %r3647, %r4779;
$L__BB1_106:
	setp.gt.s32 	%p176, %r3519, 3;
	add.s32 	%r4798, %r3617, %r4785;
	@%p176 bra 	$L__BB1_108;
	mov.u32 	%r4792, %r4779;
	mov.u32 	%r4793, %r4780;
	mov.u32 	%r4794, %r4781;
	mov.u32 	%r4795, %r4782;
	mov.u32 	%r4796, %r4783;
	mov.u32 	%r4797, %r4784;
	mov.u32 	%r4798, %r4785;
$L__BB1_108:
	mov.b32 	%r3684, 8;
	mov.b32 	%r3685, 0;
	mov.b32 	%r3686, -1;
	// begin inline asm
	shfl.sync.up.b32 %r3652, %r4798, %r3684, %r3685, %r3686;
	// end inline asm
	// begin inline asm
	shfl.sync.up.b32 %r3657, %r4797, %r3684, %r3685, %r3686;
	// end inline asm
	// begin inline asm
	shfl.sync.up.b32 %r3662, %r4796, %r3684, %r3685, %r3686;
	// end inline asm
	// begin inline asm
	shfl.sync.up.b32 %r3667, %r4795, %r3684, %r3685, %r3686;
	// end inline asm
	// begin inline asm
	shfl.sync.up.b32 %r3672, %r4794, %r3684, %r3685, %r3686;
	// end inline asm
	// begin inline asm
	shfl.sync.up.b32 %r3677, %r4793, %r3684, %r3685, %r3686;
	// end inline asm
	// begin inline asm
	shfl.sync.up.b32 %r3682, %r4792, %r3684, %r3685, %r3686;
	// end inline asm
	setp.ne.s32 	%p177, %r4798, 0;
	mov.u32 	%r4805, %r4792;
	mov.u32 	%r4806, %r4793;
	mov.u32 	%r4807, %r4794;
	mov.u32 	%r4808, %r4795;
	mov.u32 	%r4809, %r4796;
	mov.u32 	%r4810, %r4797;
	@%p177 bra 	$L__BB1_110;
	min.s32 	%r4810, %r4797, %r3657;
	max.s32 	%r4809, %r3662, %r4796;
	min.s32 	%r4808, %r4795, %r3667;
	max.s32 	%r4807, %r3672, %r4794;
	min.s32 	%r4806, %r4793, %r3677;
	max.s32 	%r4805, %r3682, %r4792;
$L__BB1_110:
	setp.gt.s32 	%p178, %r3519, 7;
	add.s32 	%r4811, %r3652, %r4798;
	@%p178 bra 	$L__BB1_112;
	mov.u32 	%r4805, %r4792;
	mov.u32 	%r4806, %r4793;
	mov.u32 	%r4807, %r4794;
	mov.u32 	%r4808, %r4795;
	mov.u32 	%r4809, %r4796;
	mov.u32 	%r4810, %r4797;
	mov.u32 	%r4811, %r4798;
$L__BB1_112:
	mov.b32 	%r3719, 16;
	mov.b32 	%r3720, 0;
	mov.b32 	%r3721, -1;
	// begin inline asm
	shfl.sync.up.b32 %r3687, %r4811, %r3719, %r3720, %r3721;
	// end inline asm
	// begin inline asm
	shfl.sync.up.b32 %r3692, %r4810, %r3719, %r3720, %r3721;
	// end inline asm
	// begin inline asm
	shfl.sync.up.b32 %r3697, %r4809, %r3719, %r3720, %r3721;
	// end inline asm
	// begin inline asm
	shfl.sync.up.b32 %r3702, %r4808, %r3719, %r3720, %r3721;
	// end inline asm
	// begin inline asm
	shfl.sync.up.b32 %r3707, %r4807, %r3719, %r3720, %r3721;
	// end inline asm
	// begin inline asm
	shfl.sync.up.b32 %r3712, %r4806, %r3719, %r3720, %r3721;
	// end inline asm
	// begin inline asm
	shfl.sync.up.b32 %r3717, %r4805, %r3719, %r3720, %r3721;
	// end inline asm
	setp.ne.s32 	%p179, %r4811, 0;
	mov.u32 	%r4818, %r4805;
	mov.u32 	%r4819, %r4806;
	mov.u32 	%r4820, %r4807;
	mov.u32 	%r4821, %r4808;
	mov.u32 	%r4822, %r4809;
	mov.u32 	%r4823, %r4810;
	@%p179 bra 	$L__BB1_114;
	min.s32 	%r4823, %r4810, %r3692;
	max.s32 	%r4822, %r3697, %r4809;
	min.s32 	%r4821, %r4808, %r3702;
	max.s32 	%r4820, %r3707, %r4807;
	min.s32 	%r4819, %r4806, %r3712;
	max.s32 	%r4818, %r3717, %r4805;
$L__BB1_114:
	setp.gt.s32 	%p180, %r3519, 15;
	add.s32 	%r4824, %r3687, %r4811;
	@%p180 bra 	$L__BB1_116;
	mov.u32 	%r4818, %r4805;
	mov.u32 	%r4819, %r4806;
	mov.u32 	%r4820, %r4807;
	mov.u32 	%r4821, %r4808;
	mov.u32 	%r4822, %r4809;
	mov.u32 	%r4823, %r4810;
	mov.u32 	%r4824, %r4811;
$L__BB1_116:
	mov.b32 	%r3754, 1;
	mov.b32 	%r3755, 0;
	mov.b32 	%r3756, -1;
	// begin inline asm
	shfl.sync.up.b32 %r5027, %r4824, %r3754, %r3755, %r3756;
	// end inline asm
	// begin inline asm
	shfl.sync.up.b32 %r5021, %r4823, %r3754, %r3755, %r3756;
	// end inline asm
	// begin inline asm
	shfl.sync.up.b32 %r5022, %r4822, %r3754, %r3755, %r3756;
	// end inline asm
	// begin inline asm
	shfl.sync.up.b32 %r5023, %r4821, %r3754, %r3755, %r3756;
	// end inline asm
	// begin inline asm
	shfl.sync.up.b32 %r5024, %r4820, %r3754, %r3755, %r3756;
	// end inline asm
	// begin inline asm
	shfl.sync.up.b32 %r5025, %r4819, %r3754, %r3755, %r3756;
	// end inline asm
	// begin inline asm
	shfl.sync.up.b32 %r5026, %r4818, %r3754, %r3755, %r3756;
	// end inline asm
	setp.ne.s32 	%p181, %r3519, 31;
	@%p181 bra 	$L__BB1_118;
	mad.lo.s32 	%r3758, %r455, 28, %r3528;
	st.shared.u32 	[%r3758], %r4824;
	st.shared.u32 	[%r3758+4], %r4823;
	st.shared.u32 	[%r3758+8], %r4822;
	st.shared.u32 	[%r3758+12], %r4821;
	st.shared.u32 	[%r3758+16], %r4820;
	st.shared.u32 	[%r3758+20], %r4819;
	st.shared.u32 	[%r3758+24], %r4818;
$L__BB1_118:
	bar.sync 	0;
	ld.shared.v4.u32 	{%r4850, %r4849, %r4848, %r4847}, [_ZN6thrust24THRUST_300001_SM_1000_NS8cuda_cub4core6detail5shmemE];
	ld.shared.v4.u32 	{%r4846, %r4845, %r4844, %r662}, [_ZN6thrust24THRUST_300001_SM_1000_NS8cuda_cub4core6detail5shmemE+16];
	ld.shared.v4.u32 	{%r4830, %r4829, %r4828, %r4827}, [_ZN6thrust24THRUST_300001_SM_1000_NS8cuda_cub4core6detail5shmemE+32];
	ld.shared.v2.u32 	{%r4826, %r4825}, [_ZN6thrust24THRUST_300001_SM_1000_NS8cuda_cub4core6detail5shmemE+48];
	setp.ne.s32 	%p182, %r662, 0;
	@%p182 bra 	$L__BB1_120;
	min.s32 	%r4830, %r4830, %r4849;
	max.s32 	%r4829, %r4848, %r4829;
	min.s32 	%r4828, %r4828, %r4847;
	max.s32 	%r4827, %r4846, %r4827;
	min.s32 	%r4826, %r4826, %r4845;
	max.s32 	%r4825, %r4844, %r4825;
$L__BB1_120:
	add.s32 	%r681, %r662, %r4850;
	setp.ne.s32 	%p183, %r455, 2;
	@%p183 bra 	$L__BB1_122;
	mov.u32 	%r4844, %r4825;
	mov.u32 	%r4845, %r4826;
	mov.u32 	%r4846, %r4827;
	mov.u32 	%r4847, %r4828;
	mov.u32 	%r4848, %r4829;
	mov.u32 	%r4849, %r4830;
	mov.u32 	%r4850, %r681;
$L__BB1_122:
	ld.shared.v2.u32 	{%r3759, %r4843}, [_ZN6thrust24THRUST_300001_SM_1000_NS8cuda_cub4core6detail5shmemE+56];
	ld.shared.v4.u32 	{%r4842, %r4841, %r4840, %r4839}, [_ZN6thrust24THRUST_300001_SM_1000_NS8cuda_cub4core6detail5shmemE+64];
	ld.shared.u32 	%r4838, [_ZN6thrust24THRUST_300001_SM_1000_NS8cuda_cub4core6detail5shmemE+80];
	add.s32 	%r695, %r3759, %r681;
	setp.ne.s32 	%p184, %r3759, 0;
	@%p184 bra 	$L__BB1_124;
	min.s32 	%r4843, %r4843, %r4830;
	max.s32 	%r4842, %r4829, %r4842;
	min.s32 	%r4841, %r4841, %r4828;
	max.s32 	%r4840, %r4827, %r4840;
	min.s32 	%r4839, %r4839, %r4826;
	max.s32 	%r4838, %r4825, %r4838;
$L__BB1_124:
	setp.ne.s32 	%p185, %r455, 3;
	@%p185 bra 	$L__BB1_126;
	mov.u32 	%r4844, %r4838;
	mov.u32 	%r4845, %r4839;
	mov.u32 	%r4846, %r4840;
	mov.u32 	%r4847, %r4841;
	mov.u32 	%r4848, %r4842;
	mov.u32 	%r4849, %r4843;
	mov.u32 	%r4850, %r695;
$L__BB1_126:
	ld.shared.u32 	%r3760, [_ZN6thrust24THRUST_300001_SM_1000_NS8cuda_cub4core6detail5shmemE+84];
	ld.shared.v2.u32 	{%r4851, %r4852}, [_ZN6thrust24THRUST_300001_SM_1000_NS8cuda_cub4core6detail5shmemE+88];
	ld.shared.v4.u32 	{%r4853, %r4854, %r4855, %r4856}, [_ZN6thrust24THRUST_300001_SM_1000_NS8cuda_cub4core6detail5shmemE+96];
	add.s32 	%r721, %r3760, %r695;
	setp.ne.s32 	%p186, %r3760, 0;
	@%p186 bra 	$L__BB1_128;
	min.s32 	%r4851, %r4851, %r4843;
	max.s32 	%r4852, %r4842, %r4852;
	min.s32 	%r4853, %r4853, %r4841;
	max.s32 	%r4854, %r4840, %r4854;
	min.s32 	%r4855, %r4855, %r4839;
	max.s32 	%r4856, %r4838, %r4856;
$L__BB1_128:
	setp.ne.s32 	%p187, %r455, 4;
	@%p187 bra 	$L__BB1_130;
	mov.u32 	%r4844, %r4856;
	mov.u32 	%r4845, %r4855;
	mov.u32 	%r4846, %r4854;
	mov.u32 	%r4847, %r4853;
	mov.u32 	%r4848, %r4852;
	mov.u32 	%r4849, %r4851;
	mov.u32 	%r4850, %r721;
$L__BB1_130:
	ld.shared.v4.u32 	{%r3761, %r4864, %r4865, %r4866}, [_ZN6thrust24THRUST_300001_SM_1000_NS8cuda_cub4core6detail5shmemE+112];
	ld.shared.v4.u32 	{%r4867, %r4868, %r4869, %r3762}, [_ZN6thrust24THRUST_300001_SM_1000_NS8cuda_cub4core6detail5shmemE+128];
	mov.b64 	%rd155, {%r4869, %r3762};
	add.s32 	%r747, %r3761, %r721;
	setp.ne.s32 	%p188, %r3761, 0;
	{ .reg .b32 tmp; mov.b64 {tmp, %r748}, %rd155; }
	@%p188 bra 	$L__BB1_132;
	min.s32 	%r4864, %r4864, %r4851;
	max.s32 	%r4865, %r4852, %r4865;
	min.s32 	%r4866, %r4866, %r4853;
	max.s32 	%r4867, %r4854, %r4867;
	min.s32 	%r4868, %r4868, %r4855;
	max.s32 	%r4869, %r4856, %r4869;
$L__BB1_132:
	setp.ne.s32 	%p189, %r455, 5;
	@%p189 bra 	$L__BB1_134;
	mov.u32 	%r4844, %r4869;
	mov.u32 	%r4845, %r4868;
	mov.u32 	%r4846, %r4867;
	mov.u32 	%r4847, %r4866;
	mov.u32 	%r4848, %r4865;
	mov.u32 	%r4849, %r4864;
	mov.u32 	%r4850, %r747;
$L__BB1_134:
	ld.shared.v4.u32 	{%r4877, %r4878, %r4879, %r4880}, [_ZN6thrust24THRUST_300001_SM_1000_NS8cuda_cub4core6detail5shmemE+144];
	ld.shared.v2.u32 	{%r4881, %r4882}, [_ZN6thrust24THRUST_300001_SM_1000_NS8cuda_cub4core6detail5shmemE+160];
	add.s32 	%r774, %r748, %r747;
	setp.ne.s32 	%p190, %r748, 0;
	@%p190 bra 	$L__BB1_136;
	min.s32 	%r4877, %r4877, %r4864;
	max.s32 	%r4878, %r4865, %r4878;
	min.s32 	%r4879, %r4879, %r4866;
	max.s32 	%r4880, %r4867, %r4880;
	min.s32 	%r4881, %r4881, %r4868;
	max.s32 	%r4882, %r4869, %r4882;
$L__BB1_136:
	setp.ne.s32 	%p191, %r455, 6;
	@%p191 bra 	$L__BB1_138;
	mov.u32 	%r4844, %r4882;
	mov.u32 	%r4845, %r4881;
	mov.u32 	%r4846, %r4880;
	mov.u32 	%r4847, %r4879;
	mov.u32 	%r4848, %r4878;
	mov.u32 	%r4849, %r4877;
	mov.u32 	%r4850, %r774;
$L__BB1_138:
	ld.shared.v2.u32 	{%r3763, %r4890}, [_ZN6thrust24THRUST_300001_SM_1000_NS8cuda_cub4core6detail5shmemE+168];
	ld.shared.v4.u32 	{%r4891, %r4892, %r4893, %r4894}, [_ZN6thrust24THRUST_300001_SM_1000_NS8cuda_cub4core6detail5shmemE+176];
	ld.shared.u32 	%r4895, [_ZN6thrust24THRUST_300001_SM_1000_NS8cuda_cub4core6detail5shmemE+192];
	add.s32 	%r800, %r3763, %r774;
	setp.ne.s32 	%p192, %r3763, 0;
	@%p192 bra 	$L__BB1_140;
	min.s32 	%r4890, %r4890, %r4877;
	max.s32 	%r4891, %r4878, %r4891;
	min.s32 	%r4892, %r4892, %r4879;
	max.s32 	%r4893, %r4880, %r4893;
	min.s32 	%r4894, %r4894, %r4881;
	max.s32 	%r4895, %r4882, %r4895;
$L__BB1_140:
	setp.ne.s32 	%p193, %r455, 7;
	@%p193 bra 	$L__BB1_142;
	mov.u32 	%r4844, %r4895;
	mov.u32 	%r4845, %r4894;
	mov.u32 	%r4846, %r4893;
	mov.u32 	%r4847, %r4892;
	mov.u32 	%r4848, %r4891;
	mov.u32 	%r4849, %r4890;
	mov.u32 	%r4850, %r800;
$L__BB1_142:
	ld.shared.u32 	%r3764, [_ZN6thrust24THRUST_300001_SM_1000_NS8cuda_cub4core6detail5shmemE+196];
	ld.shared.v2.u32 	{%r4903, %r4904}, [_ZN6thrust24THRUST_300001_SM_1000_NS8cuda_cub4core6detail5shmemE+200];
	ld.shared.v4.u32 	{%r4905, %r4906, %r4907, %r4908}, [_ZN6thrust24THRUST_300001_SM_1000_NS8cuda_cub4core6detail5shmemE+208];
	add.s32 	%r826, %r3764, %r800;
	setp.ne.s32 	%p194, %r3764, 0;
	@%p194 bra 	$L__BB1_144;
	min.s32 	%r4903, %r4903, %r4890;
	max.s32 	%r4904, %r4891, %r4904;
	min.s32 	%r4905, %r4905, %r4892;
	max.s32 	%r4906, %r4893, %r4906;
	min.s32 	%r4907, %r4907, %r4894;
	max.s32 	%r4908, %r4895, %r4908;
$L__BB1_144:
	setp.lt.u32 	%p195, %r5053, 32;
	@%p195 bra 	$L__BB1_149;
	setp.ne.s32 	%p196, %r5027, 0;
	@%p196 bra 	$L__BB1_147;
	min.s32 	%r5021, %r5021, %r4849;
	max.s32 	%r5022, %r4848, %r5022;
	min.s32 	%r5023, %r5023, %r4847;
	max.s32 	%r5024, %r4846, %r5024;
	min.s32 	%r5025, %r5025, %r4845;
	max.s32 	%r5026, %r4844, %r5026;
$L__BB1_147:
	setp.ne.s32 	%p197, %r3519, 0;
	add.s32 	%r5027, %r4850, %r5027;
	@%p197 bra 	$L__BB1_206;
	mov.u32 	%r5021, %r4849;
	mov.u32 	%r5022, %r4848;
	mov.u32 	%r5023, %r4847;
	mov.u32 	%r5024, %r4846;
	mov.u32 	%r5025, %r4845;
	mov.u32 	%r5026, %r4844;
	mov.u32 	%r5027, %r4850;
	bra.uni 	$L__BB1_206;
$L__BB1_149:
	setp.ne.s32 	%p198, %r5053, 0;
	@%p198 bra 	$L__BB1_151;
	st.shared.u32 	[_ZN6thrust24THRUST_300001_SM_1000_NS8cuda_cub4core6detail5shmemE+348], %r826;
	st.shared.v4.u32 	[_ZN6thrust24THRUST_300001_SM_1000_NS8cuda_cub4core6detail5shmemE+352], {%r4903, %r4904, %r4905, %r4906};
	st.shared.v2.u32 	[_ZN6thrust24THRUST_300001_SM_1000_NS8cuda_cub4core6detail5shmemE+368], {%r4907, %r4908};
	mul.wide.u32 	%rd164, %r1, 28;
	add.s64 	%rd165, %rd38, %rd164;
	add.s64 	%rd156, %rd165, 896;
	// begin inline asm
	st.cg.u32 [%rd156], %r826;
	// end inline asm
	add.s64 	%rd157, %rd165, 900;
	// begin inline asm
	st.cg.u32 [%rd157], %r4903;
	// end inline asm
	add.s64 	%rd158, %rd165, 904;
	// begin inline asm
	st.cg.u32 [%rd158], %r4904;
	// end inline asm
	add.s64 	%rd159, %rd165, 908;
	// begin inline asm
	st.cg.u32 [%rd159], %r4905;
	// end inline asm
	add.s64 	%rd160, %rd165, 912;
	// begin inline asm
	st.cg.u32 [%rd160], %r4906;
	// end inline asm
	add.s64 	%rd161, %rd165, 916;
	// begin inline asm
	st.cg.u32 [%rd161], %r4907;
	// end inline asm
	add.s64 	%rd162, %rd165, 920;
	// begin inline asm
	st.cg.u32 [%rd162], %r4908;
	// end inline asm
	mul.wide.u32 	%rd166, %r1, 4;
	add.s64 	%rd167, %rd37, %rd166;
	add.s64 	%rd163, %rd167, 128;
	mov.b32 	%r3772, 100;
	// begin inline asm
	st.release.gpu.u32 [%rd163], %r3772;
	// end inline asm
$L__BB1_151:
	not.b32 	%r3773, %r5053;
	add.s32 	%r4966, %r1, %r3773;
	mov.u32 	%r3774, %nctaid.x;
	setp.gt.u32 	%p199, %r3774, 499;
	@%p199 bra 	$L__BB1_153;
	membar.cta;
	bra.uni 	$L__BB1_154;
$L__BB1_153:
	mov.b32 	%r3775, 450;
	// begin inline asm
	nanosleep.u32 %r3775;
	// end inline asm
$L__BB1_154:
	mul.wide.s32 	%rd168, %r4966, 4;
	add.s64 	%rd169, %rd37, %rd168;
	add.s64 	%rd14, %rd169, 128;
$L__BB1_155:
	// begin inline asm
	ld.relaxed.gpu.u32 %r4957, [%rd14];
	// end inline asm
	membar.gl;
	setp.eq.s32 	%p200, %r4957, 99;
	mov.b32 	%r3777, -1;
	vote.sync.any.pred 	%p201, %p200, %r3777;
	@%p201 bra 	$L__BB1_155;
	setp.eq.s32 	%p202, %r4957, 101;
	@%p202 bra 	$L__BB1_159;
	setp.ne.s32 	%p203, %r4957, 100;
	@%p203 bra 	$L__BB1_160;
	mul.wide.s32 	%rd187, %r4966, 28;
	add.s64 	%rd188, %rd38, %rd187;
	add.s64 	%rd180, %rd188, 896;
	// begin inline asm
	ld.cg.u32 %r4915, [%rd180];
	// end inline asm
	add.s64 	%rd181, %rd188, 900;
	// begin inline asm
	ld.cg.u32 %r4916, [%rd181];
	// end inline asm
	add.s64 	%rd182, %rd188, 904;
	// begin inline asm
	ld.cg.u32 %r4917, [%rd182];
	// end inline asm
	add.s64 	%rd183, %rd188, 908;
	// begin inline asm
	ld.cg.u32 %r4918, [%rd183];
	// end inline asm
	add.s64 	%rd184, %rd188, 912;
	// begin inline asm
	ld.cg.u32 %r4919, [%rd184];
	// end inline asm
	add.s64 	%rd185, %rd188, 916;
	// begin inline asm
	ld.cg.u32 %r4920, [%rd185];
	// end inline asm
	add.s64 	%rd186, %rd188, 920;
	// begin inline asm
	ld.cg.u32 %r4921, [%rd186];
	// end inline asm
	bra.uni 	$L__BB1_160;
$L__BB1_159:
	mul.wide.s32 	%rd178, %r4966, 28;
	add.s64 	%rd179, %rd39, %rd178;
	add.s64 	%rd171, %rd179, 896;
	// begin inline asm
	ld.cg.u32 %r4915, [%rd171];
	// end inline asm
	add.s64 	%rd172, %rd179, 900;
	// begin inline asm
	ld.cg.u32 %r4916, [%rd172];
	// end inline asm
	add.s64 	%rd173, %rd179, 904;
	// begin inline asm
	ld.cg.u32 %r4917, [%rd173];
	// end inline asm
	add.s64 	%rd174, %rd179, 908;
	// begin inline asm
	ld.cg.u32 %r4918, [%rd174];
	// end inline asm
	add.s64 	%rd175, %rd179, 912;
	// begin inline asm
	ld.cg.u32 %r4919, [%rd175];
	// end inline asm
	add.s64 	%rd176, %rd179, 916;
	// begin inline asm
	ld.cg.u32 %r4920, [%rd176];
	// end inline asm
	add.s64 	%rd177, %rd179, 920;
	// begin inline asm
	ld.cg.u32 %r4921, [%rd177];
	// end inline asm
$L__BB1_160:
	setp.eq.s32 	%p204, %r4957, 101;
	mov.b32 	%r3829, -1;
	vote.sync.ballot.b32 	%r3830, %p204, %r3829;
	// begin inline asm
	mov.u32 %r3794, %lanemask_ge;
	// end inline asm
	and.b32  	%r3831, %r3830, %r3794;
	or.b32  	%r3832, %r3831, -2147483648;
	add.s32 	%r3833, %r3832, -1;
	not.b32 	%r3834, %r3832;
	and.b32  	%r3835, %r3834, %r3833;
	popc.b32 	%r876, %r3835;
	mov.b32 	%r3827, 1;
	// begin inline asm
	shfl.sync.down.b32 %r3795, %r4915, %r3827, %r876, %r3829;
	// end inline asm
	// begin inline asm
	shfl.sync.down.b32 %r3800, %r4916, %r3827, %r876, %r3829;
	// end inline asm
	// begin inline asm
	shfl.sync.down.b32 %r3805, %r4917, %r3827, %r876, %r3829;
	// end inline asm
	// begin inline asm
	shfl.sync.down.b32 %r3810, %r4918, %r3827, %r876, %r3829;
	// end inline asm
	// begin inline asm
	shfl.sync.down.b32 %r3815, %r4919, %r3827, %r876, %r3829;
	// end inline asm
	// begin inline asm
	shfl.sync.down.b32 %r3820, %r4920, %r3827, %r876, %r3829;
	// end inline asm
	// begin inline asm
	shfl.sync.down.b32 %r3825, %r4921, %r3827, %r876, %r3829;
	// end inline asm
	setp.ge.s32 	%p206, %r3519, %r876;
	@%p206 bra 	$L__BB1_163;
	add.s32 	%r884, %r3795, %r4915;
	setp.ne.s32 	%p207, %r4915, 0;
	mov.u32 	%r4915, %r884;
	@%p207 bra 	$L__BB1_163;
	min.s32 	%r4916, %r4916, %r3800;
	max.s32 	%r4917, %r3805, %r4917;
	min.s32 	%r4918, %r4918, %r3810;
	max.s32 	%r4919, %r3815, %r4919;
	min.s32 	%r4920, %r4920, %r3820;
	max.s32 	%r4921, %r3825, %r4921;
$L__BB1_163:
	mov.b32 	%r3868, 2;
	mov.b32 	%r3870, -1;
	// begin inline asm
	shfl.sync.down.b32 %r3836, %r4915, %r3868, %r876, %r3870;
	// end inline asm
	// begin inline asm
	shfl.sync.down.b32 %r3841, %r4916, %r3868, %r876, %r3870;
	// end inline asm
	// begin inline asm
	shfl.sync.down.b32 %r3846, %r4917, %r3868, %r876, %r3870;
	// end inline asm
	// begin inline asm
	shfl.sync.down.b32 %r3851, %r4918, %r3868, %r876, %r3870;
	// end inline asm
	// begin inline asm
	shfl.sync.down.b32 %r3856, %r4919, %r3868, %r876, %r3870;
	// end inline asm
	// begin inline asm
	shfl.sync.down.b32 %r3861, %r4920, %r3868, %r876, %r3870;
	// end inline asm
	// begin inline asm
	shfl.sync.down.b32 %r3866, %r4921, %r3868, %r876, %r3870;
	// end inline asm
	add.s32 	%r905, %r3519, 2;
	setp.gt.s32 	%p208, %r905, %r876;
	@%p208 bra 	$L__BB1_166;
	add.s32 	%r906, %r3836, %r4915;
	setp.ne.s32 	%p209, %r4915, 0;
	mov.u32 	%r4915, %r906;
	@%p209 bra 	$L__BB1_166;
	min.s32 	%r4916, %r4916, %r3841;
	max.s32 	%r4917, %r3846, %r4917;
	min.s32 	%r4918, %r4918, %r3851;
	max.s32 	%r4919, %r3856, %r4919;
	min.s32 	%r4920, %r4920, %r3861;
	max.s32 	%r4921, %r3866, %r4921;
$L__BB1_166:
	mov.b32 	%r3903, 4;
	mov.b32 	%r3905, -1;
	// begin inline asm
	shfl.sync.down.b32 %r3871, %r4915, %r3903, %r876, %r3905;
	// end inline asm
	// begin inline asm
	shfl.sync.down.b32 %r3876, %r4916, %r3903, %r876, %r3905;
	// end inline asm
	// begin inline asm
	shfl.sync.down.b32 %r3881, %r4917, %r3903, %r876, %r3905;
	// end inline asm
	// begin inline asm
	shfl.sync.down.b32 %r3886, %r4918, %r3903, %r876, %r3905;
	// end inline asm
	// begin inline asm
	shfl.sync.down.b32 %r3891, %r4919, %r3903, %r876, %r3905;
	// end inline asm
	// begin inline asm
	shfl.sync.down.b32 %r3896, %r4920, %r3903, %r876, %r3905;
	// end inline asm
	// begin inline asm
	shfl.sync.down.b32 %r3901, %r4921, %r3903, %r876, %r3905;
	// end inline asm
	add.s32 	%r927, %r3519, 4;
	setp.gt.s32 	%p210, %r927, %r876;
	@%p210 bra 	$L__BB1_169;
	add.s32 	%r928, %r3871, %r4915;
	setp.ne.s32 	%p211, %r4915, 0;
	mov.u32 	%r4915, %r928;
	@%p211 bra 	$L__BB1_169;
	min.s32 	%r4916, %r4916, %r3876;
	max.s32 	%r4917, %r3881, %r4917;
	min.s32 	%r4918, %r4918, %r3886;
	max.s32 	%r4919, %r3891, %r4919;
	min.s32 	%r4920, %r4920, %r3896;
	max.s32 	%r4921, %r3901, %r4921;
$L__BB1_169:
	mov.b32 	%r3938, 8;
	mov.b32 	%r3940, -1;
	// begin inline asm
	shfl.sync.down.b32 %r3906, %r4915, %r3938, %r876, %r3940;
	// end inline asm
	// begin inline asm
	shfl.sync.down.b32 %r3911, %r4916, %r3938, %r876, %r3940;
	// end inline asm
	// begin inline asm
	shfl.sync.down.b32 %r3916, %r4917, %r3938, %r876, %r3940;
	// end inline asm
	// begin inline asm
	shfl.sync.down.b32 %r3921, %r4918, %r3938, %r876, %r3940;
	// end inline asm
	// begin inline asm
	shfl.sync.down.b32 %r3926, %r4919, %r3938, %r876, %r3940;
	// end inline asm
	// begin inline asm
	shfl.sync.down.b32 %r3931, %r4920, %r3938, %r876, %r3940;
	// end inline asm
	// begin inline asm
	shfl.sync.down.b32 %r3936, %r4921, %r3938, %r876, %r3940;
	// end inline asm
	add.s32 	%r949, %r3519, 8;
	setp.gt.s32 	%p212, %r949, %r876;
	@%p212 bra 	$L__BB1_172;
	add.s32 	%r950, %r3906, %r4915;
	setp.ne.s32 	%p213, %r4915, 0;
	mov.u32 	%r4915, %r950;
	@%p213 bra 	$L__BB1_172;
	min.s32 	%r4916, %r4916, %r3911;
	max.s32 	%r4917, %r3916, %r4917;
	min.s32 	%r4918, %r4918, %r3921;
	max.s32 	%r4919, %r3926, %r4919;
	min.s32 	%r4920, %r4920, %r3931;
	max.s32 	%r4921, %r3936, %r4921;
$L__BB1_172:
	mov.b32 	%r3973, 16;
	mov.b32 	%r3975, -1;
	// begin inline asm
	shfl.sync.down.b32 %r3941, %r4915, %r3973, %r876, %r3975;
	// end inline asm
	// begin inline asm
	shfl.sync.down.b32 %r3946, %r4916, %r3973, %r876, %r3975;
	// end inline asm
	// begin inline asm
	shfl.sync.down.b32 %r3951, %r4917, %r3973, %r876, %r3975;
	// end inline asm
	// begin inline asm
	shfl.sync.down.b32 %r3956, %r4918, %r3973, %r876, %r3975;
	// end inline asm
	// begin inline asm
	shfl.sync.down.b32 %r3961, %r4919, %r3973, %r876, %r3975;
	// end inline asm
	// begin inline asm
	shfl.sync.down.b32 %r3966, %r4920, %r3973, %r876, %r3975;
	// end inline asm
	// begin inline asm
	shfl.sync.down.b32 %r3971, %r4921, %r3973, %r876, %r3975;
	// end inline asm
	add.s32 	%r971, %r3519, 16;
	setp.gt.s32 	%p214, %r971, %r876;
	@%p214 bra 	$L__BB1_175;
	add.s32 	%r972, %r3941, %r4915;
	setp.ne.s32 	%p215, %r4915, 0;
	mov.u32 	%r4915, %r972;
	@%p215 bra 	$L__BB1_175;
	min.s32 	%r4916, %r4916, %r3946;
	max.s32 	%r4917, %r3951, %r4917;
	min.s32 	%r4918, %r4918, %r3956;
	max.s32 	%r4919, %r3961, %r4919;
	min.s32 	%r4920, %r4920, %r3966;
	max.s32 	%r4921, %r3971, %r4921;
$L__BB1_175:
	add.s64 	%rd15, %rd39, 896;
$L__BB1_176:
	setp.ne.s32 	%p216, %r4957, 101;
	mov.b32 	%r3977, -1;
	vote.sync.all.pred 	%p217, %p216, %r3977;
	not.pred 	%p218, %p217;
	@%p218 bra 	$L__BB1_200;
	mul.wide.s32 	%rd211, %r4966, 4;
	add.s64 	%rd16, %rd37, %rd211;
$L__BB1_178:
	// begin inline asm
	ld.relaxed.gpu.u32 %r4957, [%rd16];
	// end inline asm
	membar.gl;
	setp.eq.s32 	%p238, %r4957, 99;
	mov.b32 	%r4045, -1;
	vote.sync.any.pred 	%p239, %p238, %r4045;
	@%p239 bra 	$L__BB1_178;
	setp.eq.s32 	%p240, %r4957, 101;
	@%p240 bra 	$L__BB1_182;
	setp.ne.s32 	%p241, %r4957, 100;
	@%p241 bra 	$L__BB1_183;
	mul.wide.s32 	%rd229, %r4966, 28;
	add.s64 	%rd222, %rd38, %rd229;
	// begin inline asm
	ld.cg.u32 %r4973, [%rd222];
	// end inline asm
	add.s64 	%rd223, %rd222, 4;
	// begin inline asm
	ld.cg.u32 %r4974, [%rd223];
	// end inline asm
	add.s64 	%rd224, %rd222, 8;
	// begin inline asm
	ld.cg.u32 %r4975, [%rd224];
	// end inline asm
	add.s64 	%rd225, %rd222, 12;
	// begin inline asm
	ld.cg.u32 %r4976, [%rd225];
	// end inline asm
	add.s64 	%rd226, %rd222, 16;
	// begin inline asm
	ld.cg.u32 %r4977, [%rd226];
	// end inline asm
	add.s64 	%rd227, %rd222, 20;
	// begin inline asm
	ld.cg.u32 %r4978, [%rd227];
	// end inline asm
	add.s64 	%rd228, %rd222, 24;
	// begin inline asm
	ld.cg.u32 %r4979, [%rd228];
	// end inline asm
	bra.uni 	$L__BB1_183;
$L__BB1_182:
	mul.wide.s32 	%rd220, %r4966, 28;
	add.s64 	%rd221, %rd15, %rd220;
	add.s64 	%rd213, %rd221, -896;
	// begin inline asm
	ld.cg.u32 %r4973, [%rd213];
	// end inline asm
	add.s64 	%rd214, %rd221, -892;
	// begin inline asm
	ld.cg.u32 %r4974, [%rd214];
	// end inline asm
	add.s64 	%rd215, %rd221, -888;
	// begin inline asm
	ld.cg.u32 %r4975, [%rd215];
	// end inline asm
	add.s64 	%rd216, %rd221, -884;
	// begin inline asm
	ld.cg.u32 %r4976, [%rd216];
	// end inline asm
	add.s64 	%rd217, %rd221, -880;
	// begin inline asm
	ld.cg.u32 %r4977, [%rd217];
	// end inline asm
	add.s64 	%rd218, %rd221, -876;
	// begin inline asm
	ld.cg.u32 %r4978, [%rd218];
	// end inline asm
	add.s64 	%rd219, %rd221, -872;
	// begin inline asm
	ld.cg.u32 %r4979, [%rd219];
	// end inline asm
$L__BB1_183:
	setp.eq.s32 	%p242, %r4957, 101;
	mov.b32 	%r4095, -1;
	vote.sync.ballot.b32 	%r4096, %p242, %r4095;
	and.b32  	%r4097, %r4096, %r3794;
	or.b32  	%r4098, %r4097, -2147483648;
	add.s32 	%r4099, %r4098, -1;
	not.b32 	%r4100, %r4098;
	and.b32  	%r4101, %r4100, %r4099;
	popc.b32 	%r1024, %r4101;
	mov.b32 	%r4093, 1;
	// begin inline asm
	shfl.sync.down.b32 %r4061, %r4973, %r4093, %r1024, %r4095;
	// end inline asm
	// begin inline asm
	shfl.sync.down.b32 %r4066, %r4974, %r4093, %r1024, %r4095;
	// end inline asm
	// begin inline asm
	shfl.sync.down.b32 %r4071, %r4975, %r4093, %r1024, %r4095;
	// end inline asm
	// begin inline asm
	shfl.sync.down.b32 %r4076, %r4976, %r4093, %r1024, %r4095;
	// end inline asm
	// begin inline asm
	shfl.sync.down.b32 %r4081, %r4977, %r4093, %r1024, %r4095;
	// end inline asm
	// begin inline asm
	shfl.sync.down.b32 %r4086, %r4978, %r4093, %r1024, %r4095;
	// end inline asm
	// begin inline asm
	shfl.sync.down.b32 %r4091, %r4979, %r4093, %r1024, %r4095;
	// end inline asm
	setp.ge.s32 	%p244, %r3519, %r1024;
	mov.u32 	%r4987, %r4973;
	mov.u32 	%r4988, %r4974;
	mov.u32 	%r4989, %r4975;
	mov.u32 	%r4990, %r4976;
	mov.u32 	%r4991, %r4977;
	mov.u32 	%r4992, %r4978;
	mov.u32 	%r4993, %r4979;
	@%p244 bra 	$L__BB1_186;
	add.s32 	%r4987, %r4061, %r4973;
	setp.ne.s32 	%p245, %r4973, 0;
	@%p245 bra 	$L__BB1_186;
	min.s32 	%r4988, %r4974, %r4066;
	max.s32 	%r4989, %r4071, %r4975;
	min.s32 	%r4990, %r4976, %r4076;
	max.s32 	%r4991, %r4081, %r4977;
	min.s32 	%r4992, %r4978, %r4086;
	max.s32 	%r4993, %r4091, %r4979;
$L__BB1_186:
	mov.b32 	%r4134, 2;
	mov.b32 	%r4136, -1;
	// begin inline asm
	shfl.sync.down.b32 %r4102, %r4987, %r4134, %r1024, %r4136;
	// end inline asm
	// begin inline asm
	shfl.sync.down.b32 %r4107, %r4988, %r4134, %r1024, %r4136;
	// end inline asm
	// begin inline asm
	shfl.sync.down.b32 %r4112, %r4989, %r4134, %r1024, %r4136;
	// end inline asm
	// begin inline asm
	shfl.sync.down.b32 %r4117, %r4990, %r4134, %r1024, %r4136;
	// end inline asm
	// begin inline asm
	shfl.sync.down.b32 %r4122, %r4991, %r4134, %r1024, %r4136;
	// end inline asm
	// begin inline asm
	shfl.sync.down.b32 %r4127, %r4992, %r4134, %r1024, %r4136;
	// end inline asm
	// begin inline asm
	shfl.sync.down.b32 %r4132, %r4993, %r4134, %r1024, %r4136;
	// end inline asm
	setp.gt.s32 	%p246, %r905, %r1024;
	@%p246 bra 	$L__BB1_189;
	add.s32 	%r1053, %r4102, %r4987;
	setp.ne.s32 	%p247, %r4987, 0;
	mov.u32 	%r4987, %r1053;
	@%p247 bra 	$L__BB1_189;
	min.s32 	%r4988, %r4988, %r4107;
	max.s32 	%r4989, %r4112, %r4989;
	min.s32 	%r4990, %r4990, %r4117;
	max.s32 	%r4991, %r4122, %r4991;
	min.s32 	%r4992, %r4992, %r4127;
	max.s32 	%r4993, %r4132, %r4993;
$L__BB1_189:
	mov.b32 	%r4169, 4;
	mov.b32 	%r4171, -1;
	// begin inline asm
	shfl.sync.down.b32 %r4137, %r4987, %r4169, %r1024, %r4171;
	// end inline asm
	// begin inline asm
	shfl.sync.down.b32 %r4142, %r4988, %r4169, %r1024, %r4171;
	// end inline asm
	// begin inline asm
	shfl.sync.down.b32 %r4147, %r4989, %r4169, %r1024, %r4171;
	// end inline asm
	// begin inline asm
	shfl.sync.down.b32 %r4152, %r4990, %r4169, %r1024, %r4171;
	// end inline asm
	// begin inline asm
	shfl.sync.down.b32 %r4157, %r4991, %r4169, %r1024, %r4171;
	// end inline asm
	// begin inline asm
	shfl.sync.down.b32 %r4162, %r4992, %r4169, %r1024, %r4171;
	// end inline asm
	// begin inline asm
	shfl.sync.down.b32 %r4167, %r4993, %r4169, %r1024, %r4171;
	// end inline asm
	setp.gt.s32 	%p248, %r927, %r1024;
	@%p248 bra 	$L__BB1_192;
	add.s32 	%r1074, %r4137, %r4987;
	setp.ne.s32 	%p249, %r4987, 0;
	mov.u32 	%r4987, %r1074;
	@%p249 bra 	$L__BB1_192;
	min.s32 	%r4988, %r4988, %r4142;
	max.s32 	%r4989, %r4147, %r4989;
	min.s32 	%r4990, %r4990, %r4152;
	max.s32 	%r4991, %r4157, %r4991;
	min.s32 	%r4992, %r4992, %r4162;
	max.s32 	%r4993, %r4167, %r4993;
$L__BB1_192:
	mov.b32 	%r4204, 8;
	mov.b32 	%r4206, -1;
	// begin inline asm
	shfl.sync.down.b32 %r4172, %r4987, %r4204, %r1024, %r4206;
	// end inline asm
	// begin inline asm
	shfl.sync.down.b32 %r4177, %r4988, %r4204, %r1024, %r4206;
	// end inline asm
	// begin inline asm
	shfl.sync.down.b32 %r4182, %r4989, %r4204, %r1024, %r4206;
	// end inline asm
	// begin inline asm
	shfl.sync.down.b32 %r4187, %r4990, %r4204, %r1024, %r4206;
	// end inline asm
	// begin inline asm
	shfl.sync.down.b32 %r4192, %r4991, %r4204, %r1024, %r4206;
	// end inline asm
	// begin inline asm
	shfl.sync.down.b32 %r4197, %r4992, %r4204, %r1024, %r4206;
	// end inline asm
	// begin inline asm
	shfl.sync.down.b32 %r4202, %r4993, %r4204, %r1024, %r4206;
	// end inline asm
	setp.gt.s32 	%p250, %r949, %r1024;
	@%p250 bra 	$L__BB1_195;
	add.s32 	%r1095, %r4172, %r4987;
	setp.ne.s32 	%p251, %r4987, 0;
	mov.u32 	%r4987, %r1095;
	@%p251 bra 	$L__BB1_195;
	min.s32 	%r4988, %r4988, %r4177;
	max.s32 	%r4989, %r4182, %r4989;
	min.s32 	%r4990, %r4990, %r4187;
	max.s32 	%r4991, %r4192, %r4991;
	min.s32 	%r4992, %r4992, %r4197;
	max.s32 	%r4993, %r4202, %r4993;
$L__BB1_195:
	mov.b32 	%r4239, 16;
	mov.b32 	%r4241, -1;
	// begin inline asm
	shfl.sync.down.b32 %r4207, %r4987, %r4239, %r1024, %r4241;
	// end inline asm
	// begin inline asm
	shfl.sync.down.b32 %r4212, %r4988, %r4239, %r1024, %r4241;
	// end inline asm
	// begin inline asm
	shfl.sync.down.b32 %r4217, %r4989, %r4239, %r1024, %r4241;
	// end inline asm
	// begin inline asm
	shfl.sync.down.b32 %r4222, %r4990, %r4239, %r1024, %r4241;
	// end inline asm
	// begin inline asm
	shfl.sync.down.b32 %r4227, %r4991, %r4239, %r1024, %r4241;
	// end inline asm
	// begin inline asm
	shfl.sync.down.b32 %r4232, %r4992, %r4239, %r1024, %r4241;
	// end inline asm
	// begin inline asm
	shfl.sync.down.b32 %r4237, %r4993, %r4239, %r1024, %r4241;
	// end inline asm
	setp.gt.s32 	%p252, %r971, %r1024;
	@%p252 bra 	$L__BB1_198;
	add.s32 	%r1116, %r4207, %r4987;
	setp.ne.s32 	%p253, %r4987, 0;
	mov.u32 	%r4987, %r1116;
	@%p253 bra 	$L__BB1_198;
	min.s32 	%r4988, %r4988, %r4212;
	max.s32 	%r4989, %r4217, %r4989;
	min.s32 	%r4990, %r4990, %r4222;
	max.s32 	%r4991, %r4227, %r4991;
	min.s32 	%r4992, %r4992, %r4232;
	max.s32 	%r4993, %r4237, %r4993;
$L__BB1_198:
	add.s32 	%r4966, %r4966, -32;
	add.s32 	%r1131, %r4987, %r4915;
	setp.ne.s32 	%p254, %r4915, 0;
	mov.u32 	%r4915, %r1131;
	@%p254 bra 	$L__BB1_176;
	min.s32 	%r4916, %r4916, %r4988;
	max.s32 	%r4917, %r4989, %r4917;
	min.s32 	%r4918, %r4918, %r4990;
	max.s32 	%r4919, %r4991, %r4919;
	min.s32 	%r4920, %r4920, %r4992;
	max.s32 	%r4921, %r4993, %r4921;
	bra.uni 	$L__BB1_176;
$L__BB1_200:
	setp.ne.s32 	%p219, %r5053, 0;
	@%p219 bra 	$L__BB1_204;
	setp.ne.s32 	%p220, %r826, 0;
	@%p220 bra 	$L__BB1_203;
	min.s32 	%r4903, %r4903, %r4916;
	max.s32 	%r4904, %r4917, %r4904;
	min.s32 	%r4905, %r4905, %r4918;
	max.s32 	%r4906, %r4919, %r4906;
	min.s32 	%r4907, %r4907, %r4920;
	max.s32 	%r4908, %r4921, %r4908;
$L__BB1_203:
	add.s32 	%r3979, %r4915, %r826;
	mul.wide.u32 	%rd197, %r1, 28;
	add.s64 	%rd198, %rd39, %rd197;
	add.s64 	%rd189, %rd198, 896;
	// begin inline asm
	st.cg.u32 [%rd189], %r3979;
	// end inline asm
	add.s64 	%rd190, %rd198, 900;
	// begin inline asm
	st.cg.u32 [%rd190], %r4903;
	// end inline asm
	add.s64 	%rd191, %rd198, 904;
	// begin inline asm
	st.cg.u32 [%rd191], %r4904;
	// end inline asm
	add.s64 	%rd192, %rd198, 908;
	// begin inline asm
	st.cg.u32 [%rd192], %r4905;
	// end inline asm
	add.s64 	%rd193, %rd198, 912;
	// begin inline asm
	st.cg.u32 [%rd193], %r4906;
	// end inline asm
	add.s64 	%rd194, %rd198, 916;
	// begin inline asm
	st.cg.u32 [%rd194], %r4907;
	// end inline asm
	add.s64 	%rd195, %rd198, 920;
	// begin inline asm
	st.cg.u32 [%rd195], %r4908;
	// end inline asm
	mul.wide.u32 	%rd199, %r1, 4;
	add.s64 	%rd200, %rd37, %rd199;
	add.s64 	%rd196, %rd200, 128;
	mov.b32 	%r3986, 101;
	// begin inline asm
	st.release.gpu.u32 [%rd196], %r3986;
	// end inline asm
	st.shared.u32 	[_ZN6thrust24THRUST_300001_SM_1000_NS8cuda_cub4core6detail5shmemE+292], %r4915;
	st.shared.v2.u32 	[_ZN6thrust24THRUST_300001_SM_1000_NS8cuda_cub4core6detail5shmemE+296], {%r4916, %r4917};
	st.shared.v4.u32 	[_ZN6thrust24THRUST_300001_SM_1000_NS8cuda_cub4core6detail5shmemE+304], {%r4918, %r4919, %r4920, %r4921};
	st.shared.v4.u32 	[_ZN6thrust24THRUST_300001_SM_1000_NS8cuda_cub4core6detail5shmemE+320], {%r3979, %r4903, %r4904, %r4905};
	st.shared.v2.u32 	[_ZN6thrust24THRUST_300001_SM_1000_NS8cuda_cub4core6detail5shmemE+336], {%r4906, %r4907};
	st.shared.u32 	[_ZN6thrust24THRUST_300001_SM_1000_NS8cuda_cub4core6detail5shmemE+344], %r4908;
$L__BB1_204:
	setp.ne.s32 	%p221, %r3519, 0;
	@%p221 bra 	$L__BB1_206;
	st.shared.v2.u32 	[_ZN6thrust24THRUST_300001_SM_1000_NS8cuda_cub4core6detail5shmemE+232], {%r4915, %r4916};
	st.shared.v4.u32 	[_ZN6thrust24THRUST_300001_SM_1000_NS8cuda_cub4core6detail5shmemE+240], {%r4917, %r4918, %r4919, %r4920};
	st.shared.u32 	[_ZN6thrust24THRUST_300001_SM_1000_NS8cuda_cub4core6detail5shmemE+256], %r4921;
	mov.u32 	%r5021, %r4916;
	mov.u32 	%r5022, %r4917;
	mov.u32 	%r5023, %r4918;
	mov.u32 	%r5024, %r4919;
	mov.u32 	%r5025, %r4920;
	mov.u32 	%r5026, %r4921;
	mov.u32 	%r5027, %r4915;
$L__BB1_206:
	setp.eq.s32 	%p222, %r5053, 0;
	bar.sync 	0;
	@%p222 bra 	$L__BB1_209;
	ld.shared.u32 	%r3987, [_ZN6thrust24THRUST_300001_SM_1000_NS8cuda_cub4core6detail5shmemE+232];
	add.s32 	%r1157, %r3987, %r5027;
	setp.ne.s32 	%p223, %r5027, 0;
	mov.u32 	%r5027, %r1157;
	@%p223 bra 	$L__BB1_209;
	ld.shared.u32 	%r3988, [_ZN6thrust24THRUST_300001_SM_1000_NS8cuda_cub4core6detail5shmemE+236];
	ld.shared.v4.u32 	{%r3989, %r3990, %r3991, %r3992}, [_ZN6thrust24THRUST_300001_SM_1000_NS8cuda_cub4core6detail5shmemE+240];
	ld.shared.u32 	%r3993, [_ZN6thrust24THRUST_300001_SM_1000_NS8cuda_cub4core6detail5shmemE+256];
	min.s32 	%r5021, %r5021, %r3988;
	max.s32 	%r5022, %r3989, %r5022;
	min.s32 	%r5023, %r5023, %r3990;
	max.s32 	%r5024, %r3991, %r5024;
	min.s32 	%r5025, %r5025, %r3992;
	max.s32 	%r5026, %r3993, %r5026;
$L__BB1_209:
	setp.ne.s32 	%p224, %r4747, %r460;
	add.s32 	%r1171, %r5027, %r486;
	@%p224 bra 	$L__BB1_211;
	min.s32 	%r5035, %r5035, %r5021;
	max.s32 	%r5036, %r5022, %r5036;
	min.s32 	%r5037, %r5037, %r5023;
	max.s32 	%r5038, %r5024, %r5038;
	min.s32 	%r5039, %r5039, %r5025;
	max.s32 	%r5040, %r5026, %r5040;
$L__BB1_211:
	setp.ne.s32 	%p225, %r460, %r461;
	add.s32 	%r1184, %r487, %r5027;
	@%p225 bra 	$L__BB1_213;
	min.s32 	%r5041, %r5041, %r5035;
	max.s32 	%r5042, %r5036, %r5042;
	min.s32 	%r5043, %r5043, %r5037;
	max.s32 	%r5044, %r5038, %r5044;
	min.s32 	%r5045, %r5045, %r5039;
	max.s32 	%r5046, %r5040, %r5046;
$L__BB1_213:
	ld.shared.u32 	%r1197, [_ZN6thrust24THRUST_300001_SM_1000_NS8cuda_cub4core6detail5shmemE+348];
	ld.shared.u32 	%r1198, [_ZN6thrust24THRUST_300001_SM_1000_NS8cuda_cub4core6detail5shmemE+292];
	setp.lt.s32 	%p226, %r1197, 257;
	@%p226 bra 	$L__BB1_227;
	setp.eq.s32 	%p230, %r4747, %r460;
	bar.sync 	0;
	@%p230 bra 	$L__BB1_216;
	sub.s32 	%r3994, %r5027, %r1198;
	mov.u32 	%r3995, _ZN6thrust24THRUST_300001_SM_1000_NS8cuda_cub4core6detail5shmemE;
	mad.lo.s32 	%r3996, %r3994, 28, %r3995;
	st.shared.u32 	[%r3996], %r4747;
	st.shared.u32 	[%r3996+4], %r5021;
	st.shared.u32 	[%r3996+8], %r5022;
	st.shared.u32 	[%r3996+12], %r5023;
	st.shared.u32 	[%r3996+16], %r5024;
	st.shared.u32 	[%r3996+20], %r5025;
	st.shared.u32 	[%r3996+24], %r5026;
$L__BB1_216:
	setp.eq.s32 	%p231, %r460, %r461;
	@%p231 bra 	$L__BB1_218;
	sub.s32 	%r3997, %r1171, %r1198;
	mov.u32 	%r3998, _ZN6thrust24THRUST_300001_SM_1000_NS8cuda_cub4core6detail5shmemE;
	mad.lo.s32 	%r3999, %r3997, 28, %r3998;
	st.shared.u32 	[%r3999], %r460;
	st.shared.u32 	[%r3999+4], %r5035;
	st.shared.u32 	[%r3999+8], %r5036;
	st.shared.u32 	[%r3999+12], %r5037;
	st.shared.u32 	[%r3999+16], %r5038;
	st.shared.u32 	[%r3999+20], %r5039;
	st.shared.u32 	[%r3999+24], %r5040;
$L__BB1_218:
	setp.eq.s32 	%p232, %r461, %r462;
	@%p232 bra 	$L__BB1_220;
	sub.s32 	%r4000, %r1184, %r1198;
	mov.u32 	%r4001, _ZN6thrust24THRUST_300001_SM_1000_NS8cuda_cub4core6detail5shmemE;
	mad.lo.s32 	%r4002, %r4000, 28, %r4001;
	st.shared.u32 	[%r4002], %r461;
	st.shared.u32 	[%r4002+4], %r5041;
	st.shared.u32 	[%r4002+8], %r5042;
	st.shared.u32 	[%r4002+12], %r5043;
	st.shared.u32 	[%r4002+16], %r5044;
	st.shared.u32 	[%r4002+20], %r5045;
	st.shared.u32 	[%r4002+24], %r5046;
$L__BB1_220:
	bar.sync 	0;
	setp.ge.s32 	%p233, %r5053, %r1197;
	@%p233 bra 	$L__BB1_496;
	not.b32 	%r4003, %r5053;
	add.s32 	%r1199, %r1197, %r4003;
	and.b32  	%r4004, %r1199, 768;
	setp.eq.s32 	%p234, %r4004, 768;
	@%p234 bra 	$L__BB1_224;
	shr.u32 	%r4005, %r1199, 8;
	add.s32 	%r4006, %r4005, 1;
	and.b32  	%r4007, %r4006, 3;
	neg.s32 	%r5049, %r4007;
	add.s64 	%rd17, %rd7, 12;
	add.s32 	%r5048, %r5053, %r1198;
	mov.u32 	%r4008, _ZN6thrust24THRUST_300001_SM_1000_NS8cuda_cub4core6detail5shmemE;
	mad.lo.s32 	%r4009, %r5053, 28, %r4008;
	add.s32 	%r5047, %r4009, 12;
	shl.b32 	%r4010, %r4006, 8;
	and.b32  	%r4011, %r4010, 768;
	add.s32 	%r5053, %r5053, %r4011;
$L__BB1_223:
	.pragma "nounroll";
	mul.wide.s32 	%rd207, %r5048, 24;
	add.s64 	%rd208, %rd17, %rd207;
	ld.shared.u32 	%r4012, [%r5047+-8];
	ld.shared.u32 	%r4013, [%r5047+-4];
	ld.shared.u32 	%r4014, [%r5047];
	ld.shared.u32 	%r4015, [%r5047+4];
	ld.shared.u32 	%r4016, [%r5047+8];
	ld.shared.u32 	%r4017, [%r5047+12];
	st.global.u32 	[%rd208+-12], %r4012;
	st.global.u32 	[%rd208+-8], %r4013;
	st.global.u32 	[%rd208+-4], %r4014;
	st.global.u32 	[%rd208], %r4015;
	st.global.u32 	[%rd208+4], %r4016;
	st.global.u32 	[%rd208+8], %r4017;
	add.s32 	%r5049, %r5049, 1;
	setp.ne.s32 	%p235, %r5049, 0;
	add.s32 	%r5048, %r5048, 256;
	add.s32 	%r5047, %r5047, 7168;
	@%p235 bra 	$L__BB1_223;
$L__BB1_224:
	setp.lt.u32 	%p236, %r1199, 768;
	@%p236 bra 	$L__BB1_496;
	add.s64 	%rd18, %rd7, 12288;
	add.s32 	%r5052, %r5053, %r1198;
	mov.u32 	%r4018, _ZN6thrust24THRUST_300001_SM_1000_NS8cuda_cub4core6detail5shmemE;
	mad.lo.s32 	%r4019, %r5053, 28, %r4018;
	add.s32 	%r5051, %r4019, 14340;
$L__BB1_226:
	mul.wide.s32 	%rd209, %r5052, 24;
	add.s64 	%rd210, %rd18, %rd209;
	ld.shared.u32 	%r4020, [%r5051+-14336];
	ld.shared.u32 	%r4021, [%r5051+-14332];
	ld.shared.u32 	%r4022, [%r5051+-14328];
	ld.shared.u32 	%r4023, [%r5051+-14324];
	ld.shared.u32 	%r4024, [%r5051+-14320];
	ld.shared.u32 	%r4025, [%r5051+-14316];
	st.global.u32 	[%rd210+-12288], %r4020;
	st.global.u32 	[%rd210+-12284], %r4021;
	st.global.u32 	[%rd210+-12280], %r4022;
	st.global.u32 	[%rd210+-12276], %r4023;
	st.global.u32 	[%rd210+-12272], %r4024;
	st.global.u32 	[%rd210+-12268], %r4025;
	ld.shared.u32 	%r4026, [%r5051+-7168];
	ld.shared.u32 	%r4027, [%r5051+-7164];
	ld.shared.u32 	%r4028, [%r5051+-7160];
	ld.shared.u32 	%r4029, [%r5051+-7156];
	ld.shared.u32 	%r4030, [%r5051+-7152];
	ld.shared.u32 	%r4031, [%r5051+-7148];
	st.global.u32 	[%rd210+-6144], %r4026;
	st.global.u32 	[%rd210+-6140], %r4027;
	st.global.u32 	[%rd210+-6136], %r4028;
	st.global.u32 	[%rd210+-6132], %r4029;
	st.global.u32 	[%rd210+-6128], %r4030;
	st.global.u32 	[%rd210+-6124], %r4031;
	ld.shared.u32 	%r4032, [%r5051];
	ld.shared.u32 	%r4033, [%r5051+4];
	ld.shared.u32 	%r4034, [%r5051+8];
	ld.shared.u32 	%r4035, [%r5051+12];
	ld.shared.u32 	%r4036, [%r5051+16];
	ld.shared.u32 	%r4037, [%r5051+20];
	st.global.u32 	[%rd210], %r4032;
	st.global.u32 	[%rd210+4], %r4033;
	st.global.u32 	[%rd210+8], %r4034;
	st.global.u32 	[%rd210+12], %r4035;
	st.global.u32 	[%rd210+16], %r4036;
	st.global.u32 	[%rd210+20], %r4037;
	ld.shared.u32 	%r4038, [%r5051+7168];
	ld.shared.u32 	%r4039, [%r5051+7172];
	ld.shared.u32 	%r4040, [%r5051+7176];
	ld.shared.u32 	%r4041, [%r5051+7180];
	ld.shared.u32 	%r4042, [%r5051+7184];
	ld.shared.u32 	%r4043, [%r5051+7188];
	st.global.u32 	[%rd210+6144], %r4038;
	st.global.u32 	[%rd210+6148], %r4039;
	st.global.u32 	[%rd210+6152], %r4040;
	st.global.u32 	[%rd210+6156], %r4041;
	st.global.u32 	[%rd210+6160], %r4042;
	st.global.u32 	[%rd210+6164], %r4043;
	add.s32 	%r5053, %r5053, 1024;
	add.s32 	%r5052, %r5052, 1024;
	add.s32 	%r5051, %r5051, 28672;
	setp.lt.s32 	%p237, %r5053, %r1197;
	@%p237 bra 	$L__BB1_226;
	bra.uni 	$L__BB1_496;
$L__BB1_227:
	setp.eq.s32 	%p227, %r4747, %r460;
	@%p227 bra 	$L__BB1_229;
	mul.wide.s32 	%rd201, %r5027, 24;
	add.s64 	%rd202, %rd7, %rd201;
	st.global.u32 	[%rd202], %r5021;
	st.global.u32 	[%rd202+4], %r5022;
	st.global.u32 	[%rd202+8], %r5023;
	st.global.u32 	[%rd202+12], %r5024;
	st.global.u32 	[%rd202+16], %r5025;
	st.global.u32 	[%rd202+20], %r5026;
$L__BB1_229:
	setp.eq.s32 	%p228, %r460, %r461;
	@%p228 bra 	$L__BB1_231;
	mul.wide.s32 	%rd203, %r1171, 24;
	add.s64 	%rd204, %rd7, %rd203;
	st.global.u32 	[%rd204], %r5035;
	st.global.u32 	[%rd204+4], %r5036;
	st.global.u32 	[%rd204+8], %r5037;
	st.global.u32 	[%rd204+12], %r5038;
	st.global.u32 	[%rd204+16], %r5039;
	st.global.u32 	[%rd204+20], %r5040;
$L__BB1_231:
	setp.eq.s32 	%p229, %r461, %r462;
	@%p229 bra 	$L__BB1_496;
	mul.wide.s32 	%rd205, %r1184, 24;
	add.s64 	%rd206, %rd7, %rd205;
	st.global.u32 	[%rd206], %r5041;
	st.global.u32 	[%rd206+4], %r5042;
	st.global.u32 	[%rd206+8], %r5043;
	st.global.u32 	[%rd206+12], %r5044;
	st.global.u32 	[%rd206+16], %r5045;
	st.global.u32 	[%rd206+20], %r5046;
	bra.uni 	$L__BB1_496;
$L__BB1_233:
	setp.lt.s32 	%p7, %r3, 1;
	@%p7 bra 	$L__BB1_496;
	setp.ne.s32 	%p8, %r1, 0;
	@%p8 bra 	$L__BB1_335;
	mul.wide.u32 	%rd128, %r2, 16;
	add.s64 	%rd19, %rd5, %rd128;
	mov.u32 	%r1219, %tid.x;
	ld.global.u32 	%r5056, [%rd19];
	and.b32  	%r3230, %r1219, 31;
	and.b32  	%r3231, %r1219, 992;
	mul.lo.s32 	%r3232, %r3231, 3;
	or.b32  	%r1221, %r3232, %r3230;
	setp.ge.u32 	%p107, %r1221, %r3;
	mov.u32 	%r5054, %r5056;
	@%p107 bra 	$L__BB1_237;
	mul.wide.u32 	%rd129, %r1221, 16;
	add.s64 	%rd130, %rd19, %rd129;
	ld.global.u32 	%r5054, [%rd130];
$L__BB1_237:
	add.s32 	%r1224, %r1221, 32;
	setp.ge.u32 	%p108, %r1224, %r3;
	shl.b32 	%r1225, %r1221, 4;
	cvt.u64.u32 	%rd131, %r1225;
	add.s64 	%rd20, %rd19, %rd131;
	mov.u32 	%r5055, %r5056;
	@%p108 bra 	$L__BB1_239;
	ld.global.u32 	%r5055, [%rd20+512];
$L__BB1_239:
	add.s32 	%r1228, %r1221, 64;
	setp.ge.u32 	%p109, %r1228, %r3;
	@%p109 bra 	$L__BB1_241;
	ld.global.u32 	%r5056, [%rd20+1024];
$L__BB1_241:
	setp.ge.u32 	%p110, %r1221, %r3;
	// begin inline asm
	mov.u32 %r3233, %laneid;
	// end inline asm
	shr.u32 	%r1232, %r1219, 5;
	mad.lo.s32 	%r1233, %r1232, 96, %r3233;
	shl.b32 	%r3234, %r1233, 2;
	mov.u32 	%r3235, _ZN6thrust24THRUST_300001_SM_1000_NS8cuda_cub4core6detail5shmemE;
	add.s32 	%r1234, %r3235, %r3234;
	st.shared.u32 	[%r1234], %r5054;
	st.shared.u32 	[%r1234+128], %r5055;
	st.shared.u32 	[%r1234+256], %r5056;
	bar.warp.sync 	-1;
	shl.b32 	%r1235, %r3233, 1;
	shl.b32 	%r3236, %r3233, 3;
	add.s32 	%r1236, %r1234, %r3236;
	ld.shared.u32 	%r1237, [%r1236];
	ld.shared.u32 	%r1238, [%r1236+4];
	ld.shared.u32 	%r1239, [%r1236+8];
	bar.sync 	0;
	add.s64 	%rd21, %rd6, %rd128;
	ld.global.u32 	%r5065, [%rd21+12];
	ld.global.u32 	%r5064, [%rd21+8];
	ld.global.u32 	%r5063, [%rd21+4];
	mov.u32 	%r5057, %r5063;
	mov.u32 	%r5058, %r5064;
	mov.u32 	%r5059, %r5065;
	@%p110 bra 	$L__BB1_243;
	mul.wide.u32 	%rd133, %r1221, 16;
	add.s64 	%rd134, %rd21, %rd133;
	ld.global.u32 	%r5057, [%rd134+4];
	ld.global.u32 	%r5058, [%rd134+8];
	ld.global.u32 	%r5059, [%rd134+12];
$L__BB1_243:
	setp.ge.u32 	%p111, %r1224, %r3;
	add.s64 	%rd22, %rd21, %rd131;
	mov.u32 	%r5060, %r5063;
	mov.u32 	%r5061, %r5064;
	mov.u32 	%r5062, %r5065;
	@%p111 bra 	$L__BB1_245;
	ld.global.u32 	%r5060, [%rd22+516];
	ld.global.u32 	%r5061, [%rd22+520];
	ld.global.u32 	%r5062, [%rd22+524];
$L__BB1_245:
	setp.ge.u32 	%p112, %r1228, %r3;
	@%p112 bra 	$L__BB1_247;
	ld.global.u32 	%r5063, [%rd22+1028];
	ld.global.u32 	%r5064, [%rd22+1032];
	ld.global.u32 	%r5065, [%rd22+1036];
$L__BB1_247:
	mad.lo.s32 	%r3239, %r1233, 20, %r1234;
	st.shared.v2.u32 	[%r3239], {%r5057, %r5057};
	st.shared.v2.u32 	[%r3239+8], {%r5058, %r5058};
	st.shared.v2.u32 	[%r3239+16], {%r5059, %r5059};
	st.shared.v2.u32 	[%r3239+768], {%r5060, %r5060};
	st.shared.v2.u32 	[%r3239+776], {%r5061, %r5061};
	st.shared.v2.u32 	[%r3239+784], {%r5062, %r5062};
	st.shared.v2.u32 	[%r3239+1536], {%r5063, %r5063};
	st.shared.v2.u32 	[%r3239+1544], {%r5064, %r5064};
	st.shared.v2.u32 	[%r3239+1552], {%r5065, %r5065};
	bar.warp.sync 	-1;
	add.s32 	%r3240, %r1233, %r1235;
	mad.lo.s32 	%r3241, %r3240, 20, %r1236;
	ld.shared.v2.u32 	{%r5248, %r5247}, [%r3241];
	ld.shared.v2.u32 	{%r5246, %r5245}, [%r3241+8];
	ld.shared.v2.u32 	{%r5244, %r5243}, [%r3241+16];
	ld.shared.v2.u32 	{%r5249, %r5250}, [%r3241+24];
	ld.shared.v2.u32 	{%r5251, %r5252}, [%r3241+32];
	ld.shared.v2.u32 	{%r5253, %r5254}, [%r3241+40];
	ld.shared.v2.u32 	{%r5074, %r5075}, [%r3241+48];
	ld.shared.v2.u32 	{%r5076, %r5077}, [%r3241+56];
	ld.shared.v2.u32 	{%r5078, %r5079}, [%r3241+64];
	bar.sync 	0;
	shl.b32 	%r3242, %r1219, 2;
	add.s32 	%r3244, %r3235, %r3242;
	add.s32 	%r1279, %r3244, 1400;
	st.shared.u32 	[%r3244+1400], %r1239;
	bar.sync 	0;
	setp.eq.s32 	%p113, %r1219, 0;
	mov.b32 	%r5067, 1;
	@%p113 bra 	$L__BB1_249;
	ld.shared.u32 	%r5066, [%r1279+-4];
	setp.ne.s32 	%p114, %r5066, %r1237;
	selp.u32 	%r5067, 1, 0, %p114;
$L__BB1_249:
	setp.eq.s32 	%p115, %r1219, 0;
	setp.ne.s32 	%p116, %r1237, %r1238;
	setp.ne.s32 	%p117, %r1238, %r1239;
	mul.lo.s32 	%r3245, %r1219, 3;
	setp.eq.s32 	%p118, %r3245, %r3;
	selp.u32 	%r3246, 1, 0, %p118;
	selp.b32 	%r3247, %r3246, %r5067, %p118;
	selp.b32 	%r1284, %r3246, %r3247, %p115;
	add.s32 	%r3248, %r3245, 1;
	setp.eq.s32 	%p119, %r3248, %r3;
	or.pred  	%p1, %p119, %p116;
	selp.u32 	%r1285, 1, 0, %p1;
	add.s32 	%r3249, %r3245, 2;
	setp.eq.s32 	%p120, %r3249, %r3;
	or.pred  	%p2, %p120, %p117;
	mov.u32 	%r5068, %r5249;
	mov.u32 	%r5069, %r5250;
	mov.u32 	%r5070, %r5251;
	mov.u32 	%r5071, %r5252;
	mov.u32 	%r5072, %r5253;
	mov.u32 	%r5073, %r5254;
	@%p1 bra 	$L__BB1_251;
	min.s32 	%r5068, %r5249, %r5248;
	max.s32 	%r5069, %r5247, %r5250;
	min.s32 	%r5070, %r5251, %r5246;
	max.s32 	%r5071, %r5245, %r5252;
	min.s32 	%r5072, %r5253, %r5244;
	max.s32 	%r5073, %r5243, %r5254;
$L__BB1_251:
	add.s32 	%r3250, %r1284, %r1285;
	selp.u32 	%r3251, 1, 0, %p2;
	add.s32 	%r1298, %r3250, %r3251;
	@%p2 bra 	$L__BB1_253;
	min.s32 	%r5074, %r5074, %r5068;
	max.s32 	%r5075, %r5069, %r5075;
	min.s32 	%r5076, %r5076, %r5070;
	max.s32 	%r5077, %r5071, %r5077;
	min.s32 	%r5078, %r5078, %r5072;
	max.s32 	%r5079, %r5073, %r5079;
$L__BB1_253:
	mov.b32 	%r3284, 1;
	mov.b32 	%r3285, 0;
	mov.b32 	%r3286, -1;
	// begin inline asm
	shfl.sync.up.b32 %r3252, %r1298, %r3284, %r3285, %r3286;
	// end inline asm
	// begin inline asm
	shfl.sync.up.b32 %r3257, %r5074, %r3284, %r3285, %r3286;
	// end inline asm
	// begin inline asm
	shfl.sync.up.b32 %r3262, %r5075, %r3284, %r3285, %r3286;
	// end inline asm
	// begin inline asm
	shfl.sync.up.b32 %r3267, %r5076, %r3284, %r3285, %r3286;
	// end inline asm
	// begin inline asm
	shfl.sync.up.b32 %r3272, %r5077, %r3284, %r3285, %r3286;
	// end inline asm
	// begin inline asm
	shfl.sync.up.b32 %r3277, %r5078, %r3284, %r3285, %r3286;
	// end inline asm
	// begin inline asm
	shfl.sync.up.b32 %r3282, %r5079, %r3284, %r3285, %r3286;
	// end inline asm
	setp.ne.s32 	%p121, %r1298, 0;
	mov.u32 	%r5087, %r5074;
	mov.u32 	%r5088, %r5075;
	mov.u32 	%r5089, %r5076;
	mov.u32 	%r5090, %r5077;
	mov.u32 	%r5091, %r5078;
	mov.u32 	%r5092, %r5079;
	@%p121 bra 	$L__BB1_255;
	min.s32 	%r5087, %r5074, %r3257;
	max.s32 	%r5088, %r3262, %r5075;
	min.s32 	%r5089, %r5076, %r3267;
	max.s32 	%r5090, %r3272, %r5077;
	min.s32 	%r5091, %r5078, %r3277;
	max.s32 	%r5092, %r3282, %r5079;
$L__BB1_255:
	setp.gt.s32 	%p122, %r3233, 0;
	add.s32 	%r5086, %r3252, %r1298;
	@%p122 bra 	$L__BB1_257;
	mov.u32 	%r5086, %r1298;
	mov.u32 	%r5087, %r5074;
	mov.u32 	%r5088, %r5075;
	mov.u32 	%r5089, %r5076;
	mov.u32 	%r5090, %r5077;
	mov.u32 	%r5091, %r5078;
	mov.u32 	%r5092, %r5079;
$L__BB1_257:
	mov.b32 	%r3319, 2;
	mov.b32 	%r3320, 0;
	mov.b32 	%r3321, -1;
	// begin inline asm
	shfl.sync.up.b32 %r3287, %r5086, %r3319, %r3320, %r3321;
	// end inline asm
	// begin inline asm
	shfl.sync.up.b32 %r3292, %r5087, %r3319, %r3320, %r3321;
	// end inline asm
	// begin inline asm
	shfl.sync.up.b32 %r3297, %r5088, %r3319, %r3320, %r3321;
	// end inline asm
	// begin inline asm
	shfl.sync.up.b32 %r3302, %r5089, %r3319, %r3320, %r3321;
	// end inline asm
	// begin inline asm
	shfl.sync.up.b32 %r3307, %r5090, %r3319, %r3320, %r3321;
	// end inline asm
	// begin inline asm
	shfl.sync.up.b32 %r3312, %r5091, %r3319, %r3320, %r3321;
	// end inline asm
	// begin inline asm
	shfl.sync.up.b32 %r3317, %r5092, %r3319, %r3320, %r3321;
	// end inline asm
	setp.ne.s32 	%p123, %r5086, 0;
	mov.u32 	%r5100, %r5087;
	mov.u32 	%r5101, %r5088;
	mov.u32 	%r5102, %r5089;
	mov.u32 	%r5103, %r5090;
	mov.u32 	%r5104, %r5091;
	mov.u32 	%r5105, %r5092;
	@%p123 bra 	$L__BB1_259;
	min.s32 	%r5100, %r5087, %r3292;
	max.s32 	%r5101, %r3297, %r5088;
	min.s32 	%r5102, %r5089, %r3302;
	max.s32 	%r5103, %r3307, %r5090;
	min.s32 	%r5104, %r5091, %r3312;
	max.s32 	%r5105, %r3317, %r5092;
$L__BB1_259:
	setp.gt.s32 	%p124, %r3233, 1;
	add.s32 	%r5099, %r3287, %r5086;
	@%p124 bra 	$L__BB1_261;
	mov.u32 	%r5099, %r5086;
	mov.u32 	%r5100, %r5087;
	mov.u32 	%r5101, %r5088;
	mov.u32 	%r5102, %r5089;
	mov.u32 	%r5103, %r5090;
	mov.u32 	%r5104, %r5091;
	mov.u32 	%r5105, %r5092;
$L__BB1_261:
	mov.b32 	%r3354, 4;
	mov.b32 	%r3355, 0;
	mov.b32 	%r3356, -1;
	// begin inline asm
	shfl.sync.up.b32 %r3322, %r5099, %r3354, %r3355, %r3356;
	// end inline asm
	// begin inline asm
	shfl.sync.up.b32 %r3327, %r5100, %r3354, %r3355, %r3356;
	// end inline asm
	// begin inline asm
	shfl.sync.up.b32 %r3332, %r5101, %r3354, %r3355, %r3356;
	// end inline asm
	// begin inline asm
	shfl.sync.up.b32 %r3337, %r5102, %r3354, %r3355, %r3356;
	// end inline asm
	// begin inline asm
	shfl.sync.up.b32 %r3342, %r5103, %r3354, %r3355, %r3356;
	// end inline asm
	// begin inline asm
	shfl.sync.up.b32 %r3347, %r5104, %r3354, %r3355, %r3356;
	// end inline asm
	// begin inline asm
	shfl.sync.up.b32 %r3352, %r5105, %r3354, %r3355, %r3356;
	// end inline asm
	setp.ne.s32 	%p125, %r5099, 0;
	mov.u32 	%r5113, %r5100;
	mov.u32 	%r5114, %r5101;
	mov.u32 	%r5115, %r5102;
	mov.u32 	%r5116, %r5103;
	mov.u32 	%r5117, %r5104;
	mov.u32 	%r5118, %r5105;
	@%p125 bra 	$L__BB1_263;
	min.s32 	%r5113, %r5100, %r3327;
	max.s32 	%r5114, %r3332, %r5101;
	min.s32 	%r5115, %r5102, %r3337;
	max.s32 	%r5116, %r3342, %r5103;
	min.s32 	%r5117, %r5104, %r3347;
	max.s32 	%r5118, %r3352, %r5105;
$L__BB1_263:
	setp.gt.s32 	%p126, %r3233, 3;
	add.s32 	%r5112, %r3322, %r5099;
	@%p126 bra 	$L__BB1_265;
	mov.u32 	%r5112, %r5099;
	mov.u32 	%r5113, %r5100;
	mov.u32 	%r5114, %r5101;
	mov.u32 	%r5115, %r5102;
	mov.u32 	%r5116, %r5103;
	mov.u32 	%r5117, %r5104;
	mov.u32 	%r5118, %r5105;
$L__BB1_265:
	mov.b32 	%r3389, 8;
	mov.b32 	%r3390, 0;
	mov.b32 	%r3391, -1;
	// begin inline asm
	shfl.sync.up.b32 %r3357, %r5112, %r3389, %r3390, %r3391;
	// end inline asm
	// begin inline asm
	shfl.sync.up.b32 %r3362, %r5113, %r3389, %r3390, %r3391;
	// end inline asm
	// begin inline asm
	shfl.sync.up.b32 %r3367, %r5114, %r3389, %r3390, %r3391;
	// end inline asm
	// begin inline asm
	shfl.sync.up.b32 %r3372, %r5115, %r3389, %r3390, %r3391;
	// end inline asm
	// begin inline asm
	shfl.sync.up.b32 %r3377, %r5116, %r3389, %r3390, %r3391;
	// end inline asm
	// begin inline asm
	shfl.sync.up.b32 %r3382, %r5117, %r3389, %r3390, %r3391;
	// end inline asm
	// begin inline asm
	shfl.sync.up.b32 %r3387, %r5118, %r3389, %r3390, %r3391;
	// end inline asm
	setp.ne.s32 	%p127, %r5112, 0;
	mov.u32 	%r5126, %r5113;
	mov.u32 	%r5127, %r5114;
	mov.u32 	%r5128, %r5115;
	mov.u32 	%r5129, %r5116;
	mov.u32 	%r5130, %r5117;
	mov.u32 	%r5131, %r5118;
	@%p127 bra 	$L__BB1_267;
	min.s32 	%r5126, %r5113, %r3362;
	max.s32 	%r5127, %r3367, %r5114;
	min.s32 	%r5128, %r5115, %r3372;
	max.s32 	%r5129, %r3377, %r5116;
	min.s32 	%r5130, %r5117, %r3382;
	max.s32 	%r5131, %r3387, %r5118;
$L__BB1_267:
	setp.gt.s32 	%p128, %r3233, 7;
	add.s32 	%r5125, %r3357, %r5112;
	@%p128 bra 	$L__BB1_269;
	mov.u32 	%r5125, %r5112;
	mov.u32 	%r5126, %r5113;
	mov.u32 	%r5127, %r5114;
	mov.u32 	%r5128, %r5115;
	mov.u32 	%r5129, %r5116;
	mov.u32 	%r5130, %r5117;
	mov.u32 	%r5131, %r5118;
$L__BB1_269:
	mov.b32 	%r3424, 16;
	mov.b32 	%r3425, 0;
	mov.b32 	%r3426, -1;
	// begin inline asm
	shfl.sync.up.b32 %r3392, %r5125, %r3424, %r3425, %r3426;
	// end inline asm
	// begin inline asm
	shfl.sync.up.b32 %r3397, %r5126, %r3424, %r3425, %r3426;
	// end inline asm
	// begin inline asm
	shfl.sync.up.b32 %r3402, %r5127, %r3424, %r3425, %r3426;
	// end inline asm
	// begin inline asm
	shfl.sync.up.b32 %r3407, %r5128, %r3424, %r3425, %r3426;
	// end inline asm
	// begin inline asm
	shfl.sync.up.b32 %r3412, %r5129, %r3424, %r3425, %r3426;
	// end inline asm
	// begin inline asm
	shfl.sync.up.b32 %r3417, %r5130, %r3424, %r3425, %r3426;
	// end inline asm
	// begin inline asm
	shfl.sync.up.b32 %r3422, %r5131, %r3424, %r3425, %r3426;
	// end inline asm
	setp.ne.s32 	%p129, %r5125, 0;
	mov.u32 	%r5139, %r5126;
	mov.u32 	%r5140, %r5127;
	mov.u32 	%r5141, %r5128;
	mov.u32 	%r5142, %r5129;
	mov.u32 	%r5143, %r5130;
	mov.u32 	%r5144, %r5131;
	@%p129 bra 	$L__BB1_271;
	min.s32 	%r5139, %r5126, %r3397;
	max.s32 	%r5140, %r3402, %r5127;
	min.s32 	%r5141, %r5128, %r3407;
	max.s32 	%r5142, %r3412, %r5129;
	min.s32 	%r5143, %r5130, %r3417;
	max.s32 	%r5144, %r3422, %r5131;
$L__BB1_271:
	setp.gt.s32 	%p130, %r3233, 15;
	add.s32 	%r5138, %r3392, %r5125;
	@%p130 bra 	$L__BB1_273;
	mov.u32 	%r5138, %r5125;
	mov.u32 	%r5139, %r5126;
	mov.u32 	%r5140, %r5127;
	mov.u32 	%r5141, %r5128;
	mov.u32 	%r5142, %r5129;
	mov.u32 	%r5143, %r5130;
	mov.u32 	%r5144, %r5131;
$L__BB1_273:
	mov.b32 	%r3459, 1;
	mov.b32 	%r3460, 0;
	mov.b32 	%r3461, -1;
	// begin inline asm
	shfl.sync.up.b32 %r5235, %r5138, %r3459, %r3460, %r3461;
	// end inline asm
	// begin inline asm
	shfl.sync.up.b32 %r5241, %r5139, %r3459, %r3460, %r3461;
	// end inline asm
	// begin inline asm
	shfl.sync.up.b32 %r5240, %r5140, %r3459, %r3460, %r3461;
	// end inline asm
	// begin inline asm
	shfl.sync.up.b32 %r5239, %r5141, %r3459, %r3460, %r3461;
	// end inline asm
	// begin inline asm
	shfl.sync.up.b32 %r5238, %r5142, %r3459, %r3460, %r3461;
	// end inline asm
	// begin inline asm
	shfl.sync.up.b32 %r5237, %r5143, %r3459, %r3460, %r3461;
	// end inline asm
	// begin inline asm
	shfl.sync.up.b32 %r5236, %r5144, %r3459, %r3460, %r3461;
	// end inline asm
	setp.ne.s32 	%p131, %r3233, 31;
	@%p131 bra 	$L__BB1_275;
	mad.lo.s32 	%r3463, %r1232, 28, %r3235;
	st.shared.u32 	[%r3463], %r5138;
	st.shared.u32 	[%r3463+4], %r5139;
	st.shared.u32 	[%r3463+8], %r5140;
	st.shared.u32 	[%r3463+12], %r5141;
	st.shared.u32 	[%r3463+16], %r5142;
	st.shared.u32 	[%r3463+20], %r5143;
	st.shared.u32 	[%r3463+24], %r5144;
$L__BB1_275:
	bar.sync 	0;
	ld.shared.v4.u32 	{%r1453, %r5165, %r5166, %r5167}, [_ZN6thrust24THRUST_300001_SM_1000_NS8cuda_cub4core6detail5shmemE];
	ld.shared.v4.u32 	{%r5168, %r5169, %r5170, %r1460}, [_ZN6thrust24THRUST_300001_SM_1000_NS8cuda_cub4core6detail5shmemE+16];
	ld.shared.v4.u32 	{%r5145, %r5146, %r5147, %r5148}, [_ZN6thrust24THRUST_300001_SM_1000_NS8cuda_cub4core6detail5shmemE+32];
	ld.shared.v2.u32 	{%r5149, %r5150}, [_ZN6thrust24THRUST_300001_SM_1000_NS8cuda_cub4core6detail5shmemE+48];
	setp.ne.s32 	%p132, %r1460, 0;
	@%p132 bra 	$L__BB1_277;
	min.s32 	%r5145, %r5145, %r5165;
	max.s32 	%r5146, %r5166, %r5146;
	min.s32 	%r5147, %r5147, %r5167;
	max.s32 	%r5148, %r5168, %r5148;
	min.s32 	%r5149, %r5149, %r5169;
	max.s32 	%r5150, %r5170, %r5150;
$L__BB1_277:
	add.s32 	%r1479, %r1460, %r1453;
	setp.ne.s32 	%p133, %r1232, 2;
	mov.u32 	%r5164, %r1453;
	@%p133 bra 	$L__BB1_279;
	mov.u32 	%r5164, %r1479;
	mov.u32 	%r5165, %r5145;
	mov.u32 	%r5166, %r5146;
	mov.u32 	%r5167, %r5147;
	mov.u32 	%r5168, %r5148;
	mov.u32 	%r5169, %r5149;
	mov.u32 	%r5170, %r5150;
$L__BB1_279:
	ld.shared.v2.u32 	{%r1487, %r5158}, [_ZN6thrust24THRUST_300001_SM_1000_NS8cuda_cub4core6detail5shmemE+56];
	ld.shared.v4.u32 	{%r5159, %r5160, %r5161, %r5162}, [_ZN6thrust24THRUST_300001_SM_1000_NS8cuda_cub4core6detail5shmemE+64];
	ld.shared.u32 	%r5163, [_ZN6thrust24THRUST_300001_SM_1000_NS8cuda_cub4core6detail5shmemE+80];
	setp.ne.s32 	%p134, %r1487, 0;
	@%p134 bra 	$L__BB1_281;
	min.s32 	%r5158, %r5158, %r5145;
	max.s32 	%r5159, %r5146, %r5159;
	min.s32 	%r5160, %r5160, %r5147;
	max.s32 	%r5161, %r5148, %r5161;
	min.s32 	%r5162, %r5162, %r5149;
	max.s32 	%r5163, %r5150, %r5163;
$L__BB1_281:
	add.s32 	%r1506, %r1487, %r1479;
	setp.ne.s32 	%p135, %r1232, 3;
	@%p135 bra 	$L__BB1_283;
	mov.u32 	%r5164, %r1506;
	mov.u32 	%r5165, %r5158;
	mov.u32 	%r5166, %r5159;
	mov.u32 	%r5167, %r5160;
	mov.u32 	%r5168, %r5161;
	mov.u32 	%r5169, %r5162;
	mov.u32 	%r5170, %r5163;
$L__BB1_283:
	ld.shared.u32 	%r1514, [_ZN6thrust24THRUST_300001_SM_1000_NS8cuda_cub4core6detail5shmemE+84];
	ld.shared.v2.u32 	{%r5171, %r5172}, [_ZN6thrust24THRUST_300001_SM_1000_NS8cuda_cub4core6detail5shmemE+88];
	ld.shared.v4.u32 	{%r5173, %r5174, %r5175, %r5176}, [_ZN6thrust24THRUST_300001_SM_1000_NS8cuda_cub4core6detail5shmemE+96];
	setp.ne.s32 	%p136, %r1514, 0;
	@%p136 bra 	$L__BB1_285;
	min.s32 	%r5171, %r5171, %r5158;
	max.s32 	%r5172, %r5159, %r5172;
	min.s32 	%r5173, %r5173, %r5160;
	max.s32 	%r5174, %r5161, %r5174;
	min.s32 	%r5175, %r5175, %r5162;
	max.s32 	%r5176, %r5163, %r5176;
$L__BB1_285:
	add.s32 	%r1533, %r1514, %r1506;
	setp.ne.s32 	%p137, %r1232, 4;
	@%p137 bra 	$L__BB1_287;
	mov.u32 	%r5164, %r1533;
	mov.u32 	%r5165, %r5171;
	mov.u32 	%r5166, %r5172;
	mov.u32 	%r5167, %r5173;
	mov.u32 	%r5168, %r5174;
	mov.u32 	%r5169, %r5175;
	mov.u32 	%r5170, %r5176;
$L__BB1_287:
	ld.shared.v4.u32 	{%r1541, %r5184, %r5185, %r5186}, [_ZN6thrust24THRUST_300001_SM_1000_NS8cuda_cub4core6detail5shmemE+112];
	ld.shared.v4.u32 	{%r5187, %r5188, %r5189, %r3464}, [_ZN6thrust24THRUST_300001_SM_1000_NS8cuda_cub4core6detail5shmemE+128];
	mov.b64 	%rd136, {%r5189, %r3464};
	setp.ne.s32 	%p138, %r1541, 0;
	{ .reg .b32 tmp; mov.b64 {tmp, %r1548}, %rd136; }
	@%p138 bra 	$L__BB1_289;
	min.s32 	%r5184, %r5184, %r5171;
	max.s32 	%r5185, %r5172, %r5185;
	min.s32 	%r5186, %r5186, %r5173;
	max.s32 	%r5187, %r5174, %r5187;
	min.s32 	%r5188, %r5188, %r5175;
	max.s32 	%r5189, %r5176, %r5189;
$L__BB1_289:
	add.s32 	%r1561, %r1541, %r1533;
	setp.ne.s32 	%p139, %r1232, 5;
	@%p139 bra 	$L__BB1_291;
	mov.u32 	%r5164, %r1561;
	mov.u32 	%r5165, %r5184;
	mov.u32 	%r5166, %r5185;
	mov.u32 	%r5167, %r5186;
	mov.u32 	%r5168, %r5187;
	mov.u32 	%r5169, %r5188;
	mov.u32 	%r5170, %r5189;
$L__BB1_291:
	ld.shared.v4.u32 	{%r5197, %r5198, %r5199, %r5200}, [_ZN6thrust24THRUST_300001_SM_1000_NS8cuda_cub4core6detail5shmemE+144];
	ld.shared.v2.u32 	{%r5201, %r5202}, [_ZN6thrust24THRUST_300001_SM_1000_NS8cuda_cub4core6detail5shmemE+160];
	setp.ne.s32 	%p140, %r1548, 0;
	@%p140 bra 	$L__BB1_293;
	min.s32 	%r5197, %r5197, %r5184;
	max.s32 	%r5198, %r5185, %r5198;
	min.s32 	%r5199, %r5199, %r5186;
	max.s32 	%r5200, %r5187, %r5200;
	min.s32 	%r5201, %r5201, %r5188;
	max.s32 	%r5202, %r5189, %r5202;
$L__BB1_293:
	add.s32 	%r1587, %r1548, %r1561;
	setp.ne.s32 	%p141, %r1232, 6;
	@%p141 bra 	$L__BB1_295;
	mov.u32 	%r5164, %r1587;
	mov.u32 	%r5165, %r5197;
	mov.u32 	%r5166, %r5198;
	mov.u32 	%r5167, %r5199;
	mov.u32 	%r5168, %r5200;
	mov.u32 	%r5169, %r5201;
	mov.u32 	%r5170, %r5202;
$L__BB1_295:
	ld.shared.v2.u32 	{%r1595, %r5210}, [_ZN6thrust24THRUST_300001_SM_1000_NS8cuda_cub4core6detail5shmemE+168];
	ld.shared.v4.u32 	{%r5211, %r5212, %r5213, %r5214}, [_ZN6thrust24THRUST_300001_SM_1000_NS8cuda_cub4core6detail5shmemE+176];
	ld.shared.u32 	%r5215, [_ZN6thrust24THRUST_300001_SM_1000_NS8cuda_cub4core6detail5shmemE+192];
	setp.ne.s32 	%p142, %r1595, 0;
	@%p142 bra 	$L__BB1_297;
	min.s32 	%r5210, %r5210, %r5197;
	max.s32 	%r5211, %r5198, %r5211;
	min.s32 	%r5212, %r5212, %r5199;
	max.s32 	%r5213, %r5200, %r5213;
	min.s32 	%r5214, %r5214, %r5201;
	max.s32 	%r5215, %r5202, %r5215;
$L__BB1_297:
	add.s32 	%r1614, %r1595, %r1587;
	setp.ne.s32 	%p143, %r1232, 7;
	@%p143 bra 	$L__BB1_299;
	mov.u32 	%r5164, %r1614;
	mov.u32 	%r5165, %r5210;
	mov.u32 	%r5166, %r5211;
	mov.u32 	%r5167, %r5212;
	mov.u32 	%r5168, %r5213;
	mov.u32 	%r5169, %r5214;
	mov.u32 	%r5170, %r5215;
$L__BB1_299:
	ld.shared.u32 	%r1622, [_ZN6thrust24THRUST_300001_SM_1000_NS8cuda_cub4core6detail5shmemE+196];
	ld.shared.v2.u32 	{%r5223, %r5224}, [_ZN6thrust24THRUST_300001_SM_1000_NS8cuda_cub4core6detail5shmemE+200];
	ld.shared.v4.u32 	{%r5225, %r5226, %r5227, %r5228}, [_ZN6thrust24THRUST_300001_SM_1000_NS8cuda_cub4core6detail5shmemE+208];
	add.s32 	%r5260, %r1622, %r1614;
	setp.ne.s32 	%p144, %r1622, 0;
	@%p144 bra 	$L__BB1_301;
	min.s32 	%r5223, %r5223, %r5210;
	max.s32 	%r5224, %r5211, %r5224;
	min.s32 	%r5225, %r5225, %r5212;
	max.s32 	%r5226, %r5213, %r5226;
	min.s32 	%r5227, %r5227, %r5214;
	max.s32 	%r5228, %r5215, %r5228;
$L__BB1_301:
	setp.lt.u32 	%p145, %r1219, 32;
	@%p145 bra 	$L__BB1_306;
	setp.ne.s32 	%p146, %r5235, 0;
	@%p146 bra 	$L__BB1_304;
	min.s32 	%r5241, %r5241, %r5165;
	max.s32 	%r5240, %r5166, %r5240;
	min.s32 	%r5239, %r5239, %r5167;
	max.s32 	%r5238, %r5168, %r5238;
	min.s32 	%r5237, %r5237, %r5169;
	max.s32 	%r5236, %r5170, %r5236;
$L__BB1_304:
	setp.ne.s32 	%p147, %r3233, 0;
	add.s32 	%r5235, %r5164, %r5235;
	@%p147 bra 	$L__BB1_306;
	mov.u32 	%r5235, %r5164;
	mov.u32 	%r5236, %r5170;
	mov.u32 	%r5237, %r5169;
	mov.u32 	%r5238, %r5168;
	mov.u32 	%r5239, %r5167;
	mov.u32 	%r5240, %r5166;
	mov.u32 	%r5241, %r5165;
$L__BB1_306:
	setp.eq.s32 	%p148, %r1219, 0;
	mov.u32 	%r5242, %r1284;
	@%p148 bra 	$L__BB1_309;
	add.s32 	%r5242, %r1284, %r5235;
	setp.ne.s32 	%p149, %r1284, 0;
	@%p149 bra 	$L__BB1_309;
	min.s32 	%r5248, %r5248, %r5241;
	max.s32 	%r5247, %r5240, %r5247;
	min.s32 	%r5246, %r5246, %r5239;
	max.s32 	%r5245, %r5238, %r5245;
	min.s32 	%r5244, %r5244, %r5237;
	max.s32 	%r5243, %r5236, %r5243;
$L__BB1_309:
	add.s32 	%r1676, %r5242, %r1285;
	@%p1 bra 	$L__BB1_311;
	min.s32 	%r5249, %r5249, %r5248;
	max.s32 	%r5250, %r5247, %r5250;
	min.s32 	%r5251, %r5251, %r5246;
	max.s32 	%r5252, %r5245, %r5252;
	min.s32 	%r5253, %r5253, %r5244;
	max.s32 	%r5254, %r5243, %r5254;
$L__BB1_311:
	setp.eq.s32 	%p150, %r1219, 0;
	selp.b32 	%r1689, 0, %r5235, %p150;
	setp.lt.s32 	%p151, %r5260, 257;
	@%p151 bra 	$L__BB1_325;
	bar.sync 	0;
	setp.eq.s32 	%p155, %r1284, 0;
	@%p155 bra 	$L__BB1_314;
	mad.lo.s32 	%r3466, %r1689, 28, %r3235;
	st.shared.u32 	[%r3466], %r5066;
	st.shared.u32 	[%r3466+4], %r5241;
	st.shared.u32 	[%r3466+8], %r5240;
	st.shared.u32 	[%r3466+12], %r5239;
	st.shared.u32 	[%r3466+16], %r5238;
	st.shared.u32 	[%r3466+20], %r5237;
	st.shared.u32 	[%r3466+24], %r5236;
$L__BB1_314:
	not.pred 	%p156, %p1;
	@%p156 bra 	$L__BB1_316;
	mad.lo.s32 	%r3468, %r5242, 28, %r3235;
	st.shared.u32 	[%r3468], %r1237;
	st.shared.u32 	[%r3468+4], %r5248;
	st.shared.u32 	[%r3468+8], %r5247;
	st.shared.u32 	[%r3468+12], %r5246;
	st.shared.u32 	[%r3468+16], %r5245;
	st.shared.u32 	[%r3468+20], %r5244;
	st.shared.u32 	[%r3468+24], %r5243;
$L__BB1_316:
	not.pred 	%p157, %p2;
	@%p157 bra 	$L__BB1_318;
	mad.lo.s32 	%r3470, %r1676, 28, %r3235;
	st.shared.u32 	[%r3470], %r1238;
	st.shared.u32 	[%r3470+4], %r5249;
	st.shared.u32 	[%r3470+8], %r5250;
	st.shared.u32 	[%r3470+12], %r5251;
	st.shared.u32 	[%r3470+16], %r5252;
	st.shared.u32 	[%r3470+20], %r5253;
	st.shared.u32 	[%r3470+24], %r5254;
$L__BB1_318:
	bar.sync 	0;
	setp.ge.u32 	%p158, %r1219, %r5260;
	@%p158 bra 	$L__BB1_331;
	add.s32 	%r3471, %r1460, %r1487;
	add.s32 	%r3472, %r3471, %r1514;
	add.s32 	%r3473, %r3472, %r1541;
	add.s32 	%r3474, %r3473, %r1548;
	add.s32 	%r3475, %r3474, %r1595;
	add.s32 	%r3476, %r3475, %r1622;
	add.s32 	%r3477, %r3476, %r1453;
	not.b32 	%r3478, %r1219;
	add.s32 	%r1690, %r3477, %r3478;
	and.b32  	%r3479, %r1690, 768;
	setp.eq.s32 	%p159, %r3479, 768;
	mov.u32 	%r5259, %r1219;
	@%p159 bra 	$L__BB1_322;
	shr.u32 	%r3480, %r1690, 8;
	add.s32 	%r3481, %r3480, 1;
	and.b32  	%r3482, %r3481, 3;
	neg.s32 	%r5256, %r3482;
	mad.lo.s32 	%r3484, %r1219, 28, %r3235;
	add.s32 	%r5255, %r3484, 12;
	mul.wide.u32 	%rd143, %r1219, 24;
	add.s64 	%rd144, %rd143, %rd7;
	add.s64 	%rd254, %rd144, 12;
	shl.b32 	%r3485, %r3481, 8;
	and.b32  	%r3486, %r3485, 768;
	add.s32 	%r5259, %r1219, %r3486;
$L__BB1_321:
	.pragma "nounroll";
	ld.shared.u32 	%r3487, [%r5255+-8];
	ld.shared.u32 	%r3488, [%r5255+-4];
	ld.shared.u32 	%r3489, [%r5255];
	ld.shared.u32 	%r3490, [%r5255+4];
	ld.shared.u32 	%r3491, [%r5255+8];
	ld.shared.u32 	%r3492, [%r5255+12];
	st.global.u32 	[%rd254+-12], %r3487;
	st.global.u32 	[%rd254+-8], %r3488;
	st.global.u32 	[%rd254+-4], %r3489;
	st.global.u32 	[%rd254], %r3490;
	st.global.u32 	[%rd254+4], %r3491;
	st.global.u32 	[%rd254+8], %r3492;
	add.s32 	%r5256, %r5256, 1;
	setp.ne.s32 	%p160, %r5256, 0;
	add.s32 	%r5255, %r5255, 7168;
	add.s64 	%rd254, %rd254, 6144;
	@%p160 bra 	$L__BB1_321;
$L__BB1_322:
	setp.lt.u32 	%p161, %r1690, 768;
	@%p161 bra 	$L__BB1_331;
	mul.wide.u32 	%rd145, %r5259, 24;
	add.s64 	%rd146, %rd145, %rd7;
	add.s64 	%rd255, %rd146, 12288;
	mad.lo.s32 	%r3494, %r5259, 28, %r3235;
	add.s32 	%r5258, %r3494, 14340;
$L__BB1_324:
	ld.shared.u32 	%r3495, [%r5258+-14336];
	ld.shared.u32 	%r3496, [%r5258+-14332];
	ld.shared.u32 	%r3497, [%r5258+-14328];
	ld.shared.u32 	%r3498, [%r5258+-14324];
	ld.shared.u32 	%r3499, [%r5258+-14320];
	ld.shared.u32 	%r3500, [%r5258+-14316];
	st.global.u32 	[%rd255+-12288], %r3495;
	st.global.u32 	[%rd255+-12284], %r3496;
	st.global.u32 	[%rd255+-12280], %r3497;
	st.global.u32 	[%rd255+-12276], %r3498;
	st.global.u32 	[%rd255+-12272], %r3499;
	st.global.u32 	[%rd255+-12268], %r3500;
	ld.shared.u32 	%r3501, [%r5258+-7168];
	ld.shared.u32 	%r3502, [%r5258+-7164];
	ld.shared.u32 	%r3503, [%r5258+-7160];
	ld.shared.u32 	%r3504, [%r5258+-7156];
	ld.shared.u32 	%r3505, [%r5258+-7152];
	ld.shared.u32 	%r3506, [%r5258+-7148];
	st.global.u32 	[%rd255+-6144], %r3501;
	st.global.u32 	[%rd255+-6140], %r3502;
	st.global.u32 	[%rd255+-6136], %r3503;
	st.global.u32 	[%rd255+-6132], %r3504;
	st.global.u32 	[%rd255+-6128], %r3505;
	st.global.u32 	[%rd255+-6124], %r3506;
	ld.shared.u32 	%r3507, [%r5258];
	ld.shared.u32 	%r3508, [%r5258+4];
	ld.shared.u32 	%r3509, [%r5258+8];
	ld.shared.u32 	%r3510, [%r5258+12];
	ld.shared.u32 	%r3511, [%r5258+16];
	ld.shared.u32 	%r3512, [%r5258+20];
	st.global.u32 	[%rd255], %r3507;
	st.global.u32 	[%rd255+4], %r3508;
	st.global.u32 	[%rd255+8], %r3509;
	st.global.u32 	[%rd255+12], %r3510;
	st.global.u32 	[%rd255+16], %r3511;
	st.global.u32 	[%rd255+20], %r3512;
	ld.shared.u32 	%r3513, [%r5258+7168];
	ld.shared.u32 	%r3514, [%r5258+7172];
	ld.shared.u32 	%r3515, [%r5258+7176];
	ld.shared.u32 	%r3516, [%r5258+7180];
	ld.shared.u32 	%r3517, [%r5258+7184];
	ld.shared.u32 	%r3518, [%r5258+7188];
	st.global.u32 	[%rd255+6144], %r3513;
	st.global.u32 	[%rd255+6148], %r3514;
	st.global.u32 	[%rd255+6152], %r3515;
	st.global.u32 	[%rd255+6156], %r3516;
	st.global.u32 	[%rd255+6160], %r3517;
	st.global.u32 	[%rd255+6164], %r3518;
	add.s32 	%r5259, %r5259, 1024;
	add.s64 	%rd255, %rd255, 24576;
	add.s32 	%r5258, %r5258, 28672;
	setp.lt.s32 	%p162, %r5259, %r5260;
	@%p162 bra 	$L__BB1_324;
	bra.uni 	$L__BB1_331;
$L__BB1_325:
	setp.eq.s32 	%p152, %r1284, 0;
	@%p152 bra 	$L__BB1_327;
	mul.wide.s32 	%rd137, %r1689, 24;
	add.s64 	%rd138, %rd7, %rd137;
	st.global.u32 	[%rd138], %r5241;
	st.global.u32 	[%rd138+4], %r5240;
	st.global.u32 	[%rd138+8], %r5239;
	st.global.u32 	[%rd138+12], %r5238;
	st.global.u32 	[%rd138+16], %r5237;
	st.global.u32 	[%rd138+20], %r5236;
$L__BB1_327:
	not.pred 	%p153, %p1;
	@%p153 bra 	$L__BB1_329;
	mul.wide.s32 	%rd139, %r5242, 24;
	add.s64 	%rd140, %rd7, %rd139;
	st.global.u32 	[%rd140], %r5248;
	st.global.u32 	[%rd140+4], %r5247;
	st.global.u32 	[%rd140+8], %r5246;
	st.global.u32 	[%rd140+12], %r5245;
	st.global.u32 	[%rd140+16], %r5244;
	st.global.u32 	[%rd140+20], %r5243;
$L__BB1_329:
	not.pred 	%p154, %p2;
	@%p154 bra 	$L__BB1_331;
	mul.wide.s32 	%rd141, %r1676, 24;
	add.s64 	%rd142, %rd7, %rd141;
	st.global.u32 	[%rd142], %r5249;
	st.global.u32 	[%rd142+4], %r5250;
	st.global.u32 	[%rd142+8], %r5251;
	st.global.u32 	[%rd142+12], %r5252;
	st.global.u32 	[%rd142+16], %r5253;
	st.global.u32 	[%rd142+20], %r5254;
$L__BB1_331:
	setp.ne.s32 	%p163, %r1219, 255;
	@%p163 bra 	$L__BB1_496;
	setp.ne.s32 	%p164, %r3, 768;
	@%p164 bra 	$L__BB1_334;
	mul.wide.s32 	%rd147, %r5260, 24;
	add.s64 	%rd148, %rd7, %rd147;
	st.global.u32 	[%rd148], %r5223;
	st.global.u32 	[%rd148+4], %r5224;
	st.global.u32 	[%rd148+8], %r5225;
	st.global.u32 	[%rd148+12], %r5226;
	st.global.u32 	[%rd148+16], %r5227;
	st.global.u32 	[%rd148+20], %r5228;
	add.s32 	%r5260, %r5260, 1;
$L__BB1_334:
	st.global.u32 	[%rd1], %r5260;
	bra.uni 	$L__BB1_496;
$L__BB1_335:
	mul.wide.u32 	%rd44, %r2, 16;
	add.s64 	%rd29, %rd5, %rd44;
	mov.u32 	%r1706, %tid.x;
	ld.global.u32 	%r5263, [%rd29];
	and.b32  	%r2514, %r1706, 31;
	and.b32  	%r2515, %r1706, 992;
	mul.lo.s32 	%r2516, %r2515, 3;
	or.b32  	%r1708, %r2516, %r2514;
	setp.ge.u32 	%p9, %r1708, %r3;
	mov.u32 	%r5261, %r5263;
	@%p9 bra 	$L__BB1_337;
	add.s32 	%r2517, %r1708, %r2;
	mul.wide.u32 	%rd45, %r2517, 16;
	add.s64 	%rd46, %rd5, %rd45;
	ld.global.u32 	%r5261, [%rd46];
$L__BB1_337:
	add.s32 	%r1711, %r1708, 32;
	setp.ge.u32 	%p10, %r1711, %r3;
	shl.b32 	%r1712, %r1708, 4;
	cvt.u64.u32 	%rd47, %r1712;
	add.s64 	%rd30, %rd29, %rd47;
	mov.u32 	%r5262, %r5263;
	@%p10 bra 	$L__BB1_339;
	ld.global.u32 	%r5262, [%rd30+512];
$L__BB1_339:
	add.s32 	%r1715, %r1708, 64;
	setp.ge.u32 	%p11, %r1715, %r3;
	@%p11 bra 	$L__BB1_341;
	ld.global.u32 	%r5263, [%rd30+1024];
$L__BB1_341:
	// begin inline asm
	mov.u32 %r2518, %laneid;
	// end inline asm
	shr.u32 	%r1719, %r1706, 5;
	mad.lo.s32 	%r1720, %r1719, 96, %r2518;
	shl.b32 	%r2520, %r1720, 2;
	mov.u32 	%r2521, _ZN6thrust24THRUST_300001_SM_1000_NS8cuda_cub4core6detail5shmemE;
	add.s32 	%r1721, %r2521, %r2520;
	st.shared.u32 	[%r1721], %r5261;
	st.shared.u32 	[%r1721+128], %r5262;
	st.shared.u32 	[%r1721+256], %r5263;
	bar.warp.sync 	-1;
	shl.b32 	%r1722, %r2518, 1;
	shl.b32 	%r2522, %r2518, 3;
	add.s32 	%r1723, %r1721, %r2522;
	ld.shared.u32 	%r1724, [%r1723];
	ld.shared.u32 	%r1725, [%r1723+4];
	ld.shared.u32 	%r1726, [%r1723+8];
	setp.ne.s32 	%p12, %r1706, 0;
	mov.b32 	%r5274, 0;
	@%p12 bra 	$L__BB1_343;
	ld.global.u32 	%r5274, [%rd29+-16];
$L__BB1_343:
	setp.ge.u32 	%p13, %r1708, %r3;
	bar.sync 	0;
	add.s64 	%rd31, %rd6, %rd44;
	ld.global.u32 	%r5273, [%rd31+12];
	ld.global.u32 	%r5272, [%rd31+8];
	ld.global.u32 	%r5271, [%rd31+4];
	mov.u32 	%r5265, %r5271;
	mov.u32 	%r5266, %r5272;
	mov.u32 	%r5267, %r5273;
	@%p13 bra 	$L__BB1_345;
	add.s32 	%r2523, %r1708, %r2;
	mul.wide.u32 	%rd49, %r2523, 16;
	add.s64 	%rd50, %rd6, %rd49;
	ld.global.u32 	%r5265, [%rd50+4];
	ld.global.u32 	%r5266, [%rd50+8];
	ld.global.u32 	%r5267, [%rd50+12];
$L__BB1_345:
	setp.ge.u32 	%p14, %r1711, %r3;
	add.s64 	%rd32, %rd31, %rd47;
	mov.u32 	%r5268, %r5271;
	mov.u32 	%r5269, %r5272;
	mov.u32 	%r5270, %r5273;
	@%p14 bra 	$L__BB1_347;
	ld.global.u32 	%r5268, [%rd32+516];
	ld.global.u32 	%r5269, [%rd32+520];
	ld.global.u32 	%r5270, [%rd32+524];
$L__BB1_347:
	setp.ge.u32 	%p15, %r1715, %r3;
	@%p15 bra 	$L__BB1_349;
	ld.global.u32 	%r5271, [%rd32+1028];
	ld.global.u32 	%r5272, [%rd32+1032];
	ld.global.u32 	%r5273, [%rd32+1036];
$L__BB1_349:
	setp.eq.s32 	%p16, %r1706, 0;
	mad.lo.s32 	%r2524, %r1720, 20, %r1721;
	st.shared.v2.u32 	[%r2524], {%r5265, %r5265};
	st.shared.v2.u32 	[%r2524+8], {%r5266, %r5266};
	st.shared.v2.u32 	[%r2524+16], {%r5267, %r5267};
	st.shared.v2.u32 	[%r2524+768], {%r5268, %r5268};
	st.shared.v2.u32 	[%r2524+776], {%r5269, %r5269};
	st.shared.v2.u32 	[%r2524+784], {%r5270, %r5270};
	st.shared.v2.u32 	[%r2524+1536], {%r5271, %r5271};
	st.shared.v2.u32 	[%r2524+1544], {%r5272, %r5272};
	st.shared.v2.u32 	[%r2524+1552], {%r5273, %r5273};
	bar.warp.sync 	-1;
	add.s32 	%r2525, %r1720, %r1722;
	mad.lo.s32 	%r2526, %r2525, 20, %r1723;
	ld.shared.v2.u32 	{%r5562, %r5563}, [%r2526];
	ld.shared.v2.u32 	{%r5564, %r5565}, [%r2526+8];
	ld.shared.v2.u32 	{%r5566, %r5567}, [%r2526+16];
	ld.shared.v2.u32 	{%r5568, %r5569}, [%r2526+24];
	ld.shared.v2.u32 	{%r5570, %r5571}, [%r2526+32];
	ld.shared.v2.u32 	{%r5572, %r5573}, [%r2526+40];
	ld.shared.v2.u32 	{%r5281, %r5282}, [%r2526+48];
	ld.shared.v2.u32 	{%r5283, %r5284}, [%r2526+56];
	ld.shared.v2.u32 	{%r5285, %r5286}, [%r2526+64];
	bar.sync 	0;
	shl.b32 	%r2527, %r1706, 2;
	add.s32 	%r2529, %r2521, %r2527;
	add.s32 	%r1768, %r2529, 1400;
	st.shared.u32 	[%r2529+1400], %r1726;
	bar.sync 	0;
	@%p16 bra 	$L__BB1_351;
	ld.shared.u32 	%r5274, [%r1768+-4];
$L__BB1_351:
	setp.ne.s32 	%p17, %r5274, %r1724;
	setp.ne.s32 	%p18, %r1724, %r1725;
	setp.ne.s32 	%p19, %r1725, %r1726;
	mul.lo.s32 	%r2530, %r1706, 3;
	setp.eq.s32 	%p20, %r2530, %r3;
	or.pred  	%p3, %p20, %p17;
	selp.u32 	%r1771, 1, 0, %p3;
	add.s32 	%r2531, %r2530, 1;
	setp.eq.s32 	%p21, %r2531, %r3;
	or.pred  	%p4, %p21, %p18;
	selp.u32 	%r2532, 1, 0, %p4;
	add.s32 	%r2533, %r2530, 2;
	setp.eq.s32 	%p22, %r2533, %r3;
	or.pred  	%p5, %p22, %p19;
	add.s32 	%r1772, %r2532, %r1771;
	mov.u32 	%r5275, %r5568;
	mov.u32 	%r5276, %r5569;
	mov.u32 	%r5277, %r5570;
	mov.u32 	%r5278, %r5571;
	mov.u32 	%r5279, %r5572;
	mov.u32 	%r5280, %r5573;
	@%p4 bra 	$L__BB1_353;
	min.s32 	%r5275, %r5568, %r5562;
	max.s32 	%r5276, %r5563, %r5569;
	min.s32 	%r5277, %r5570, %r5564;
	max.s32 	%r5278, %r5565, %r5571;
	min.s32 	%r5279, %r5572, %r5566;
	max.s32 	%r5280, %r5567, %r5573;
$L__BB1_353:
	selp.u32 	%r2534, 1, 0, %p5;
	add.s32 	%r1785, %r1772, %r2534;
	@%p5 bra 	$L__BB1_355;
	min.s32 	%r5281, %r5281, %r5275;
	max.s32 	%r5282, %r5276, %r5282;
	min.s32 	%r5283, %r5283, %r5277;
	max.s32 	%r5284, %r5278, %r5284;
	min.s32 	%r5285, %r5285, %r5279;
	max.s32 	%r5286, %r5280, %r5286;
$L__BB1_355:
	mov.b32 	%r2567, 1;
	mov.b32 	%r2568, 0;
	mov.b32 	%r2569, -1;
	// begin inline asm
	shfl.sync.up.b32 %r2535, %r1785, %r2567, %r2568, %r2569;
	// end inline asm
	// begin inline asm
	shfl.sync.up.b32 %r2540, %r5281, %r2567, %r2568, %r2569;
	// end inline asm
	// begin inline asm
	shfl.sync.up.b32 %r2545, %r5282, %r2567, %r2568, %r2569;
	// end inline asm
	// begin inline asm
	shfl.sync.up.b32 %r2550, %r5283, %r2567, %r2568, %r2569;
	// end inline asm
	// begin inline asm
	shfl.sync.up.b32 %r2555, %r5284, %r2567, %r2568, %r2569;
	// end inline asm
	// begin inline asm
	shfl.sync.up.b32 %r2560, %r5285, %r2567, %r2568, %r2569;
	// end inline asm
	// begin inline asm
	shfl.sync.up.b32 %r2565, %r5286, %r2567, %r2568, %r2569;
	// end inline asm
	setp.ne.s32 	%p23, %r1785, 0;
	mov.u32 	%r5294, %r5281;
	mov.u32 	%r5295, %r5282;
	mov.u32 	%r5296, %r5283;
	mov.u32 	%r5297, %r5284;
	mov.u32 	%r5298, %r5285;
	mov.u32 	%r5299, %r5286;
	@%p23 bra 	$L__BB1_357;
	min.s32 	%r5294, %r5281, %r2540;
	max.s32 	%r5295, %r2545, %r5282;
	min.s32 	%r5296, %r5283, %r2550;
	max.s32 	%r5297, %r2555, %r5284;
	min.s32 	%r5298, %r5285, %r2560;
	max.s32 	%r5299, %r2565, %r5286;
$L__BB1_357:
	setp.gt.s32 	%p24, %r2518, 0;
	add.s32 	%r5293, %r2535, %r1785;
	@%p24 bra 	$L__BB1_359;
	mov.u32 	%r5293, %r1785;
	mov.u32 	%r5294, %r5281;
	mov.u32 	%r5295, %r5282;
	mov.u32 	%r5296, %r5283;
	mov.u32 	%r5297, %r5284;
	mov.u32 	%r5298, %r5285;
	mov.u32 	%r5299, %r5286;
$L__BB1_359:
	mov.b32 	%r2602, 2;
	mov.b32 	%r2603, 0;
	mov.b32 	%r2604, -1;
	// begin inline asm
	shfl.sync.up.b32 %r2570, %r5293, %r2602, %r2603, %r2604;
	// end inline asm
	// begin inline asm
	shfl.sync.up.b32 %r2575, %r5294, %r2602, %r2603, %r2604;
	// end inline asm
	// begin inline asm
	shfl.sync.up.b32 %r2580, %r5295, %r2602, %r2603, %r2604;
	// end inline asm
	// begin inline asm
	shfl.sync.up.b32 %r2585, %r5296, %r2602, %r2603, %r2604;
	// end inline asm
	// begin inline asm
	shfl.sync.up.b32 %r2590, %r5297, %r2602, %r2603, %r2604;
	// end inline asm
	// begin inline asm
	shfl.sync.up.b32 %r2595, %r5298, %r2602, %r2603, %r2604;
	// end inline asm
	// begin inline asm
	shfl.sync.up.b32 %r2600, %r5299, %r2602, %r2603, %r2604;
	// end inline asm
	setp.ne.s32 	%p25, %r5293, 0;
	mov.u32 	%r5307, %r5294;
	mov.u32 	%r5308, %r5295;
	mov.u32 	%r5309, %r5296;
	mov.u32 	%r5310, %r5297;
	mov.u32 	%r5311, %r5298;
	mov.u32 	%r5312, %r5299;
	@%p25 bra 	$L__BB1_361;
	min.s32 	%r5307, %r5294, %r2575;
	max.s32 	%r5308, %r2580, %r5295;
	min.s32 	%r5309, %r5296, %r2585;
	max.s32 	%r5310, %r2590, %r5297;
	min.s32 	%r5311, %r5298, %r2595;
	max.s32 	%r5312, %r2600, %r5299;
$L__BB1_361:
	setp.gt.s32 	%p26, %r2518, 1;
	add.s32 	%r5306, %r2570, %r5293;
	@%p26 bra 	$L__BB1_363;
	mov.u32 	%r5306, %r5293;
	mov.u32 	%r5307, %r5294;
	mov.u32 	%r5308, %r5295;
	mov.u32 	%r5309, %r5296;
	mov.u32 	%r5310, %r5297;
	mov.u32 	%r5311, %r5298;
	mov.u32 	%r5312, %r5299;
$L__BB1_363:
	mov.b32 	%r2637, 4;
	mov.b32 	%r2638, 0;
	mov.b32 	%r2639, -1;
	// begin inline asm
	shfl.sync.up.b32 %r2605, %r5306, %r2637, %r2638, %r2639;
	// end inline asm
	// begin inline asm
	shfl.sync.up.b32 %r2610, %r5307, %r2637, %r2638, %r2639;
	// end inline asm
	// begin inline asm
	shfl.sync.up.b32 %r2615, %r5308, %r2637, %r2638, %r2639;
	// end inline asm
	// begin inline asm
	shfl.sync.up.b32 %r2620, %r5309, %r2637, %r2638, %r2639;
	// end inline asm
	// begin inline asm
	shfl.sync.up.b32 %r2625, %r5310, %r2637, %r2638, %r2639;
	// end inline asm
	// begin inline asm
	shfl.sync.up.b32 %r2630, %r5311, %r2637, %r2638, %r2639;
	// end inline asm
	// begin inline asm
	shfl.sync.up.b32 %r2635, %r5312, %r2637, %r2638, %r2639;
	// end inline asm
	setp.ne.s32 	%p27, %r5306, 0;
	mov.u32 	%r5320, %r5307;
	mov.u32 	%r5321, %r5308;
	mov.u32 	%r5322, %r5309;
	mov.u32 	%r5323, %r5310;
	mov.u32 	%r5324, %r5311;
	mov.u32 	%r5325, %r5312;
	@%p27 bra 	$L__BB1_365;
	min.s32 	%r5320, %r5307, %r2610;
	max.s32 	%r5321, %r2615, %r5308;
	min.s32 	%r5322, %r5309, %r2620;
	max.s32 	%r5323, %r2625, %r5310;
	min.s32 	%r5324, %r5311, %r2630;
	max.s32 	%r5325, %r2635, %r5312;
$L__BB1_365:
	setp.gt.s32 	%p28, %r2518, 3;
	add.s32 	%r5319, %r2605, %r5306;
	@%p28 bra 	$L__BB1_367;
	mov.u32 	%r5319, %r5306;
	mov.u32 	%r5320, %r5307;
	mov.u32 	%r5321, %r5308;
	mov.u32 	%r5322, %r5309;
	mov.u32 	%r5323, %r5310;
	mov.u32 	%r5324, %r5311;
	mov.u32 	%r5325, %r5312;
$L__BB1_367:
	mov.b32 	%r2672, 8;
	mov.b32 	%r2673, 0;
	mov.b32 	%r2674, -1;
	// begin inline asm
	shfl.sync.up.b32 %r2640, %r5319, %r2672, %r2673, %r2674;
	// end inline asm
	// begin inline asm
	shfl.sync.up.b32 %r2645, %r5320, %r2672, %r2673, %r2674;
	// end inline asm
	// begin inline asm
	shfl.sync.up.b32 %r2650, %r5321, %r2672, %r2673, %r2674;
	// end inline asm
	// begin inline asm
	shfl.sync.up.b32 %r2655, %r5322, %r2672, %r2673, %r2674;
	// end inline asm
	// begin inline asm
	shfl.sync.up.b32 %r2660, %r5323, %r2672, %r2673, %r2674;
	// end inline asm
	// begin inline asm
	shfl.sync.up.b32 %r2665, %r5324, %r2672, %r2673, %r2674;
	// end inline asm
	// begin inline asm
	shfl.sync.up.b32 %r2670, %r5325, %r2672, %r2673, %r2674;
	// end inline asm
	setp.ne.s32 	%p29, %r5319, 0;
	mov.u32 	%r5333, %r5320;
	mov.u32 	%r5334, %r5321;
	mov.u32 	%r5335, %r5322;
	mov.u32 	%r5336, %r5323;
	mov.u32 	%r5337, %r5324;
	mov.u32 	%r5338, %r5325;
	@%p29 bra 	$L__BB1_369;
	min.s32 	%r5333, %r5320, %r2645;
	max.s32 	%r5334, %r2650, %r5321;
	min.s32 	%r5335, %r5322, %r2655;
	max.s32 	%r5336, %r2660, %r5323;
	min.s32 	%r5337, %r5324, %r2665;
	max.s32 	%r5338, %r2670, %r5325;
$L__BB1_369:
	setp.gt.s32 	%p30, %r2518, 7;
	add.s32 	%r5332, %r2640, %r5319;
	@%p30 bra 	$L__BB1_371;
	mov.u32 	%r5332, %r5319;
	mov.u32 	%r5333, %r5320;
	mov.u32 	%r5334, %r5321;
	mov.u32 	%r5335, %r5322;
	mov.u32 	%r5336, %r5323;
	mov.u32 	%r5337, %r5324;
	mov.u32 	%r5338, %r5325;
$L__BB1_371:
	mov.b32 	%r2707, 16;
	mov.b32 	%r2708, 0;
	mov.b32 	%r2709, -1;
	// begin inline asm
	shfl.sync.up.b32 %r2675, %r5332, %r2707, %r2708, %r2709;
	// end inline asm
	// begin inline asm
	shfl.sync.up.b32 %r2680, %r5333, %r2707, %r2708, %r2709;
	// end inline asm
	// begin inline asm
	shfl.sync.up.b32 %r2685, %r5334, %r2707, %r2708, %r2709;
	// end inline asm
	// begin inline asm
	shfl.sync.up.b32 %r2690, %r5335, %r2707, %r2708, %r2709;
	// end inline asm
	// begin inline asm
	shfl.sync.up.b32 %r2695, %r5336, %r2707, %r2708, %r2709;
	// end inline asm
	// begin inline asm
	shfl.sync.up.b32 %r2700, %r5337, %r2707, %r2708, %r2709;
	// end inline asm
	// begin inline asm
	shfl.sync.up.b32 %r2705, %r5338, %r2707, %r2708, %r2709;
	// end inline asm
	setp.ne.s32 	%p31, %r5332, 0;
	mov.u32 	%r5346, %r5333;
	mov.u32 	%r5347, %r5334;
	mov.u32 	%r5348, %r5335;
	mov.u32 	%r5349, %r5336;
	mov.u32 	%r5350, %r5337;
	mov.u32 	%r5351, %r5338;
	@%p31 bra 	$L__BB1_373;
	min.s32 	%r5346, %r5333, %r2680;
	max.s32 	%r5347, %r2685, %r5334;
	min.s32 	%r5348, %r5335, %r2690;
	max.s32 	%r5349, %r2695, %r5336;
	min.s32 	%r5350, %r5337, %r2700;
	max.s32 	%r5351, %r2705, %r5338;
$L__BB1_373:
	setp.gt.s32 	%p32, %r2518, 15;
	add.s32 	%r5345, %r2675, %r5332;
	@%p32 bra 	$L__BB1_375;
	mov.u32 	%r5345, %r5332;
	mov.u32 	%r5346, %r5333;
	mov.u32 	%r5347, %r5334;
	mov.u32 	%r5348, %r5335;
	mov.u32 	%r5349, %r5336;
	mov.u32 	%r5350, %r5337;
	mov.u32 	%r5351, %r5338;
$L__BB1_375:
	mov.b32 	%r2742, 1;
	mov.b32 	%r2743, 0;
	mov.b32 	%r2744, -1;
	// begin inline asm
	shfl.sync.up.b32 %r5548, %r5345, %r2742, %r2743, %r2744;
	// end inline asm
	// begin inline asm
	shfl.sync.up.b32 %r5554, %r5346, %r2742, %r2743, %r2744;
	// end inline asm
	// begin inline asm
	shfl.sync.up.b32 %r5553, %r5347, %r2742, %r2743, %r2744;
	// end inline asm
	// begin inline asm
	shfl.sync.up.b32 %r5552, %r5348, %r2742, %r2743, %r2744;
	// end inline asm
	// begin inline asm
	shfl.sync.up.b32 %r5551, %r5349, %r2742, %r2743, %r2744;
	// end inline asm
	// begin inline asm
	shfl.sync.up.b32 %r5550, %r5350, %r2742, %r2743, %r2744;
	// end inline asm
	// begin inline asm
	shfl.sync.up.b32 %r5549, %r5351, %r2742, %r2743, %r2744;
	// end inline asm
	setp.ne.s32 	%p33, %r2518, 31;
	@%p33 bra 	$L__BB1_377;
	mad.lo.s32 	%r2746, %r1719, 28, %r2521;
	st.shared.u32 	[%r2746], %r5345;
	st.shared.u32 	[%r2746+4], %r5346;
	st.shared.u32 	[%r2746+8], %r5347;
	st.shared.u32 	[%r2746+12], %r5348;
	st.shared.u32 	[%r2746+16], %r5349;
	st.shared.u32 	[%r2746+20], %r5350;
	st.shared.u32 	[%r2746+24], %r5351;
$L__BB1_377:
	bar.sync 	0;
	ld.shared.v4.u32 	{%r5371, %r5372, %r5373, %r5374}, [_ZN6thrust24THRUST_300001_SM_1000_NS8cuda_cub4core6detail5shmemE];
	ld.shared.v4.u32 	{%r5375, %r5376, %r5377, %r1947}, [_ZN6thrust24THRUST_300001_SM_1000_NS8cuda_cub4core6detail5shmemE+16];
	ld.shared.v4.u32 	{%r5352, %r5353, %r5354, %r5355}, [_ZN6thrust24THRUST_300001_SM_1000_NS8cuda_cub4core6detail5shmemE+32];
	ld.shared.v2.u32 	{%r5356, %r5357}, [_ZN6thrust24THRUST_300001_SM_1000_NS8cuda_cub4core6detail5shmemE+48];
	setp.ne.s32 	%p34, %r1947, 0;
	@%p34 bra 	$L__BB1_379;
	min.s32 	%r5352, %r5352, %r5372;
	max.s32 	%r5353, %r5373, %r5353;
	min.s32 	%r5354, %r5354, %r5374;
	max.s32 	%r5355, %r5375, %r5355;
	min.s32 	%r5356, %r5356, %r5376;
	max.s32 	%r5357, %r5377, %r5357;
$L__BB1_379:
	add.s32 	%r1966, %r1947, %r5371;
	setp.ne.s32 	%p35, %r1719, 2;
	@%p35 bra 	$L__BB1_381;
	mov.u32 	%r5371, %r1966;
	mov.u32 	%r5372, %r5352;
	mov.u32 	%r5373, %r5353;
	mov.u32 	%r5374, %r5354;
	mov.u32 	%r5375, %r5355;
	mov.u32 	%r5376, %r5356;
	mov.u32 	%r5377, %r5357;
$L__BB1_381:
	ld.shared.v2.u32 	{%r2747, %r5365}, [_ZN6thrust24THRUST_300001_SM_1000_NS8cuda_cub4core6detail5shmemE+56];
	ld.shared.v4.u32 	{%r5366, %r5367, %r5368, %r5369}, [_ZN6thrust24THRUST_300001_SM_1000_NS8cuda_cub4core6detail5shmemE+64];
	ld.shared.u32 	%r5370, [_ZN6thrust24THRUST_300001_SM_1000_NS8cuda_cub4core6detail5shmemE+80];
	add.s32 	%r1980, %r2747, %r1966;
	setp.ne.s32 	%p36, %r2747, 0;
	@%p36 bra 	$L__BB1_383;
	min.s32 	%r5365, %r5365, %r5352;
	max.s32 	%r5366, %r5353, %r5366;
	min.s32 	%r5367, %r5367, %r5354;
	max.s32 	%r5368, %r5355, %r5368;
	min.s32 	%r5369, %r5369, %r5356;
	max.s32 	%r5370, %r5357, %r5370;
$L__BB1_383:
	setp.ne.s32 	%p37, %r1719, 3;
	@%p37 bra 	$L__BB1_385;
	mov.u32 	%r5371, %r1980;
	mov.u32 	%r5372, %r5365;
	mov.u32 	%r5373, %r5366;
	mov.u32 	%r5374, %r5367;
	mov.u32 	%r5375, %r5368;
	mov.u32 	%r5376, %r5369;
	mov.u32 	%r5377, %r5370;
$L__BB1_385:
	ld.shared.u32 	%r2748, [_ZN6thrust24THRUST_300001_SM_1000_NS8cuda_cub4core6detail5shmemE+84];
	ld.shared.v2.u32 	{%r5378, %r5379}, [_ZN6thrust24THRUST_300001_SM_1000_NS8cuda_cub4core6detail5shmemE+88];
	ld.shared.v4.u32 	{%r5380, %r5381, %r5382, %r5383}, [_ZN6thrust24THRUST_300001_SM_1000_NS8cuda_cub4core6detail5shmemE+96];
	add.s32 	%r2006, %r2748, %r1980;
	setp.ne.s32 	%p38, %r2748, 0;
	@%p38 bra 	$L__BB1_387;
	min.s32 	%r5378, %r5378, %r5365;
	max.s32 	%r5379, %r5366, %r5379;
	min.s32 	%r5380, %r5380, %r5367;
	max.s32 	%r5381, %r5368, %r5381;
	min.s32 	%r5382, %r5382, %r5369;
	max.s32 	%r5383, %r5370, %r5383;
$L__BB1_387:
	setp.ne.s32 	%p39, %r1719, 4;
	@%p39 bra 	$L__BB1_389;
	mov.u32 	%r5371, %r2006;
	mov.u32 	%r5372, %r5378;
	mov.u32 	%r5373, %r5379;
	mov.u32 	%r5374, %r5380;
	mov.u32 	%r5375, %r5381;
	mov.u32 	%r5376, %r5382;
	mov.u32 	%r5377, %r5383;
$L__BB1_389:
	ld.shared.v4.u32 	{%r2749, %r5391, %r5392, %r5393}, [_ZN6thrust24THRUST_300001_SM_1000_NS8cuda_cub4core6detail5shmemE+112];
	ld.shared.v4.u32 	{%r5394, %r5395, %r5396, %r2750}, [_ZN6thrust24THRUST_300001_SM_1000_NS8cuda_cub4core6detail5shmemE+128];
	mov.b64 	%rd52, {%r5396, %r2750};
	add.s32 	%r2032, %r2749, %r2006;
	setp.ne.s32 	%p40, %r2749, 0;
	{ .reg .b32 tmp; mov.b64 {tmp, %r2033}, %rd52; }
	@%p40 bra 	$L__BB1_391;
	min.s32 	%r5391, %r5391, %r5378;
	max.s32 	%r5392, %r5379, %r5392;
	min.s32 	%r5393, %r5393, %r5380;
	max.s32 	%r5394, %r5381, %r5394;
	min.s32 	%r5395, %r5395, %r5382;
	max.s32 	%r5396, %r5383, %r5396;
$L__BB1_391:
	setp.ne.s32 	%p41, %r1719, 5;
	@%p41 bra 	$L__BB1_393;
	mov.u32 	%r5371, %r2032;
	mov.u32 	%r5372, %r5391;
	mov.u32 	%r5373, %r5392;
	mov.u32 	%r5374, %r5393;
	mov.u32 	%r5375, %r5394;
	mov.u32 	%r5376, %r5395;
	mov.u32 	%r5377, %r5396;
$L__BB1_393:
	ld.shared.v4.u32 	{%r5404, %r5405, %r5406, %r5407}, [_ZN6thrust24THRUST_300001_SM_1000_NS8cuda_cub4core6detail5shmemE+144];
	ld.shared.v2.u32 	{%r5408, %r5409}, [_ZN6thrust24THRUST_300001_SM_1000_NS8cuda_cub4core6detail5shmemE+160];
	add.s32 	%r2059, %r2033, %r2032;
	setp.ne.s32 	%p42, %r2033, 0;
	@%p42 bra 	$L__BB1_395;
	min.s32 	%r5404, %r5404, %r5391;
	max.s32 	%r5405, %r5392, %r5405;
	min.s32 	%r5406, %r5406, %r5393;
	max.s32 	%r5407, %r5394, %r5407;
	min.s32 	%r5408, %r5408, %r5395;
	max.s32 	%r5409, %r5396, %r5409;
$L__BB1_395:
	setp.ne.s32 	%p43, %r1719, 6;
	@%p43 bra 	$L__BB1_397;
	mov.u32 	%r5371, %r2059;
	mov.u32 	%r5372, %r5404;
	mov.u32 	%r5373, %r5405;
	mov.u32 	%r5374, %r5406;
	mov.u32 	%r5375, %r5407;
	mov.u32 	%r5376, %r5408;
	mov.u32 	%r5377, %r5409;
$L__BB1_397:
	ld.shared.v2.u32 	{%r2751, %r5417}, [_ZN6thrust24THRUST_300001_SM_1000_NS8cuda_cub4core6detail5shmemE+168];
	ld.shared.v4.u32 	{%r5418, %r5419, %r5420, %r5421}, [_ZN6thrust24THRUST_300001_SM_1000_NS8cuda_cub4core6detail5shmemE+176];
	ld.shared.u32 	%r5422, [_ZN6thrust24THRUST_300001_SM_1000_NS8cuda_cub4core6detail5shmemE+192];
	add.s32 	%r2085, %r2751, %r2059;
	setp.ne.s32 	%p44, %r2751, 0;
	@%p44 bra 	$L__BB1_399;
	min.s32 	%r5417, %r5417, %r5404;
	max.s32 	%r5418, %r5405, %r5418;
	min.s32 	%r5419, %r5419, %r5406;
	max.s32 	%r5420, %r5407, %r5420;
	min.s32 	%r5421, %r5421, %r5408;
	max.s32 	%r5422, %r5409, %r5422;
$L__BB1_399:
	setp.ne.s32 	%p45, %r1719, 7;
	@%p45 bra 	$L__BB1_401;
	mov.u32 	%r5371, %r2085;
	mov.u32 	%r5372, %r5417;
	mov.u32 	%r5373, %r5418;
	mov.u32 	%r5374, %r5419;
	mov.u32 	%r5375, %r5420;
	mov.u32 	%r5376, %r5421;
	mov.u32 	%r5377, %r5422;
$L__BB1_401:
	ld.shared.u32 	%r2752, [_ZN6thrust24THRUST_300001_SM_1000_NS8cuda_cub4core6detail5shmemE+196];
	ld.shared.v2.u32 	{%r5430, %r5431}, [_ZN6thrust24THRUST_300001_SM_1000_NS8cuda_cub4core6detail5shmemE+200];
	ld.shared.v4.u32 	{%r5432, %r5433, %r5434, %r5435}, [_ZN6thrust24THRUST_300001_SM_1000_NS8cuda_cub4core6detail5shmemE+208];
	add.s32 	%r2111, %r2752, %r2085;
	setp.ne.s32 	%p46, %r2752, 0;
	@%p46 bra 	$L__BB1_403;
	min.s32 	%r5430, %r5430, %r5417;
	max.s32 	%r5431, %r5418, %r5431;
	min.s32 	%r5432, %r5432, %r5419;
	max.s32 	%r5433, %r5420, %r5433;
	min.s32 	%r5434, %r5434, %r5421;
	max.s32 	%r5435, %r5422, %r5435;
$L__BB1_403:
	setp.lt.u32 	%p47, %r1706, 32;
	@%p47 bra 	$L__BB1_408;
	setp.ne.s32 	%p48, %r5548, 0;
	@%p48 bra 	$L__BB1_406;
	min.s32 	%r5554, %r5554, %r5372;
	max.s32 	%r5553, %r5373, %r5553;
	min.s32 	%r5552, %r5552, %r5374;
	max.s32 	%r5551, %r5375, %r5551;
	min.s32 	%r5550, %r5550, %r5376;
	max.s32 	%r5549, %r5377, %r5549;
$L__BB1_406:
	setp.ne.s32 	%p49, %r2518, 0;
	add.s32 	%r5548, %r5371, %r5548;
	@%p49 bra 	$L__BB1_465;
	mov.u32 	%r5548, %r5371;
	mov.u32 	%r5549, %r5377;
	mov.u32 	%r5550, %r5376;
	mov.u32 	%r5551, %r5375;
	mov.u32 	%r5552, %r5374;
	mov.u32 	%r5553, %r5373;
	mov.u32 	%r5554, %r5372;
	bra.uni 	$L__BB1_465;
$L__BB1_408:
	setp.ne.s32 	%p50, %r1706, 0;
	@%p50 bra 	$L__BB1_410;
	st.shared.u32 	[_ZN6thrust24THRUST_300001_SM_1000_NS8cuda_cub4core6detail5shmemE+348], %r2111;
	st.shared.v4.u32 	[_ZN6thrust24THRUST_300001_SM_1000_NS8cuda_cub4core6detail5shmemE+352], {%r5430, %r5431, %r5432, %r5433};
	st.shared.v2.u32 	[_ZN6thrust24THRUST_300001_SM_1000_NS8cuda_cub4core6detail5shmemE+368], {%r5434, %r5435};
	mul.wide.u32 	%rd61, %r1, 28;
	add.s64 	%rd62, %rd38, %rd61;
	add.s64 	%rd53, %rd62, 896;
	// begin inline asm
	st.cg.u32 [%rd53], %r2111;
	// end inline asm
	add.s64 	%rd54, %rd62, 900;
	// begin inline asm
	st.cg.u32 [%rd54], %r5430;
	// end inline asm
	add.s64 	%rd55, %rd62, 904;
	// begin inline asm
	st.cg.u32 [%rd55], %r5431;
	// end inline asm
	add.s64 	%rd56, %rd62, 908;
	// begin inline asm
	st.cg.u32 [%rd56], %r5432;
	// end inline asm
	add.s64 	%rd57, %rd62, 912;
	// begin inline asm
	st.cg.u32 [%rd57], %r5433;
	// end inline asm
	add.s64 	%rd58, %rd62, 916;
	// begin inline asm
	st.cg.u32 [%rd58], %r5434;
	// end inline asm
	add.s64 	%rd59, %rd62, 920;
	// begin inline asm
	st.cg.u32 [%rd59], %r5435;
	// end inline asm
	mul.wide.u32 	%rd63, %r1, 4;
	add.s64 	%rd64, %rd37, %rd63;
	add.s64 	%rd60, %rd64, 128;
	mov.b32 	%r2760, 100;
	// begin inline asm
	st.release.gpu.u32 [%rd60], %r2760;
	// end inline asm
$L__BB1_410:
	not.b32 	%r2761, %r1706;
	add.s32 	%r5493, %r1, %r2761;
	mov.u32 	%r2762, %nctaid.x;
	setp.gt.u32 	%p51, %r2762, 499;
	@%p51 bra 	$L__BB1_412;
	membar.cta;
	bra.uni 	$L__BB1_413;
$L__BB1_412:
	mov.b32 	%r2763, 450;
	// begin inline asm
	nanosleep.u32 %r2763;
	// end inline asm
$L__BB1_413:
	mul.wide.s32 	%rd65, %r5493, 4;
	add.s64 	%rd66, %rd37, %rd65;
	add.s64 	%rd33, %rd66, 128;
$L__BB1_414:
	// begin inline asm
	ld.relaxed.gpu.u32 %r5485, [%rd33];
	// end inline asm
	membar.gl;
	setp.eq.s32 	%p52, %r5485, 99;
	mov.b32 	%r2765, -1;
	vote.sync.any.pred 	%p53, %p52, %r2765;
	@%p53 bra 	$L__BB1_414;
	setp.eq.s32 	%p54, %r5485, 101;
	@%p54 bra 	$L__BB1_418;
	setp.ne.s32 	%p55, %r5485, 100;
	@%p55 bra 	$L__BB1_419;
	mul.wide.s32 	%rd84, %r5493, 28;
	add.s64 	%rd85, %rd38, %rd84;
	add.s64 	%rd77, %rd85, 896;
	// begin inline asm
	ld.cg.u32 %r5442, [%rd77];
	// end inline asm
	add.s64 	%rd78, %rd85, 900;
	// begin inline asm
	ld.cg.u32 %r5443, [%rd78];
	// end inline asm
	add.s64 	%rd79, %rd85, 904;
	// begin inline asm
	ld.cg.u32 %r5444, [%rd79];
	// end inline asm
	add.s64 	%rd80, %rd85, 908;
	// begin inline asm
	ld.cg.u32 %r5445, [%rd80];
	// end inline asm
	add.s64 	%rd81, %rd85, 912;
	// begin inline asm
	ld.cg.u32 %r5446, [%rd81];
	// end inline asm
	add.s64 	%rd82, %rd85, 916;
	// begin inline asm
	ld.cg.u32 %r5447, [%rd82];
	// end inline asm
	add.s64 	%rd83, %rd85, 920;
	// begin inline asm
	ld.cg.u32 %r5448, [%rd83];
	// end inline asm
	bra.uni 	$L__BB1_419;
$L__BB1_418:
	mul.wide.s32 	%rd75, %r5493, 28;
	add.s64 	%rd76, %rd39, %rd75;
	add.s64 	%rd68, %rd76, 896;
	// begin inline asm
	ld.cg.u32 %r5442, [%rd68];
	// end inline asm
	add.s64 	%rd69, %rd76, 900;
	// begin inline asm
	ld.cg.u32 %r5443, [%rd69];
	// end inline asm
	add.s64 	%rd70, %rd76, 904;
	// begin inline asm
	ld.cg.u32 %r5444, [%rd70];
	// end inline asm
	add.s64 	%rd71, %rd76, 908;
	// begin inline asm
	ld.cg.u32 %r5445, [%rd71];
	// end inline asm
	add.s64 	%rd72, %rd76, 912;
	// begin inline asm
	ld.cg.u32 %r5446, [%rd72];
	// end inline asm
	add.s64 	%rd73, %rd76, 916;
	// begin inline asm
	ld.cg.u32 %r5447, [%rd73];
	// end inline asm
	add.s64 	%rd74, %rd76, 920;
	// begin inline asm
	ld.cg.u32 %r5448, [%rd74];
	// end inline asm
$L__BB1_419:
	setp.eq.s32 	%p56, %r5485, 101;
	mov.b32 	%r2817, -1;
	vote.sync.ballot.b32 	%r2818, %p56, %r2817;
	// begin inline asm
	mov.u32 %r2782, %lanemask_ge;
	// end inline asm
	and.b32  	%r2819, %r2818, %r2782;
	or.b32  	%r2820, %r2819, -2147483648;
	add.s32 	%r2821, %r2820, -1;
	not.b32 	%r2822, %r2820;
	and.b32  	%r2823, %r2822, %r2821;
	popc.b32 	%r2161, %r2823;
	mov.b32 	%r2815, 1;
	// begin inline asm
	shfl.sync.down.b32 %r2783, %r5442, %r2815, %r2161, %r2817;
	// end inline asm
	// begin inline asm
	shfl.sync.down.b32 %r2788, %r5443, %r2815, %r2161, %r2817;
	// end inline asm
	// begin inline asm
	shfl.sync.down.b32 %r2793, %r5444, %r2815, %r2161, %r2817;
	// end inline asm
	// begin inline asm
	shfl.sync.down.b32 %r2798, %r5445, %r2815, %r2161, %r2817;
	// end inline asm
	// begin inline asm
	shfl.sync.down.b32 %r2803, %r5446, %r2815, %r2161, %r2817;
	// end inline asm
	// begin inline asm
	shfl.sync.down.b32 %r2808, %r5447, %r2815, %r2161, %r2817;
	// end inline asm
	// begin inline asm
	shfl.sync.down.b32 %r2813, %r5448, %r2815, %r2161, %r2817;
	// end inline asm
	setp.ge.s32 	%p58, %r2518, %r2161;
	@%p58 bra 	$L__BB1_422;
	add.s32 	%r2169, %r2783, %r5442;
	setp.ne.s32 	%p59, %r5442, 0;
	mov.u32 	%r5442, %r2169;
	@%p59 bra 	$L__BB1_422;
	min.s32 	%r5443, %r5443, %r2788;
	max.s32 	%r5444, %r2793, %r5444;
	min.s32 	%r5445, %r5445, %r2798;
	max.s32 	%r5446, %r2803, %r5446;
	min.s32 	%r5447, %r5447, %r2808;
	max.s32 	%r5448, %r2813, %r5448;
$L__BB1_422:
	mov.b32 	%r2856, 2;
	mov.b32 	%r2858, -1;
	// begin inline asm
	shfl.sync.down.b32 %r2824, %r5442, %r2856, %r2161, %r2858;
	// end inline asm
	// begin inline asm
	shfl.sync.down.b32 %r2829, %r5443, %r2856, %r2161, %r2858;
	// end inline asm
	// begin inline asm
	shfl.sync.down.b32 %r2834, %r5444, %r2856, %r2161, %r2858;
	// end inline asm
	// begin inline asm
	shfl.sync.down.b32 %r2839, %r5445, %r2856, %r2161, %r2858;
	// end inline asm
	// begin inline asm
	shfl.sync.down.b32 %r2844, %r5446, %r2856, %r2161, %r2858;
	// end inline asm
	// begin inline asm
	shfl.sync.down.b32 %r2849, %r5447, %r2856, %r2161, %r2858;
	// end inline asm
	// begin inline asm
	shfl.sync.down.b32 %r2854, %r5448, %r2856, %r2161, %r2858;
	// end inline asm
	add.s32 	%r2190, %r2518, 2;
	setp.gt.s32 	%p60, %r2190, %r2161;
	@%p60 bra 	$L__BB1_425;
	add.s32 	%r2191, %r2824, %r5442;
	setp.ne.s32 	%p61, %r5442, 0;
	mov.u32 	%r5442, %r2191;
	@%p61 bra 	$L__BB1_425;
	min.s32 	%r5443, %r5443, %r2829;
	max.s32 	%r5444, %r2834, %r5444;
	min.s32 	%r5445, %r5445, %r2839;
	max.s32 	%r5446, %r2844, %r5446;
	min.s32 	%r5447, %r5447, %r2849;
	max.s32 	%r5448, %r2854, %r5448;
$L__BB1_425:
	mov.b32 	%r2891, 4;
	mov.b32 	%r2893, -1;
	// begin inline asm
	shfl.sync.down.b32 %r2859, %r5442, %r2891, %r2161, %r2893;
	// end inline asm
	// begin inline asm
	shfl.sync.down.b32 %r2864, %r5443, %r2891, %r2161, %r2893;
	// end inline asm
	// begin inline asm
	shfl.sync.down.b32 %r2869, %r5444, %r2891, %r2161, %r2893;
	// end inline asm
	// begin inline asm
	shfl.sync.down.b32 %r2874, %r5445, %r2891, %r2161, %r2893;
	// end inline asm
	// begin inline asm
	shfl.sync.down.b32 %r2879, %r5446, %r2891, %r2161, %r2893;
	// end inline asm
	// begin inline asm
	shfl.sync.down.b32 %r2884, %r5447, %r2891, %r2161, %r2893;
	// end inline asm
	// begin inline asm
	shfl.sync.down.b32 %r2889, %r5448, %r2891, %r2161, %r2893;
	// end inline asm
	add.s32 	%r2212, %r2518, 4;
	setp.gt.s32 	%p62, %r2212, %r2161;
	@%p62 bra 	$L__BB1_428;
	add.s32 	%r2213, %r2859, %r5442;
	setp.ne.s32 	%p63, %r5442, 0;
	mov.u32 	%r5442, %r2213;
	@%p63 bra 	$L__BB1_428;
	min.s32 	%r5443, %r5443, %r2864;
	max.s32 	%r5444, %r2869, %r5444;
	min.s32 	%r5445, %r5445, %r2874;
	max.s32 	%r5446, %r2879, %r5446;
	min.s32 	%r5447, %r5447, %r2884;
	max.s32 	%r5448, %r2889, %r5448;
$L__BB1_428:
	mov.b32 	%r2926, 8;
	mov.b32 	%r2928, -1;
	// begin inline asm
	shfl.sync.down.b32 %r2894, %r5442, %r2926, %r2161, %r2928;
	// end inline asm
	// begin inline asm
	shfl.sync.down.b32 %r2899, %r5443, %r2926, %r2161, %r2928;
	// end inline asm
	// begin inline asm
	shfl.sync.down.b32 %r2904, %r5444, %r2926, %r2161, %r2928;
	// end inline asm
	// begin inline asm
	shfl.sync.down.b32 %r2909, %r5445, %r2926, %r2161, %r2928;
	// end inline asm
	// begin inline asm
	shfl.sync.down.b32 %r2914, %r5446, %r2926, %r2161, %r2928;
	// end inline asm
	// begin inline asm
	shfl.sync.down.b32 %r2919, %r5447, %r2926, %r2161, %r2928;
	// end inline asm
	// begin inline asm
	shfl.sync.down.b32 %r2924, %r5448, %r2926, %r2161, %r2928;
	// end inline asm
	add.s32 	%r2234, %r2518, 8;
	setp.gt.s32 	%p64, %r2234, %r2161;
	@%p64 bra 	$L__BB1_431;
	add.s32 	%r2235, %r2894, %r5442;
	setp.ne.s32 	%p65, %r5442, 0;
	mov.u32 	%r5442, %r2235;
	@%p65 bra 	$L__BB1_431;
	min.s32 	%r5443, %r5443, %r2899;
	max.s32 	%r5444, %r2904, %r5444;
	min.s32 	%r5445, %r5445, %r2909;
	max.s32 	%r5446, %r2914, %r5446;
	min.s32 	%r5447, %r5447, %r2919;
	max.s32 	%r5448, %r2924, %r5448;
$L__BB1_431:
	mov.b32 	%r2961, 16;
	mov.b32 	%r2963, -1;
	// begin inline asm
	shfl.sync.down.b32 %r2929, %r5442, %r2961, %r2161, %r2963;
	// end inline asm
	// begin inline asm
	shfl.sync.down.b32 %r2934, %r5443, %r2961, %r2161, %r2963;
	// end inline asm
	// begin inline asm
	shfl.sync.down.b32 %r2939, %r5444, %r2961, %r2161, %r2963;
	// end inline asm
	// begin inline asm
	shfl.sync.down.b32 %r2944, %r5445, %r2961, %r2161, %r2963;
	// end inline asm
	// begin inline asm
	shfl.sync.down.b32 %r2949, %r5446, %r2961, %r2161, %r2963;
	// end inline asm
	// begin inline asm
	shfl.sync.down.b32 %r2954, %r5447, %r2961, %r2161, %r2963;
	// end inline asm
	// begin inline asm
	shfl.sync.down.b32 %r2959, %r5448, %r2961, %r2161, %r2963;
	// end inline asm
	add.s32 	%r2256, %r2518, 16;
	setp.gt.s32 	%p66, %r2256, %r2161;
	@%p66 bra 	$L__BB1_434;
	add.s32 	%r2257, %r2929, %r5442;
	setp.ne.s32 	%p67, %r5442, 0;
	mov.u32 	%r5442, %r2257;
	@%p67 bra 	$L__BB1_434;
	min.s32 	%r5443, %r5443, %r2934;
	max.s32 	%r5444, %r2939, %r5444;
	min.s32 	%r5445, %r5445, %r2944;
	max.s32 	%r5446, %r2949, %r5446;
	min.s32 	%r5447, %r5447, %r2954;
	max.s32 	%r5448, %r2959, %r5448;
$L__BB1_434:
$L__BB1_435:
	setp.ne.s32 	%p68, %r5485, 101;
	mov.b32 	%r2965, -1;
	vote.sync.all.pred 	%p69, %p68, %r2965;
	not.pred 	%p70, %p69;
	@%p70 bra 	$L__BB1_459;
	mul.wide.s32 	%rd110, %r5493, 4;
	add.s64 	%rd34, %rd37, %rd110;
$L__BB1_437:
	// begin inline asm
	ld.relaxed.gpu.u32 %r5485, [%rd34];
	// end inline asm
	membar.gl;
	setp.eq.s32 	%p90, %r5485, 99;
	mov.b32 	%r3033, -1;
	vote.sync.any.pred 	%p91, %p90, %r3033;
	@%p91 bra 	$L__BB1_437;
	setp.eq.s32 	%p92, %r5485, 101;
	@%p92 bra 	$L__BB1_441;
	setp.ne.s32 	%p93, %r5485, 100;
	@%p93 bra 	$L__BB1_442;
	mul.wide.s32 	%rd127, %r5493, 28;
	add.s64 	%rd120, %rd38, %rd127;
	// begin inline asm
	ld.cg.u32 %r5500, [%rd120];
	// end inline asm
	add.s64 	%rd121, %rd120, 4;
	// begin inline asm
	ld.cg.u32 %r5501, [%rd121];
	// end inline asm
	add.s64 	%rd122, %rd120, 8;
	// begin inline asm
	ld.cg.u32 %r5502, [%rd122];
	// end inline asm
	add.s64 	%rd123, %rd120, 12;
	// begin inline asm
	ld.cg.u32 %r5503, [%rd123];
	// end inline asm
	add.s64 	%rd124, %rd120, 16;
	// begin inline asm
	ld.cg.u32 %r5504, [%rd124];
	// end inline asm
	add.s64 	%rd125, %rd120, 20;
	// begin inline asm
	ld.cg.u32 %r5505, [%rd125];
	// end inline asm
	add.s64 	%rd126, %rd120, 24;
	// begin inline asm
	ld.cg.u32 %r5506, [%rd126];
	// end inline asm
	bra.uni 	$L__BB1_442;
$L__BB1_441:
	mul.wide.s32 	%rd119, %r5493, 28;
	add.s64 	%rd112, %rd39, %rd119;
	// begin inline asm
	ld.cg.u32 %r5500, [%rd112];
	// end inline asm
	add.s64 	%rd113, %rd112, 4;
	// begin inline asm
	ld.cg.u32 %r5501, [%rd113];
	// end inline asm
	add.s64 	%rd114, %rd112, 8;
	// begin inline asm
	ld.cg.u32 %r5502, [%rd114];
	// end inline asm
	add.s64 	%rd115, %rd112, 12;
	// begin inline asm
	ld.cg.u32 %r5503, [%rd115];
	// end inline asm
	add.s64 	%rd116, %rd112, 16;
	// begin inline asm
	ld.cg.u32 %r5504, [%rd116];
	// end inline asm
	add.s64 	%rd117, %rd112, 20;
	// begin inline asm
	ld.cg.u32 %r5505, [%rd117];
	// end inline asm
	add.s64 	%rd118, %rd112, 24;
	// begin inline asm
	ld.cg.u32 %r5506, [%rd118];
	// end inline asm
$L__BB1_442:
	setp.eq.s32 	%p94, %r5485, 101;
	mov.b32 	%r3083, -1;
	vote.sync.ballot.b32 	%r3084, %p94, %r3083;
	and.b32  	%r3085, %r3084, %r2782;
	or.b32  	%r3086, %r3085, -2147483648;
	add.s32 	%r3087, %r3086, -1;
	not.b32 	%r3088, %r3086;
	and.b32  	%r3089, %r3088, %r3087;
	popc.b32 	%r2309, %r3089;
	mov.b32 	%r3081, 1;
	// begin inline asm
	shfl.sync.down.b32 %r3049, %r5500, %r3081, %r2309, %r3083;
	// end inline asm
	// begin inline asm
	shfl.sync.down.b32 %r3054, %r5501, %r3081, %r2309, %r3083;
	// end inline asm
	// begin inline asm
	shfl.sync.down.b32 %r3059, %r5502, %r3081, %r2309, %r3083;
	// end inline asm
	// begin inline asm
	shfl.sync.down.b32 %r3064, %r5503, %r3081, %r2309, %r3083;
	// end inline asm
	// begin inline asm
	shfl.sync.down.b32 %r3069, %r5504, %r3081, %r2309, %r3083;
	// end inline asm
	// begin inline asm
	shfl.sync.down.b32 %r3074, %r5505, %r3081, %r2309, %r3083;
	// end inline asm
	// begin inline asm
	shfl.sync.down.b32 %r3079, %r5506, %r3081, %r2309, %r3083;
	// end inline asm
	setp.ge.s32 	%p96, %r2518, %r2309;
	mov.u32 	%r5514, %r5500;
	mov.u32 	%r5515, %r5501;
	mov.u32 	%r5516, %r5502;
	mov.u32 	%r5517, %r5503;
	mov.u32 	%r5518, %r5504;
	mov.u32 	%r5519, %r5505;
	mov.u32 	%r5520, %r5506;
	@%p96 bra 	$L__BB1_445;
	add.s32 	%r5514, %r3049, %r5500;
	setp.ne.s32 	%p97, %r5500, 0;
	@%p97 bra 	$L__BB1_445;
	min.s32 	%r5515, %r5501, %r3054;
	max.s32 	%r5516, %r3059, %r5502;
	min.s32 	%r5517, %r5503, %r3064;
	max.s32 	%r5518, %r3069, %r5504;
	min.s32 	%r5519, %r5505, %r3074;
	max.s32 	%r5520, %r3079, %r5506;
$L__BB1_445:
	mov.b32 	%r3122, 2;
	mov.b32 	%r3124, -1;
	// begin inline asm
	shfl.sync.down.b32 %r3090, %r5514, %r3122, %r2309, %r3124;
	// end inline asm
	// begin inline asm
	shfl.sync.down.b32 %r3095, %r5515, %r3122, %r2309, %r3124;
	// end inline asm
	// begin inline asm
	shfl.sync.down.b32 %r3100, %r5516, %r3122, %r2309, %r3124;
	// end inline asm
	// begin inline asm
	shfl.sync.down.b32 %r3105, %r5517, %r3122, %r2309, %r3124;
	// end inline asm
	// begin inline asm
	shfl.sync.down.b32 %r3110, %r5518, %r3122, %r2309, %r3124;
	// end inline asm
	// begin inline asm
	shfl.sync.down.b32 %r3115, %r5519, %r3122, %r2309, %r3124;
	// end inline asm
	// begin inline asm
	shfl.sync.down.b32 %r3120, %r5520, %r3122, %r2309, %r3124;
	// end inline asm
	setp.gt.s32 	%p98, %r2190, %r2309;
	@%p98 bra 	$L__BB1_448;
	add.s32 	%r2338, %r3090, %r5514;
	setp.ne.s32 	%p99, %r5514, 0;
	mov.u32 	%r5514, %r2338;
	@%p99 bra 	$L__BB1_448;
	min.s32 	%r5515, %r5515, %r3095;
	max.s32 	%r5516, %r3100, %r5516;
	min.s32 	%r5517, %r5517, %r3105;
	max.s32 	%r5518, %r3110, %r5518;
	min.s32 	%r5519, %r5519, %r3115;
	max.s32 	%r5520, %r3120, %r5520;
$L__BB1_448:
	mov.b32 	%r3157, 4;
	mov.b32 	%r3159, -1;
	// begin inline asm
	shfl.sync.down.b32 %r3125, %r5514, %r3157, %r2309, %r3159;
	// end inline asm
	// begin inline asm
	shfl.sync.down.b32 %r3130, %r5515, %r3157, %r2309, %r3159;
	// end inline asm
	// begin inline asm
	shfl.sync.down.b32 %r3135, %r5516, %r3157, %r2309, %r3159;
	// end inline asm
	// begin inline asm
	shfl.sync.down.b32 %r3140, %r5517, %r3157, %r2309, %r3159;
	// end inline asm
	// begin inline asm
	shfl.sync.down.b32 %r3145, %r5518, %r3157, %r2309, %r3159;
	// end inline asm
	// begin inline asm
	shfl.sync.down.b32 %r3150, %r5519, %r3157, %r2309, %r3159;
	// end inline asm
	// begin inline asm
	shfl.sync.down.b32 %r3155, %r5520, %r3157, %r2309, %r3159;
	// end inline asm
	setp.gt.s32 	%p100, %r2212, %r2309;
	@%p100 bra 	$L__BB1_451;
	add.s32 	%r2359, %r3125, %r5514;
	setp.ne.s32 	%p101, %r5514, 0;
	mov.u32 	%r5514, %r2359;
	@%p101 bra 	$L__BB1_451;
	min.s32 	%r5515, %r5515, %r3130;
	max.s32 	%r5516, %r3135, %r5516;
	min.s32 	%r5517, %r5517, %r3140;
	max.s32 	%r5518, %r3145, %r5518;
	min.s32 	%r5519, %r5519, %r3150;
	max.s32 	%r5520, %r3155, %r5520;
$L__BB1_451:
	mov.b32 	%r3192, 8;
	mov.b32 	%r3194, -1;
	// begin inline asm
	shfl.sync.down.b32 %r3160, %r5514, %r3192, %r2309, %r3194;
	// end inline asm
	// begin inline asm
	shfl.sync.down.b32 %r3165, %r5515, %r3192, %r2309, %r3194;
	// end inline asm
	// begin inline asm
	shfl.sync.down.b32 %r3170, %r5516, %r3192, %r2309, %r3194;
	// end inline asm
	// begin inline asm
	shfl.sync.down.b32 %r3175, %r5517, %r3192, %r2309, %r3194;
	// end inline asm
	// begin inline asm
	shfl.sync.down.b32 %r3180, %r5518, %r3192, %r2309, %r3194;
	// end inline asm
	// begin inline asm
	shfl.sync.down.b32 %r3185, %r5519, %r3192, %r2309, %r3194;
	// end inline asm
	// begin inline asm
	shfl.sync.down.b32 %r3190, %r5520, %r3192, %r2309, %r3194;
	// end inline asm
	setp.gt.s32 	%p102, %r2234, %r2309;
	@%p102 bra 	$L__BB1_454;
	add.s32 	%r2380, %r3160, %r5514;
	setp.ne.s32 	%p103, %r5514, 0;
	mov.u32 	%r5514, %r2380;
	@%p103 bra 	$L__BB1_454;
	min.s32 	%r5515, %r5515, %r3165;
	max.s32 	%r5516, %r3170, %r5516;
	min.s32 	%r5517, %r5517, %r3175;
	max.s32 	%r5518, %r3180, %r5518;
	min.s32 	%r5519, %r5519, %r3185;
	max.s32 	%r5520, %r3190, %r5520;
$L__BB1_454:
	mov.b32 	%r3227, 16;
	mov.b32 	%r3229, -1;
	// begin inline asm
	shfl.sync.down.b32 %r3195, %r5514, %r3227, %r2309, %r3229;
	// end inline asm
	// begin inline asm
	shfl.sync.down.b32 %r3200, %r5515, %r3227, %r2309, %r3229;
	// end inline asm
	// begin inline asm
	shfl.sync.down.b32 %r3205, %r5516, %r3227, %r2309, %r3229;
	// end inline asm
	// begin inline asm
	shfl.sync.down.b32 %r3210, %r5517, %r3227, %r2309, %r3229;
	// end inline asm
	// begin inline asm
	shfl.sync.down.b32 %r3215, %r5518, %r3227, %r2309, %r3229;
	// end inline asm
	// begin inline asm
	shfl.sync.down.b32 %r3220, %r5519, %r3227, %r2309, %r3229;
	// end inline asm
	// begin inline asm
	shfl.sync.down.b32 %r3225, %r5520, %r3227, %r2309, %r3229;
	// end inline asm
	setp.gt.s32 	%p104, %r2256, %r2309;
	@%p104 bra 	$L__BB1_457;
	add.s32 	%r2401, %r3195, %r5514;
	setp.ne.s32 	%p105, %r5514, 0;
	mov.u32 	%r5514, %r2401;
	@%p105 bra 	$L__BB1_457;
	min.s32 	%r5515, %r5515, %r3200;
	max.s32 	%r5516, %r3205, %r5516;
	min.s32 	%r5517, %r5517, %r3210;
	max.s32 	%r5518, %r3215, %r5518;
	min.s32 	%r5519, %r5519, %r3220;
	max.s32 	%r5520, %r3225, %r5520;
$L__BB1_457:
	add.s32 	%r5493, %r5493, -32;
	add.s32 	%r2416, %r5514, %r5442;
	setp.ne.s32 	%p106, %r5442, 0;
	mov.u32 	%r5442, %r2416;
	@%p106 bra 	$L__BB1_435;
	min.s32 	%r5443, %r5443, %r5515;
	max.s32 	%r5444, %r5516, %r5444;
	min.s32 	%r5445, %r5445, %r5517;
	max.s32 	%r5446, %r5518, %r5446;
	min.s32 	%r5447, %r5447, %r5519;
	max.s32 	%r5448, %r5520, %r5448;
	bra.uni 	$L__BB1_435;
$L__BB1_459:
	setp.ne.s32 	%p71, %r1706, 0;
	@%p71 bra 	$L__BB1_463;
	setp.ne.s32 	%p72, %r2111, 0;
	@%p72 bra 	$L__BB1_462;
	min.s32 	%r5430, %r5430, %r5443;
	max.s32 	%r5431, %r5444, %r5431;
	min.s32 	%r5432, %r5432, %r5445;
	max.s32 	%r5433, %r5446, %r5433;
	min.s32 	%r5434, %r5434, %r5447;
	max.s32 	%r5435, %r5448, %r5435;
$L__BB1_462:
	add.s32 	%r2967, %r5442, %r2111;
	mul.wide.u32 	%rd94, %r1, 28;
	add.s64 	%rd95, %rd39, %rd94;
	add.s64 	%rd86, %rd95, 896;
	// begin inline asm
	st.cg.u32 [%rd86], %r2967;
	// end inline asm
	add.s64 	%rd87, %rd95, 900;
	// begin inline asm
	st.cg.u32 [%rd87], %r5430;
	// end inline asm
	add.s64 	%rd88, %rd95, 904;
	// begin inline asm
	st.cg.u32 [%rd88], %r5431;
	// end inline asm
	add.s64 	%rd89, %rd95, 908;
	// begin inline asm
	st.cg.u32 [%rd89], %r5432;
	// end inline asm
	add.s64 	%rd90, %rd95, 912;
	// begin inline asm
	st.cg.u32 [%rd90], %r5433;
	// end inline asm
	add.s64 	%rd91, %rd95, 916;
	// begin inline asm
	st.cg.u32 [%rd91], %r5434;
	// end inline asm
	add.s64 	%rd92, %rd95, 920;
	// begin inline asm
	st.cg.u32 [%rd92], %r5435;
	// end inline asm
	mul.wide.u32 	%rd96, %r1, 4;
	add.s64 	%rd97, %rd37, %rd96;
	add.s64 	%rd93, %rd97, 128;
	mov.b32 	%r2974, 101;
	// begin inline asm
	st.release.gpu.u32 [%rd93], %r2974;
	// end inline asm
	st.shared.u32 	[_ZN6thrust24THRUST_300001_SM_1000_NS8cuda_cub4core6detail5shmemE+292], %r5442;
	st.shared.v2.u32 	[_ZN6thrust24THRUST_300001_SM_1000_NS8cuda_cub4core6detail5shmemE+296], {%r5443, %r5444};
	st.shared.v4.u32 	[_ZN6thrust24THRUST_300001_SM_1000_NS8cuda_cub4core6detail5shmemE+304], {%r5445, %r5446, %r5447, %r5448};
	st.shared.v4.u32 	[_ZN6thrust24THRUST_300001_SM_1000_NS8cuda_cub4core6detail5shmemE+320], {%r2967, %r5430, %r5431, %r5432};
	st.shared.v2.u32 	[_ZN6thrust24THRUST_300001_SM_1000_NS8cuda_cub4core6detail5shmemE+336], {%r5433, %r5434};
	st.shared.u32 	[_ZN6thrust24THRUST_300001_SM_1000_NS8cuda_cub4core6detail5shmemE+344], %r5435;
$L__BB1_463:
	setp.ne.s32 	%p73, %r2518, 0;
	@%p73 bra 	$L__BB1_465;
	st.shared.v2.u32 	[_ZN6thrust24THRUST_300001_SM_1000_NS8cuda_cub4core6detail5shmemE+232], {%r5442, %r5443};
	st.shared.v4.u32 	[_ZN6thrust24THRUST_300001_SM_1000_NS8cuda_cub4core6detail5shmemE+240], {%r5444, %r5445, %r5446, %r5447};
	st.shared.u32 	[_ZN6thrust24THRUST_300001_SM_1000_NS8cuda_cub4core6detail5shmemE+256], %r5448;
	mov.u32 	%r5548, %r5442;
	mov.u32 	%r5549, %r5448;
	mov.u32 	%r5550, %r5447;
	mov.u32 	%r5551, %r5446;
	mov.u32 	%r5552, %r5445;
	mov.u32 	%r5553, %r5444;
	mov.u32 	%r5554, %r5443;
$L__BB1_465:
	setp.eq.s32 	%p74, %r1706, 0;
	bar.sync 	0;
	@%p74 bra 	$L__BB1_468;
	ld.shared.u32 	%r2975, [_ZN6thrust24THRUST_300001_SM_1000_NS8cuda_cub4core6detail5shmemE+232];
	add.s32 	%r2442, %r2975, %r5548;
	setp.ne.s32 	%p75, %r5548, 0;
	mov.u32 	%r5548, %r2442;
	@%p75 bra 	$L__BB1_468;
	ld.shared.u32 	%r2976, [_ZN6thrust24THRUST_300001_SM_1000_NS8cuda_cub4core6detail5shmemE+236];
	ld.shared.v4.u32 	{%r2977, %r2978, %r2979, %r2980}, [_ZN6thrust24THRUST_300001_SM_1000_NS8cuda_cub4core6detail5shmemE+240];
	ld.shared.u32 	%r2981, [_ZN6thrust24THRUST_300001_SM_1000_NS8cuda_cub4core6detail5shmemE+256];
	min.s32 	%r5554, %r5554, %r2976;
	max.s32 	%r5553, %r2977, %r5553;
	min.s32 	%r5552, %r5552, %r2978;
	max.s32 	%r5551, %r2979, %r5551;
	min.s32 	%r5550, %r5550, %r2980;
	max.s32 	%r5549, %r2981, %r5549;
$L__BB1_468:
	add.s32 	%r2456, %r5548, %r1771;
	@%p3 bra 	$L__BB1_470;
	min.s32 	%r5562, %r5562, %r5554;
	max.s32 	%r5563, %r5553, %r5563;
	min.s32 	%r5564, %r5564, %r5552;
	max.s32 	%r5565, %r5551, %r5565;
	min.s32 	%r5566, %r5566, %r5550;
	max.s32 	%r5567, %r5549, %r5567;
$L__BB1_470:
	add.s32 	%r2469, %r1772, %r5548;
	@%p4 bra 	$L__BB1_472;
	min.s32 	%r5568, %r5568, %r5562;
	max.s32 	%r5569, %r5563, %r5569;
	min.s32 	%r5570, %r5570, %r5564;
	max.s32 	%r5571, %r5565, %r5571;
	min.s32 	%r5572, %r5572, %r5566;
	max.s32 	%r5573, %r5567, %r5573;
$L__BB1_472:
	ld.shared.v4.u32 	{%r2482, %r2483, %r2484, %r2485}, [_ZN6thrust24THRUST_300001_SM_1000_NS8cuda_cub4core6detail5shmemE+336];
	ld.shared.v4.u32 	{%r5581, %r2487, %r2488, %r2489}, [_ZN6thrust24THRUST_300001_SM_1000_NS8cuda_cub4core6detail5shmemE+320];
	ld.shared.u32 	%r2490, [_ZN6thrust24THRUST_300001_SM_1000_NS8cuda_cub4core6detail5shmemE+292];
	setp.lt.s32 	%p76, %r2485, 257;
	@%p76 bra 	$L__BB1_486;
	bar.sync 	0;
	not.pred 	%p80, %p3;
	@%p80 bra 	$L__BB1_475;
	sub.s32 	%r2982, %r5548, %r2490;
	mov.u32 	%r2983, _ZN6thrust24THRUST_300001_SM_1000_NS8cuda_cub4core6detail5shmemE;
	mad.lo.s32 	%r2984, %r2982, 28, %r2983;
	st.shared.u32 	[%r2984], %r5274;
	st.shared.u32 	[%r2984+4], %r5554;
	st.shared.u32 	[%r2984+8], %r5553;
	st.shared.u32 	[%r2984+12], %r5552;
	st.shared.u32 	[%r2984+16], %r5551;
	st.shared.u32 	[%r2984+20], %r5550;
	st.shared.u32 	[%r2984+24], %r5549;
$L__BB1_475:
	not.pred 	%p81, %p4;
	@%p81 bra 	$L__BB1_477;
	sub.s32 	%r2985, %r2456, %r2490;
	mov.u32 	%r2986, _ZN6thrust24THRUST_300001_SM_1000_NS8cuda_cub4core6detail5shmemE;
	mad.lo.s32 	%r2987, %r2985, 28, %r2986;
	st.shared.u32 	[%r2987], %r1724;
	st.shared.u32 	[%r2987+4], %r5562;
	st.shared.u32 	[%r2987+8], %r5563;
	st.shared.u32 	[%r2987+12], %r5564;
	st.shared.u32 	[%r2987+16], %r5565;
	st.shared.u32 	[%r2987+20], %r5566;
	st.shared.u32 	[%r2987+24], %r5567;
$L__BB1_477:
	not.pred 	%p82, %p5;
	@%p82 bra 	$L__BB1_479;
	sub.s32 	%r2988, %r2469, %r2490;
	mov.u32 	%r2989, _ZN6thrust24THRUST_300001_SM_1000_NS8cuda_cub4core6detail5shmemE;
	mad.lo.s32 	%r2990, %r2988, 28, %r2989;
	st.shared.u32 	[%r2990], %r1725;
	st.shared.u32 	[%r2990+4], %r5568;
	st.shared.u32 	[%r2990+8], %r5569;
	st.shared.u32 	[%r2990+12], %r5570;
	st.shared.u32 	[%r2990+16], %r5571;
	st.shared.u32 	[%r2990+20], %r5572;
	st.shared.u32 	[%r2990+24], %r5573;
$L__BB1_479:
	bar.sync 	0;
	setp.ge.s32 	%p83, %r1706, %r2485;
	@%p83 bra 	$L__BB1_492;
	not.b32 	%r2991, %r1706;
	add.s32 	%r2491, %r2485, %r2991;
	and.b32  	%r2992, %r2491, 768;
	setp.eq.s32 	%p84, %r2992, 768;
	mov.u32 	%r5580, %r1706;
	@%p84 bra 	$L__BB1_483;
	shr.u32 	%r2993, %r2491, 8;
	add.s32 	%r2994, %r2993, 1;
	and.b32  	%r2995, %r2994, 3;
	neg.s32 	%r5576, %r2995;
	add.s64 	%rd35, %rd7, 12;
	add.s32 	%r5575, %r1706, %r2490;
	mov.u32 	%r2996, _ZN6thrust24THRUST_300001_SM_1000_NS8cuda_cub4core6detail5shmemE;
	mad.lo.s32 	%r2997, %r1706, 28, %r2996;
	add.s32 	%r5574, %r2997, 12;
	shl.b32 	%r2998, %r2994, 8;
	and.b32  	%r2999, %r2998, 768;
	add.s32 	%r5580, %r1706, %r2999;
$L__BB1_482:
	.pragma "nounroll";
	mul.wide.s32 	%rd104, %r5575, 24;
	add.s64 	%rd105, %rd35, %rd104;
	ld.shared.u32 	%r3000, [%r5574+-8];
	ld.shared.u32 	%r3001, [%r5574+-4];
	ld.shared.u32 	%r3002, [%r5574];
	ld.shared.u32 	%r3003, [%r5574+4];
	ld.shared.u32 	%r3004, [%r5574+8];
	ld.shared.u32 	%r3005, [%r5574+12];
	st.global.u32 	[%rd105+-12], %r3000;
	st.global.u32 	[%rd105+-8], %r3001;
	st.global.u32 	[%rd105+-4], %r3002;
	st.global.u32 	[%rd105], %r3003;
	st.global.u32 	[%rd105+4], %r3004;
	st.global.u32 	[%rd105+8], %r3005;
	add.s32 	%r5576, %r5576, 1;
	setp.ne.s32 	%p85, %r5576, 0;
	add.s32 	%r5575, %r5575, 256;
	add.s32 	%r5574, %r5574, 7168;
	@%p85 bra 	$L__BB1_482;
$L__BB1_483:
	setp.lt.u32 	%p86, %r2491, 768;
	@%p86 bra 	$L__BB1_492;
	add.s64 	%rd36, %rd7, 12288;
	add.s32 	%r5579, %r5580, %r2490;
	mov.u32 	%r3006, _ZN6thrust24THRUST_300001_SM_1000_NS8cuda_cub4core6detail5shmemE;
	mad.lo.s32 	%r3007, %r5580, 28, %r3006;
	add.s32 	%r5578, %r3007, 14340;
$L__BB1_485:
	mul.wide.s32 	%rd106, %r5579, 24;
	add.s64 	%rd107, %rd36, %rd106;
	ld.shared.u32 	%r3008, [%r5578+-14336];
	ld.shared.u32 	%r3009, [%r5578+-14332];
	ld.shared.u32 	%r3010, [%r5578+-14328];
	ld.shared.u32 	%r3011, [%r5578+-14324];
	ld.shared.u32 	%r3012, [%r5578+-14320];
	ld.shared.u32 	%r3013, [%r5578+-14316];
	st.global.u32 	[%rd107+-12288], %r3008;
	st.global.u32 	[%rd107+-12284], %r3009;
	st.global.u32 	[%rd107+-12280], %r3010;
	st.global.u32 	[%rd107+-12276], %r3011;
	st.global.u32 	[%rd107+-12272], %r3012;
	st.global.u32 	[%rd107+-12268], %r3013;
	ld.shared.u32 	%r3014, [%r5578+-7168];
	ld.shared.u32 	%r3015, [%r5578+-7164];
	ld.shared.u32 	%r3016, [%r5578+-7160];
	ld.shared.u32 	%r3017, [%r5578+-7156];
	ld.shared.u32 	%r3018, [%r5578+-7152];
	ld.shared.u32 	%r3019, [%r5578+-7148];
	st.global.u32 	[%rd107+-6144], %r3014;
	st.global.u32 	[%rd107+-6140], %r3015;
	st.global.u32 	[%rd107+-6136], %r3016;
	st.global.u32 	[%rd107+-6132], %r3017;
	st.global.u32 	[%rd107+-6128], %r3018;
	st.global.u32 	[%rd107+-6124], %r3019;
	ld.shared.u32 	%r3020, [%r5578];
	ld.shared.u32 	%r3021, [%r5578+4];
	ld.shared.u32 	%r3022, [%r5578+8];
	ld.shared.u32 	%r3023, [%r5578+12];
	ld.shared.u32 	%r3024, [%r5578+16];
	ld.shared.u32 	%r3025, [%r5578+20];
	st.global.u32 	[%rd107], %r3020;
	st.global.u32 	[%rd107+4], %r3021;
	st.global.u32 	[%rd107+8], %r3022;
	st.global.u32 	[%rd107+12], %r3023;
	st.global.u32 	[%rd107+16], %r3024;
	st.global.u32 	[%rd107+20], %r3025;
	ld.shared.u32 	%r3026, [%r5578+7168];
	ld.shared.u32 	%r3027, [%r5578+7172];
	ld.shared.u32 	%r3028, [%r5578+7176];
	ld.shared.u32 	%r3029, [%r5578+7180];
	ld.shared.u32 	%r3030, [%r5578+7184];
	ld.shared.u32 	%r3031, [%r5578+7188];
	st.global.u32 	[%rd107+6144], %r3026;
	st.global.u32 	[%rd107+6148], %r3027;
	st.global.u32 	[%rd107+6152], %r3028;
	st.global.u32 	[%rd107+6156], %r3029;
	st.global.u32 	[%rd107+6160], %r3030;
	st.global.u32 	[%rd107+6164], %r3031;
	add.s32 	%r5580, %r5580, 1024;
	add.s32 	%r5579, %r5579, 1024;
	add.s32 	%r5578, %r5578, 28672;
	setp.lt.s32 	%p87, %r5580, %r2485;
	@%p87 bra 	$L__BB1_485;
	bra.uni 	$L__BB1_492;
$L__BB1_486:
	not.pred 	%p77, %p3;
	@%p77 bra 	$L__BB1_488;
	mul.wide.s32 	%rd98, %r5548, 24;
	add.s64 	%rd99, %rd7, %rd98;
	st.global.u32 	[%rd99], %r5554;
	st.global.u32 	[%rd99+4], %r5553;
	st.global.u32 	[%rd99+8], %r5552;
	st.global.u32 	[%rd99+12], %r5551;
	st.global.u32 	[%rd99+16], %r5550;
	st.global.u32 	[%rd99+20], %r5549;
$L__BB1_488:
	not.pred 	%p78, %p4;
	@%p78 bra 	$L__BB1_490;
	mul.wide.s32 	%rd100, %r2456, 24;
	add.s64 	%rd101, %rd7, %rd100;
	st.global.u32 	[%rd101], %r5562;
	st.global.u32 	[%rd101+4], %r5563;
	st.global.u32 	[%rd101+8], %r5564;
	st.global.u32 	[%rd101+12], %r5565;
	st.global.u32 	[%rd101+16], %r5566;
	st.global.u32 	[%rd101+20], %r5567;
$L__BB1_490:
	not.pred 	%p79, %p5;
	@%p79 bra 	$L__BB1_492;
	mul.wide.s32 	%rd102, %r2469, 24;
	add.s64 	%rd103, %rd7, %rd102;
	st.global.u32 	[%rd103], %r5568;
	st.global.u32 	[%rd103+4], %r5569;
	st.global.u32 	[%rd103+8], %r5570;
	st.global.u32 	[%rd103+12], %r5571;
	st.global.u32 	[%rd103+16], %r5572;
	st.global.u32 	[%rd103+20], %r5573;
$L__BB1_492:
	setp.ne.s32 	%p88, %r1706, 255;
	@%p88 bra 	$L__BB1_496;
	setp.ne.s32 	%p89, %r3, 768;
	@%p89 bra 	$L__BB1_495;
	mul.wide.s32 	%rd108, %r5581, 24;
	add.s64 	%rd109, %rd7, %rd108;
	st.global.u32 	[%rd109], %r2487;
	st.global.u32 	[%rd109+4], %r2488;
	st.global.u32 	[%rd109+8], %r2489;
	st.global.u32 	[%rd109+12], %r2482;
	st.global.u32 	[%rd109+16], %r2483;
	st.global.u32 	[%rd109+20], %r2484;
	add.s32 	%r5581, %r5581, 1;
$L__BB1_495:
	st.global.u32 	[%rd1], %r5581;
$L__BB1_496:
	ret;

}
	// .globl	_ZN6thrust24THRUST_300001_SM_1000_NS8cuda_cub4core6detail13_kernel_agentINS1_15__reduce_by_key9InitAgentIN3cub18CUB_300001_SM_100024ReduceByKeyScanTileStateI12KCVReductionIiiiElLb0EEElPlEEJSC_lSD_EEEvDpT0_
.visible .entry _ZN6thrust24THRUST_300001_SM_1000_NS8cuda_cub4core6detail13_kernel_agentINS1_15__reduce_by_key9InitAgentIN3cub18CUB_300001_SM_100024ReduceByKeyScanTileStateI12KCVReductionIiiiElLb0EEElPlEEJSC_lSD_EEEvDpT0_(
	.param .align 8 .b8 _ZN6thrust24THRUST_300001_SM_1000_NS8cuda_cub4core6detail13_kernel_agentINS1_15__reduce_by_key9InitAgentIN3cub18CUB_300001_SM_100024ReduceByKeyScanTileStateI12KCVReductionIiiiElLb0EEElPlEEJSC_lSD_EEEvDpT0__param_0[24],
	.param .u64 _ZN6thrust24THRUST_300001_SM_1000_NS8cuda_cub4core6detail13_kernel_agentINS1_15__reduce_by_key9InitAgentIN3cub18CUB_300001_SM_100024ReduceByKeyScanTileStateI12KCVReductionIiiiElLb0EEElPlEEJSC_lSD_EEEvDpT0__param_1,
	.param .u64 .ptr .align 1 _ZN6thrust24THRUST_300001_SM_1000_NS8cuda_cub4core6detail13_kernel_agentINS1_15__reduce_by_key9InitAgentIN3cub18CUB_300001_SM_100024ReduceByKeyScanTileStateI12KCVReductionIiiiElLb0EEElPlEEJSC_lSD_EEEvDpT0__param_2
)
.maxntid 128
{
	.reg .pred 	%p<6>;
	.reg .b32 	%r<10>;
	.reg .b64 	%rd<10>;

	ld.param.u64 	%rd3, [_ZN6thrust24THRUST_300001_SM_1000_NS8cuda_cub4core6detail13_kernel_agentINS1_15__reduce_by_key9InitAgentIN3cub18CUB_300001_SM_100024ReduceByKeyScanTileStateI12KCVReductionIiiiElLb0EEElPlEEJSC_lSD_EEEvDpT0__param_0];
	ld.param.u32 	%r4, [_ZN6thrust24THRUST_300001_SM_1000_NS8cuda_cub4core6detail13_kernel_agentINS1_15__reduce_by_key9InitAgentIN3cub18CUB_300001_SM_100024ReduceByKeyScanTileStateI12KCVReductionIiiiElLb0EEElPlEEJSC_lSD_EEEvDpT0__param_1];
	ld.param.u64 	%rd2, [_ZN6thrust24THRUST_300001_SM_1000_NS8cuda_cub4core6detail13_kernel_agentINS1_15__reduce_by_key9InitAgentIN3cub18CUB_300001_SM_100024ReduceByKeyScanTileStateI12KCVReductionIiiiElLb0EEElPlEEJSC_lSD_EEEvDpT0__param_2];
	cvta.to.global.u64 	%rd1, %rd3;
	mov.u32 	%r1, %ctaid.x;
	mov.u32 	%r5, %ntid.x;
	mov.u32 	%r2, %tid.x;
	mad.lo.s32 	%r3, %r1, %r5, %r2;
	setp.ge.s32 	%p1, %r3, %r4;
	@%p1 bra 	$L__BB2_2;
	mul.wide.s32 	%rd4, %r3, 4;
	add.s64 	%rd5, %rd1, %rd4;
	mov.b32 	%r6, 99;
	st.global.u32 	[%rd5+128], %r6;
$L__BB2_2:
	setp.ne.s32 	%p2, %r1, 0;
	setp.gt.u32 	%p3, %r2, 31;
	or.pred  	%p4, %p2, %p3;
	@%p4 bra 	$L__BB2_4;
	mul.wide.u32 	%rd6, %r2, 4;
	add.s64 	%rd7, %rd1, %rd6;
	mov.b32 	%r8, 0;
	st.global.u32 	[%rd7], %r8;
$L__BB2_4:
	or.b32  	%r9, %r1, %r2;
	setp.ne.s32 	%p5, %r9, 0;
	@%p5 bra 	$L__BB2_6;
	cvta.to.global.u64 	%rd8, %rd2;
	mov.b64 	%rd9, 0;
	st.global.u64 	[%rd8], %rd9;
$L__BB2_6:
	ret;

}
	// .globl	_ZN6thrust24THRUST_300001_SM_1000_NS8cuda_cub4core6detail13_kernel_agentINS1_15__reduce_by_key16ReduceByKeyAgentINS0_18transform_iteratorI13KeyCoordValueIiiiENS0_6detail15normal_iteratorINS0_10device_ptrIS9_EEEENS0_11use_defaultESF_EENS7_I12KCVReductionIiiiESE_SF_SF_EENS0_16discard_iteratorISF_EENSB_INSC_ISI_EEEEN4cuda3std3__48equal_toIiEE10KCVReducerIiiiEPllEEJSG_SJ_SL_SN_SV_N3cub18CUB_300001_SM_100024ReduceByKeyScanTileStateISI_lLb0EEESS_SU_llEEEvDpT0_
.visible .entry _ZN6thrust24THRUST_300001_SM_1000_NS8cuda_cub4core6detail13_kernel_agentINS1_15__reduce_by_key16ReduceByKeyAgentINS0_18transform_iteratorI13KeyCoordValueIiiiENS0_6detail15normal_iteratorINS0_10device_ptrIS9_EEEENS0_11use_defaultESF_EENS7_I12KCVReductionIiiiESE_SF_SF_EENS0_16discard_iteratorISF_EENSB_INSC_ISI_EEEEN4cuda3std3__48equal_toIiEE10KCVReducerIiiiEPllEEJSG_SJ_SL_SN_SV_N3cub18CUB_300001_SM_100024ReduceByKeyScanTileStateISI_lLb0EEESS_SU_llEEEvDpT0_(
	.param .align 8 .b8 _ZN6thrust24THRUST_300001_SM_1000_NS8cuda_cub4core6detail13_kernel_agentINS1_15__reduce_by_key16ReduceByKeyAgentINS0_18transform_iteratorI13KeyCoordValueIiiiENS0_6detail15normal_iteratorINS0_10device_ptrIS9_EEEENS0_11use_defaultESF_EENS7_I12KCVReductionIiiiESE_SF_SF_EENS0_16discard_iteratorISF_EENSB_INSC_ISI_EEEEN4cuda3std3__48equal_toIiEE10KCVReducerIiiiEPllEEJSG_SJ_SL_SN_SV_N3cub18CUB_300001_SM_100024ReduceByKeyScanTileStateISI_lLb0EEESS_SU_llEEEvDpT0__param_0[24],
	.param .align 8 .b8 _ZN6thrust24THRUST_300001_SM_1000_NS8cuda_cub4core6detail13_kernel_agentINS1_15__reduce_by_key16ReduceByKeyAgentINS0_18transform_iteratorI13KeyCoordValueIiiiENS0_6detail15normal_iteratorINS0_10device_ptrIS9_EEEENS0_11use_defaultESF_EENS7_I12KCVReductionIiiiESE_SF_SF_EENS0_16discard_iteratorISF_EENSB_INSC_ISI_EEEEN4cuda3std3__48equal_toIiEE10KCVReducerIiiiEPllEEJSG_SJ_SL_SN_SV_N3cub18CUB_300001_SM_100024ReduceByKeyScanTileStateISI_lLb0EEESS_SU_llEEEvDpT0__param_1[32],
	.param .align 8 .b8 _ZN6thrust24THRUST_300001_SM_1000_NS8cuda_cub4core6detail13_kernel_agentINS1_15__reduce_by_key16ReduceByKeyAgentINS0_18transform_iteratorI13KeyCoordValueIiiiENS0_6detail15normal_iteratorINS0_10device_ptrIS9_EEEENS0_11use_defaultESF_EENS7_I12KCVReductionIiiiESE_SF_SF_EENS0_16discard_iteratorISF_EENSB_INSC_ISI_EEEEN4cuda3std3__48equal_toIiEE10KCVReducerIiiiEPllEEJSG_SJ_SL_SN_SV_N3cub18CUB_300001_SM_100024ReduceByKeyScanTileStateISI_lLb0EEESS_SU_llEEEvDpT0__param_2[16],
	.param .align 8 .b8 _ZN6thrust24THRUST_300001_SM_1000_NS8cuda_cub4core6detail13_kernel_agentINS1_15__reduce_by_key16ReduceByKeyAgentINS0_18transform_iteratorI13KeyCoordValueIiiiENS0_6detail15normal_iteratorINS0_10device_ptrIS9_EEEENS0_11use_defaultESF_EENS7_I12KCVReductionIiiiESE_SF_SF_EENS0_16discard_iteratorISF_EENSB_INSC_ISI_EEEEN4cuda3std3__48equal_toIiEE10KCVReducerIiiiEPllEEJSG_SJ_SL_SN_SV_N3cub18CUB_300001_SM_100024ReduceByKeyScanTileStateISI_lLb0EEESS_SU_llEEEvDpT0__param_3[8],
	.param .u64 .ptr .align 1 _ZN6thrust24THRUST_300001_SM_1000_NS8cuda_cub4core6detail13_kernel_agentINS1_15__reduce_by_key16ReduceByKeyAgentINS0_18transform_iteratorI13KeyCoordValueIiiiENS0_6detail15normal_iteratorINS0_10device_ptrIS9_EEEENS0_11use_defaultESF_EENS7_I12KCVReductionIiiiESE_SF_SF_EENS0_16discard_iteratorISF_EENSB_INSC_ISI_EEEEN4cuda3std3__48equal_toIiEE10KCVReducerIiiiEPllEEJSG_SJ_SL_SN_SV_N3cub18CUB_300001_SM_100024ReduceByKeyScanTileStateISI_lLb0EEESS_SU_llEEEvDpT0__param_4,
	.param .align 8 .b8 _ZN6thrust24THRUST_300001_SM_1000_NS8cuda_cub4core6detail13_kernel_agentINS1_15__reduce_by_key16ReduceByKeyAgentINS0_18transform_iteratorI13KeyCoordValueIiiiENS0_6detail15normal_iteratorINS0_10device_ptrIS9_EEEENS0_11use_defaultESF_EENS7_I12KCVReductionIiiiESE_SF_SF_EENS0_16discard_iteratorISF_EENSB_INSC_ISI_EEEEN4cuda3std3__48equal_toIiEE10KCVReducerIiiiEPllEEJSG_SJ_SL_SN_SV_N3cub18CUB_300001_SM_100024ReduceByKeyScanTileStateISI_lLb0EEESS_SU_llEEEvDpT0__param_5[24],
	.param .align 1 .b8 _ZN6thrust24THRUST_300001_SM_1000_NS8cuda_cub4core6detail13_kernel_agentINS1_15__reduce_by_key16ReduceByKeyAgentINS0_18transform_iteratorI13KeyCoordValueIiiiENS0_6detail15normal_iteratorINS0_10device_ptrIS9_EEEENS0_11use_defaultESF_EENS7_I12KCVReductionIiiiESE_SF_SF_EENS0_16discard_iteratorISF_EENSB_INSC_ISI_EEEEN4cuda3std3__48equal_toIiEE10KCVReducerIiiiEPllEEJSG_SJ_SL_SN_SV_N3cub18CUB_300001_SM_100024ReduceByKeyScanTileStateISI_lLb0EEESS_SU_llEEEvDpT0__param_6[1],
	.param .align 1 .b8 _ZN6thrust24THRUST_300001_SM_1000_NS8cuda_cub4core6detail13_kernel_agentINS1_15__reduce_by_key16ReduceByKeyAgentINS0_18transform_iteratorI13KeyCoordValueIiiiENS0_6detail15normal_iteratorINS0_10device_ptrIS9_EEEENS0_11use_defaultESF_EENS7_I12KCVReductionIiiiESE_SF_SF_EENS0_16discard_iteratorISF_EENSB_INSC_ISI_EEEEN4cuda3std3__48equal_toIiEE10KCVReducerIiiiEPllEEJSG_SJ_SL_SN_SV_N3cub18CUB_300001_SM_100024ReduceByKeyScanTileStateISI_lLb0EEESS_SU_llEEEvDpT0__param_7[1],
	.param .u64 _ZN6thrust24THRUST_300001_SM_1000_NS8cuda_cub4core6detail13_kernel_agentINS1_15__reduce_by_key16ReduceByKeyAgentINS0_18transform_iteratorI13KeyCoordValueIiiiENS0_6detail15normal_iteratorINS0_10device_ptrIS9_EEEENS0_11use_defaultESF_EENS7_I12KCVReductionIiiiESE_SF_SF_EENS0_16discard_iteratorISF_EENSB_INSC_ISI_EEEEN4cuda3std3__48equal_toIiEE10KCVReducerIiiiEPllEEJSG_SJ_SL_SN_SV_N3cub18CUB_300001_SM_100024ReduceByKeyScanTileStateISI_lLb0EEESS_SU_llEEEvDpT0__param_8,
	.param .u64 _ZN6thrust24THRUST_300001_SM_1000_NS8cuda_cub4core6detail13_kernel_agentINS1_15__reduce_by_key16ReduceByKeyAgentINS0_18transform_iteratorI13KeyCoordValueIiiiENS0_6detail15normal_iteratorINS0_10device_ptrIS9_EEEENS0_11use_defaultESF_EENS7_I12KCVReductionIiiiESE_SF_SF_EENS0_16discard_iteratorISF_EENSB_INSC_ISI_EEEEN4cuda3std3__48equal_toIiEE10KCVReducerIiiiEPllEEJSG_SJ_SL_SN_SV_N3cub18CUB_300001_SM_100024ReduceByKeyScanTileStateISI_lLb0EEESS_SU_llEEEvDpT0__param_9
)
.maxntid 256
{
	.reg .pred 	%p<303>;
	.reg .b32 	%r<5278>;
	.reg .b64 	%rd<717>;

	ld.param.u64 	%rd302, [_ZN6thrust24THRUST_300001_SM_1000_NS8cuda_cub4core6detail13_kernel_agentINS1_15__reduce_by_key16ReduceByKeyAgentINS0_18transform_iteratorI13KeyCoordValueIiiiENS0_6detail15normal_iteratorINS0_10device_ptrIS9_EEEENS0_11use_defaultESF_EENS7_I12KCVReductionIiiiESE_SF_SF_EENS0_16discard_iteratorISF_EENSB_INSC_ISI_EEEEN4cuda3std3__48equal_toIiEE10KCVReducerIiiiEPllEEJSG_SJ_SL_SN_SV_N3cub18CUB_300001_SM_100024ReduceByKeyScanTileStateISI_lLb0EEESS_SU_llEEEvDpT0__param_5+16];
	ld.param.u64 	%rd301, [_ZN6thrust24THRUST_300001_SM_1000_NS8cuda_cub4core6detail13_kernel_agentINS1_15__reduce_by_key16ReduceByKeyAgentINS0_18transform_iteratorI13KeyCoordValueIiiiENS0_6detail15normal_iteratorINS0_10device_ptrIS9_EEEENS0_11use_defaultESF_EENS7_I12KCVReductionIiiiESE_SF_SF_EENS0_16discard_iteratorISF_EENSB_INSC_ISI_EEEEN4cuda3std3__48equal_toIiEE10KCVReducerIiiiEPllEEJSG_SJ_SL_SN_SV_N3cub18CUB_300001_SM_100024ReduceByKeyScanTileStateISI_lLb0EEESS_SU_llEEEvDpT0__param_5+8];
	ld.param.u64 	%rd300, [_ZN6thrust24THRUST_300001_SM_1000_NS8cuda_cub4core6detail13_kernel_agentINS1_15__reduce_by_key16ReduceByKeyAgentINS0_18transform_iteratorI13KeyCoordValueIiiiENS0_6detail15normal_iteratorINS0_10device_ptrIS9_EEEENS0_11use_defaultESF_EENS7_I12KCVReductionIiiiESE_SF_SF_EENS0_16discard_iteratorISF_EENSB_INSC_ISI_EEEEN4cuda3std3__48equal_toIiEE10KCVReducerIiiiEPllEEJSG_SJ_SL_SN_SV_N3cub18CUB_300001_SM_100024ReduceByKeyScanTileStateISI_lLb0EEESS_SU_llEEEvDpT0__param_5];
	ld.param.u64 	%rd304, [_ZN6thrust24THRUST_300001_SM_1000_NS8cuda_cub4core6detail13_kernel_agentINS1_15__reduce_by_key16ReduceByKeyAgentINS0_18transform_iteratorI13KeyCoordValueIiiiENS0_6detail15normal_iteratorINS0_10device_ptrIS9_EEEENS0_11use_defaultESF_EENS7_I12KCVReductionIiiiESE_SF_SF_EENS0_16discard_iteratorISF_EENSB_INSC_ISI_EEEEN4cuda3std3__48equal_toIiEE10KCVReducerIiiiEPllEEJSG_SJ_SL_SN_SV_N3cub18CUB_300001_SM_100024ReduceByKeyScanTileStateISI_lLb0EEESS_SU_llEEEvDpT0__param_3];
	ld.param.u64 	%rd305, [_ZN6thrust24THRUST_300001_SM_1000_NS8cuda_cub4core6detail13_kernel_agentINS1_15__reduce_by_key16ReduceByKeyAgentINS0_18transform_iteratorI13KeyCoordValueIiiiENS0_6detail15normal_iteratorINS0_10device_ptrIS9_EEEENS0_11use_defaultESF_EENS7_I12KCVReductionIiiiESE_SF_SF_EENS0_16discard_iteratorISF_EENSB_INSC_ISI_EEEEN4cuda3std3__48equal_toIiEE10KCVReducerIiiiEPllEEJSG_SJ_SL_SN_SV_N3cub18CUB_300001_SM_100024ReduceByKeyScanTileStateISI_lLb0EEESS_SU_llEEEvDpT0__param_1];
	ld.param.u64 	%rd306, [_ZN6thrust24THRUST_300001_SM_1000_NS8cuda_cub4core6detail13_kernel_agentINS1_15__reduce_by_key16ReduceByKeyAgentINS0_18transform_iteratorI13KeyCoordValueIiiiENS0_6detail15normal_iteratorINS0_10device_ptrIS9_EEEENS0_11use_defaultESF_EENS7_I12KCVReductionIiiiESE_SF_SF_EENS0_16discard_iteratorISF_EENSB_INSC_ISI_EEEEN4cuda3std3__48equal_toIiEE10KCVReducerIiiiEPllEEJSG_SJ_SL_SN_SV_N3cub18CUB_300001_SM_100024ReduceByKeyScanTileStateISI_lLb0EEESS_SU_llEEEvDpT0__param_0];
	ld.param.u64 	%rd299, [_ZN6thrust24THRUST_300001_SM_1000_NS8cuda_cub4core6detail13_kernel_agentINS1_15__reduce_by_key16ReduceByKeyAgentINS0_18transform_iteratorI13KeyCoordValueIiiiENS0_6detail15normal_iteratorINS0_10device_ptrIS9_EEEENS0_11use_defaultESF_EENS7_I12KCVReductionIiiiESE_SF_SF_EENS0_16discard_iteratorISF_EENSB_INSC_ISI_EEEEN4cuda3std3__48equal_toIiEE10KCVReducerIiiiEPllEEJSG_SJ_SL_SN_SV_N3cub18CUB_300001_SM_100024ReduceByKeyScanTileStateISI_lLb0EEESS_SU_llEEEvDpT0__param_4];
	ld.param.u64 	%rd303, [_ZN6thrust24THRUST_300001_SM_1000_NS8cuda_cub4core6detail13_kernel_agentINS1_15__reduce_by_key16ReduceByKeyAgentINS0_18transform_iteratorI13KeyCoordValueIiiiENS0_6detail15normal_iteratorINS0_10device_ptrIS9_EEEENS0_11use_defaultESF_EENS7_I12KCVReductionIiiiESE_SF_SF_EENS0_16discard_iteratorISF_EENSB_INSC_ISI_EEEEN4cuda3std3__48equal_toIiEE10KCVReducerIiiiEPllEEJSG_SJ_SL_SN_SV_N3cub18CUB_300001_SM_100024ReduceByKeyScanTileStateISI_lLb0EEESS_SU_llEEEvDpT0__param_8];
	cvta.to.global.u64 	%rd1, %rd299;
	cvta.to.global.u64 	%rd5, %rd306;
	cvta.to.global.u64 	%rd6, %rd305;
	cvta.to.global.u64 	%rd7, %rd304;
	mov.u32 	%r1, %ctaid.x;
	mul.wide.u32 	%rd8, %r1, 768;
	sub.s64 	%rd9, %rd303, %rd8;
	setp.lt.s64 	%p6, %rd9, 769;
	@%p6 bra 	$L__BB3_232;
	setp.ne.s32 	%p165, %r1, 0;
	@%p165 bra 	$L__BB3_87;
	mov.u32 	%r2, %tid.x;
	and.b32  	%r4036, %r2, 31;
	and.b32  	%r4037, %r2, 992;
	mul.lo.s32 	%r4038, %r4037, 3;
	or.b32  	%r4039, %r4038, %r4036;
	cvt.u64.u32 	%rd579, %r4039;
	add.s64 	%rd580, %rd8, %rd579;
	shl.b64 	%rd581, %rd580, 4;
	add.s64 	%rd582, %rd5, %rd581;
	ld.global.u32 	%r4040, [%rd582];
	ld.global.u32 	%r4041, [%rd582+512];
	ld.global.u32 	%r4042, [%rd582+1024];
	// begin inline asm
	mov.u32 %r4034, %laneid;
	// end inline asm
	shr.u32 	%r4, %r2, 5;
	mad.lo.s32 	%r4043, %r4, 96, %r4034;
	shl.b32 	%r4044, %r4043, 2;
	mov.u32 	%r4045, _ZN6thrust24THRUST_300001_SM_1000_NS8cuda_cub4core6detail5shmemE;
	add.s32 	%r4046, %r4045, %r4044;
	st.shared.u32 	[%r4046], %r4040;
	st.shared.u32 	[%r4046+128], %r4041;
	st.shared.u32 	[%r4046+256], %r4042;
	bar.warp.sync 	-1;
	shl.b32 	%r4047, %r4034, 1;
	add.s32 	%r4048, %r4043, %r4047;
	shl.b32 	%r4049, %r4034, 3;
	add.s32 	%r4050, %r4046, %r4049;
	ld.shared.u32 	%r5, [%r4050];
	ld.shared.u32 	%r6, [%r4050+4];
	ld.shared.u32 	%r7, [%r4050+8];
	bar.sync 	0;
	add.s64 	%rd583, %rd6, %rd581;
	ld.global.u32 	%r4051, [%rd583+4];
	ld.global.u32 	%r4052, [%rd583+8];
	ld.global.u32 	%r4053, [%rd583+12];
	ld.global.u32 	%r4054, [%rd583+516];
	ld.global.u32 	%r4055, [%rd583+520];
	ld.global.u32 	%r4056, [%rd583+524];
	ld.global.u32 	%r4057, [%rd583+1028];
	ld.global.u32 	%r4058, [%rd583+1032];
	ld.global.u32 	%r4059, [%rd583+1036];
	mad.lo.s32 	%r4060, %r4043, 20, %r4046;
	st.shared.v2.u32 	[%r4060], {%r4051, %r4051};
	st.shared.v2.u32 	[%r4060+8], {%r4052, %r4052};
	st.shared.v2.u32 	[%r4060+16], {%r4053, %r4053};
	st.shared.v2.u32 	[%r4060+768], {%r4054, %r4054};
	st.shared.v2.u32 	[%r4060+776], {%r4055, %r4055};
	st.shared.v2.u32 	[%r4060+784], {%r4056, %r4056};
	st.shared.v2.u32 	[%r4060+1536], {%r4057, %r4057};
	st.shared.v2.u32 	[%r4060+1544], {%r4058, %r4058};
	st.shared.v2.u32 	[%r4060+1552], {%r4059, %r4059};
	bar.warp.sync 	-1;
	mad.lo.s32 	%r4061, %r4048, 20, %r4050;
	ld.shared.v2.u32 	{%r4515, %r4516}, [%r4061];
	ld.shared.v2.u32 	{%r4517, %r4518}, [%r4061+8];
	ld.shared.v2.u32 	{%r4519, %r4520}, [%r4061+16];
	ld.shared.v2.u32 	{%r4526, %r4525}, [%r4061+24];
	ld.shared.v2.u32 	{%r4524, %r4523}, [%r4061+32];
	ld.shared.v2.u32 	{%r4522, %r4521}, [%r4061+40];
	ld.shared.v2.u32 	{%r4364, %r4363}, [%r4061+48];
	ld.shared.v2.u32 	{%r4362, %r4361}, [%r4061+56];
	ld.shared.v2.u32 	{%r4360, %r4359}, [%r4061+64];
	bar.sync 	0;
	shl.b32 	%r4062, %r2, 2;
	add.s32 	%r4063, %r4045, %r4062;
	add.s32 	%r26, %r4063, 1448;
	st.shared.u32 	[%r4063+1448], %r7;
	bar.sync 	0;
	setp.eq.s32 	%p256, %r2, 0;
	mov.b64 	%rd616, 0;
	@%p256 bra 	$L__BB3_4;
	ld.shared.u32 	%r4352, [%r26+-4];
	setp.ne.s32 	%p257, %r4352, %r5;
	selp.u64 	%rd616, 1, 0, %p257;
$L__BB3_4:
	setp.ne.s32 	%p258, %r5, %r6;
	selp.u64 	%rd12, 1, 0, %p258;
	mov.u32 	%r4353, %r4521;
	mov.u32 	%r4354, %r4522;
	mov.u32 	%r4355, %r4523;
	mov.u32 	%r4356, %r4524;
	mov.u32 	%r4357, %r4525;
	mov.u32 	%r4358, %r4526;
	@%p258 bra 	$L__BB3_6;
	min.s32 	%r4358, %r4526, %r4515;
	max.s32 	%r4357, %r4516, %r4525;
	min.s32 	%r4356, %r4524, %r4517;
	max.s32 	%r4355, %r4518, %r4523;
	min.s32 	%r4354, %r4522, %r4519;
	max.s32 	%r4353, %r4520, %r4521;
$L__BB3_6:
	setp.ne.s32 	%p259, %r6, %r7;
	add.s64 	%rd584, %rd616, %rd12;
	selp.u64 	%rd585, 1, 0, %p259;
	add.s64 	%rd13, %rd584, %rd585;
	@%p259 bra 	$L__BB3_8;
	min.s32 	%r4364, %r4364, %r4358;
	max.s32 	%r4363, %r4357, %r4363;
	min.s32 	%r4362, %r4362, %r4356;
	max.s32 	%r4361, %r4355, %r4361;
	min.s32 	%r4360, %r4360, %r4354;
	max.s32 	%r4359, %r4353, %r4359;
$L__BB3_8:
	mov.b64 	{%r4065, %r4070}, %rd13;
	mov.b32 	%r4101, 1;
	mov.b32 	%r4102, 0;
	mov.b32 	%r4103, -1;
	// begin inline asm
	shfl.sync.up.b32 %r4064, %r4065, %r4101, %r4102, %r4103;
	// end inline asm
	// begin inline asm
	shfl.sync.up.b32 %r4069, %r4070, %r4101, %r4102, %r4103;
	// end inline asm
	mov.b64 	%rd14, {%r4064, %r4069};
	// begin inline asm
	shfl.sync.up.b32 %r4074, %r4364, %r4101, %r4102, %r4103;
	// end inline asm
	// begin inline asm
	shfl.sync.up.b32 %r4079, %r4363, %r4101, %r4102, %r4103;
	// end inline asm
	// begin inline asm
	shfl.sync.up.b32 %r4084, %r4362, %r4101, %r4102, %r4103;
	// end inline asm
	// begin inline asm
	shfl.sync.up.b32 %r4089, %r4361, %r4101, %r4102, %r4103;
	// end inline asm
	// begin inline asm
	shfl.sync.up.b32 %r4094, %r4360, %r4101, %r4102, %r4103;
	// end inline asm
	// begin inline asm
	shfl.sync.up.b32 %r4099, %r4359, %r4101, %r4102, %r4103;
	// end inline asm
	setp.ne.s64 	%p260, %rd13, 0;
	mov.u32 	%r4371, %r4359;
	mov.u32 	%r4372, %r4360;
	mov.u32 	%r4373, %r4361;
	mov.u32 	%r4374, %r4362;
	mov.u32 	%r4375, %r4363;
	mov.u32 	%r4376, %r4364;
	@%p260 bra 	$L__BB3_10;
	min.s32 	%r4376, %r4364, %r4074;
	max.s32 	%r4375, %r4079, %r4363;
	min.s32 	%r4374, %r4362, %r4084;
	max.s32 	%r4373, %r4089, %r4361;
	min.s32 	%r4372, %r4360, %r4094;
	max.s32 	%r4371, %r4099, %r4359;
$L__BB3_10:
	setp.gt.s32 	%p261, %r4034, 0;
	add.s64 	%rd617, %rd13, %rd14;
	@%p261 bra 	$L__BB3_12;
	mov.u32 	%r4371, %r4359;
	mov.u32 	%r4372, %r4360;
	mov.u32 	%r4373, %r4361;
	mov.u32 	%r4374, %r4362;
	mov.u32 	%r4375, %r4363;
	mov.u32 	%r4376, %r4364;
	mov.u64 	%rd617, %rd13;
$L__BB3_12:
	mov.b64 	{%r4105, %r4110}, %rd617;
	mov.b32 	%r4141, 2;
	mov.b32 	%r4142, 0;
	mov.b32 	%r4143, -1;
	// begin inline asm
	shfl.sync.up.b32 %r4104, %r4105, %r4141, %r4142, %r4143;
	// end inline asm
	// begin inline asm
	shfl.sync.up.b32 %r4109, %r4110, %r4141, %r4142, %r4143;
	// end inline asm
	mov.b64 	%rd17, {%r4104, %r4109};
	// begin inline asm
	shfl.sync.up.b32 %r4114, %r4376, %r4141, %r4142, %r4143;
	// end inline asm
	// begin inline asm
	shfl.sync.up.b32 %r4119, %r4375, %r4141, %r4142, %r4143;
	// end inline asm
	// begin inline asm
	shfl.sync.up.b32 %r4124, %r4374, %r4141, %r4142, %r4143;
	// end inline asm
	// begin inline asm
	shfl.sync.up.b32 %r4129, %r4373, %r4141, %r4142, %r4143;
	// end inline asm
	// begin inline asm
	shfl.sync.up.b32 %r4134, %r4372, %r4141, %r4142, %r4143;
	// end inline asm
	// begin inline asm
	shfl.sync.up.b32 %r4139, %r4371, %r4141, %r4142, %r4143;
	// end inline asm
	setp.ne.s64 	%p262, %rd617, 0;
	mov.u32 	%r4383, %r4371;
	mov.u32 	%r4384, %r4372;
	mov.u32 	%r4385, %r4373;
	mov.u32 	%r4386, %r4374;
	mov.u32 	%r4387, %r4375;
	mov.u32 	%r4388, %r4376;
	@%p262 bra 	$L__BB3_14;
	min.s32 	%r4388, %r4376, %r4114;
	max.s32 	%r4387, %r4119, %r4375;
	min.s32 	%r4386, %r4374, %r4124;
	max.s32 	%r4385, %r4129, %r4373;
	min.s32 	%r4384, %r4372, %r4134;
	max.s32 	%r4383, %r4139, %r4371;
$L__BB3_14:
	setp.gt.s32 	%p263, %r4034, 1;
	add.s64 	%rd618, %rd617, %rd17;
	@%p263 bra 	$L__BB3_16;
	mov.u32 	%r4383, %r4371;
	mov.u32 	%r4384, %r4372;
	mov.u32 	%r4385, %r4373;
	mov.u32 	%r4386, %r4374;
	mov.u32 	%r4387, %r4375;
	mov.u32 	%r4388, %r4376;
	mov.u64 	%rd618, %rd617;
$L__BB3_16:
	mov.b64 	{%r4145, %r4150}, %rd618;
	mov.b32 	%r4181, 4;
	mov.b32 	%r4182, 0;
	mov.b32 	%r4183, -1;
	// begin inline asm
	shfl.sync.up.b32 %r4144, %r4145, %r4181, %r4182, %r4183;
	// end inline asm
	// begin inline asm
	shfl.sync.up.b32 %r4149, %r4150, %r4181, %r4182, %r4183;
	// end inline asm
	mov.b64 	%rd20, {%r4144, %r4149};
	// begin inline asm
	shfl.sync.up.b32 %r4154, %r4388, %r4181, %r4182, %r4183;
	// end inline asm
	// begin inline asm
	shfl.sync.up.b32 %r4159, %r4387, %r4181, %r4182, %r4183;
	// end inline asm
	// begin inline asm
	shfl.sync.up.b32 %r4164, %r4386, %r4181, %r4182, %r4183;
	// end inline asm
	// begin inline asm
	shfl.sync.up.b32 %r4169, %r4385, %r4181, %r4182, %r4183;
	// end inline asm
	// begin inline asm
	shfl.sync.up.b32 %r4174, %r4384, %r4181, %r4182, %r4183;
	// end inline asm
	// begin inline asm
	shfl.sync.up.b32 %r4179, %r4383, %r4181, %r4182, %r4183;
	// end inline asm
	setp.ne.s64 	%p264, %rd618, 0;
	mov.u32 	%r4395, %r4383;
	mov.u32 	%r4396, %r4384;
	mov.u32 	%r4397, %r4385;
	mov.u32 	%r4398, %r4386;
	mov.u32 	%r4399, %r4387;
	mov.u32 	%r4400, %r4388;
	@%p264 bra 	$L__BB3_18;
	min.s32 	%r4400, %r4388, %r4154;
	max.s32 	%r4399, %r4159, %r4387;
	min.s32 	%r4398, %r4386, %r4164;
	max.s32 	%r4397, %r4169, %r4385;
	min.s32 	%r4396, %r4384, %r4174;
	max.s32 	%r4395, %r4179, %r4383;
$L__BB3_18:
	setp.gt.s32 	%p265, %r4034, 3;
	add.s64 	%rd619, %rd618, %rd20;
	@%p265 bra 	$L__BB3_20;
	mov.u32 	%r4395, %r4383;
	mov.u32 	%r4396, %r4384;
	mov.u32 	%r4397, %r4385;
	mov.u32 	%r4398, %r4386;
	mov.u32 	%r4399, %r4387;
	mov.u32 	%r4400, %r4388;
	mov.u64 	%rd619, %rd618;
$L__BB3_20:
	mov.b64 	{%r4185, %r4190}, %rd619;
	mov.b32 	%r4221, 8;
	mov.b32 	%r4222, 0;
	mov.b32 	%r4223, -1;
	// begin inline asm
	shfl.sync.up.b32 %r4184, %r4185, %r4221, %r4222, %r4223;
	// end inline asm
	// begin inline asm
	shfl.sync.up.b32 %r4189, %r4190, %r4221, %r4222, %r4223;
	// end inline asm
	mov.b64 	%rd23, {%r4184, %r4189};
	// begin inline asm
	shfl.sync.up.b32 %r4194, %r4400, %r4221, %r4222, %r4223;
	// end inline asm
	// begin inline asm
	shfl.sync.up.b32 %r4199, %r4399, %r4221, %r4222, %r4223;
	// end inline asm
	// begin inline asm
	shfl.sync.up.b32 %r4204, %r4398, %r4221, %r4222, %r4223;
	// end inline asm
	// begin inline asm
	shfl.sync.up.b32 %r4209, %r4397, %r4221, %r4222, %r4223;
	// end inline asm
	// begin inline asm
	shfl.sync.up.b32 %r4214, %r4396, %r4221, %r4222, %r4223;
	// end inline asm
	// begin inline asm
	shfl.sync.up.b32 %r4219, %r4395, %r4221, %r4222, %r4223;
	// end inline asm
	setp.ne.s64 	%p266, %rd619, 0;
	mov.u32 	%r4407, %r4395;
	mov.u32 	%r4408, %r4396;
	mov.u32 	%r4409, %r4397;
	mov.u32 	%r4410, %r4398;
	mov.u32 	%r4411, %r4399;
	mov.u32 	%r4412, %r4400;
	@%p266 bra 	$L__BB3_22;
	min.s32 	%r4412, %r4400, %r4194;
	max.s32 	%r4411, %r4199, %r4399;
	min.s32 	%r4410, %r4398, %r4204;
	max.s32 	%r4409, %r4209, %r4397;
	min.s32 	%r4408, %r4396, %r4214;
	max.s32 	%r4407, %r4219, %r4395;
$L__BB3_22:
	setp.gt.s32 	%p267, %r4034, 7;
	add.s64 	%rd620, %rd619, %rd23;
	@%p267 bra 	$L__BB3_24;
	mov.u32 	%r4407, %r4395;
	mov.u32 	%r4408, %r4396;
	mov.u32 	%r4409, %r4397;
	mov.u32 	%r4410, %r4398;
	mov.u32 	%r4411, %r4399;
	mov.u32 	%r4412, %r4400;
	mov.u64 	%rd620, %rd619;
$L__BB3_24:
	mov.b64 	{%r4225, %r4230}, %rd620;
	mov.b32 	%r4261, 16;
	mov.b32 	%r4262, 0;
	mov.b32 	%r4263, -1;
	// begin inline asm
	shfl.sync.up.b32 %r4224, %r4225, %r4261, %r4262, %r4263;
	// end inline asm
	// begin inline asm
	shfl.sync.up.b32 %r4229, %r4230, %r4261, %r4262, %r4263;
	// end inline asm
	mov.b64 	%rd26, {%r4224, %r4229};
	// begin inline asm
	shfl.sync.up.b32 %r4234, %r4412, %r4261, %r4262, %r4263;
	// end inline asm
	// begin inline asm
	shfl.sync.up.b32 %r4239, %r4411, %r4261, %r4262, %r4263;
	// end inline asm
	// begin inline asm
	shfl.sync.up.b32 %r4244, %r4410, %r4261, %r4262, %r4263;
	// end inline asm
	// begin inline asm
	shfl.sync.up.b32 %r4249, %r4409, %r4261, %r4262, %r4263;
	// end inline asm
	// begin inline asm
	shfl.sync.up.b32 %r4254, %r4408, %r4261, %r4262, %r4263;
	// end inline asm
	// begin inline asm
	shfl.sync.up.b32 %r4259, %r4407, %r4261, %r4262, %r4263;
	// end inline asm
	setp.ne.s64 	%p268, %rd620, 0;
	mov.u32 	%r4419, %r4407;
	mov.u32 	%r4420, %r4408;
	mov.u32 	%r4421, %r4409;
	mov.u32 	%r4422, %r4410;
	mov.u32 	%r4423, %r4411;
	mov.u32 	%r4424, %r4412;
	@%p268 bra 	$L__BB3_26;
	min.s32 	%r4424, %r4412, %r4234;
	max.s32 	%r4423, %r4239, %r4411;
	min.s32 	%r4422, %r4410, %r4244;
	max.s32 	%r4421, %r4249, %r4409;
	min.s32 	%r4420, %r4408, %r4254;
	max.s32 	%r4419, %r4259, %r4407;
$L__BB3_26:
	setp.gt.s32 	%p269, %r4034, 15;
	add.s64 	%rd621, %rd620, %rd26;
	@%p269 bra 	$L__BB3_28;
	mov.u32 	%r4419, %r4407;
	mov.u32 	%r4420, %r4408;
	mov.u32 	%r4421, %r4409;
	mov.u32 	%r4422, %r4410;
	mov.u32 	%r4423, %r4411;
	mov.u32 	%r4424, %r4412;
	mov.u64 	%rd621, %rd620;
$L__BB3_28:
	mov.b64 	{%r4265, %r4270}, %rd621;
	mov.b32 	%r4301, 1;
	mov.b32 	%r4302, 0;
	mov.b32 	%r4303, -1;
	// begin inline asm
	shfl.sync.up.b32 %r4264, %r4265, %r4301, %r4302, %r4303;
	// end inline asm
	// begin inline asm
	shfl.sync.up.b32 %r4269, %r4270, %r4301, %r4302, %r4303;
	// end inline asm
	mov.b64 	%rd628, {%r4264, %r4269};
	// begin inline asm
	shfl.sync.up.b32 %r4509, %r4424, %r4301, %r4302, %r4303;
	// end inline asm
	// begin inline asm
	shfl.sync.up.b32 %r4510, %r4423, %r4301, %r4302, %r4303;
	// end inline asm
	// begin inline asm
	shfl.sync.up.b32 %r4511, %r4422, %r4301, %r4302, %r4303;
	// end inline asm
	// begin inline asm
	shfl.sync.up.b32 %r4512, %r4421, %r4301, %r4302, %r4303;
	// end inline asm
	// begin inline asm
	shfl.sync.up.b32 %r4513, %r4420, %r4301, %r4302, %r4303;
	// end inline asm
	// begin inline asm
	shfl.sync.up.b32 %r4514, %r4419, %r4301, %r4302, %r4303;
	// end inline asm
	setp.ne.s32 	%p270, %r4034, 31;
	@%p270 bra 	$L__BB3_30;
	shl.b32 	%r4304, %r4, 5;
	add.s32 	%r4306, %r4045, %r4304;
	st.shared.u64 	[%r4306], %rd621;
	st.shared.v2.u32 	[%r4306+8], {%r4424, %r4423};
	st.shared.v4.u32 	[%r4306+16], {%r4422, %r4421, %r4420, %r4419};
$L__BB3_30:
	bar.sync 	0;
	ld.shared.u64 	%rd623, [_ZN6thrust24THRUST_300001_SM_1000_NS8cuda_cub4core6detail5shmemE];
	ld.shared.v2.u32 	{%r4448, %r4447}, [_ZN6thrust24THRUST_300001_SM_1000_NS8cuda_cub4core6detail5shmemE+8];
	ld.shared.v4.u32 	{%r4446, %r4445, %r4444, %r4443}, [_ZN6thrust24THRUST_300001_SM_1000_NS8cuda_cub4core6detail5shmemE+16];
	ld.shared.u64 	%rd31, [_ZN6thrust24THRUST_300001_SM_1000_NS8cuda_cub4core6detail5shmemE+32];
	ld.shared.v2.u32 	{%r4430, %r4429}, [_ZN6thrust24THRUST_300001_SM_1000_NS8cuda_cub4core6detail5shmemE+40];
	ld.shared.v4.u32 	{%r4428, %r4427, %r4426, %r4425}, [_ZN6thrust24THRUST_300001_SM_1000_NS8cuda_cub4core6detail5shmemE+48];
	setp.ne.s64 	%p271, %rd31, 0;
	@%p271 bra 	$L__BB3_32;
	min.s32 	%r4430, %r4430, %r4448;
	max.s32 	%r4429, %r4447, %r4429;
	min.s32 	%r4428, %r4428, %r4446;
	max.s32 	%r4427, %r4445, %r4427;
	min.s32 	%r4426, %r4426, %r4444;
	max.s32 	%r4425, %r4443, %r4425;
$L__BB3_32:
	add.s64 	%rd32, %rd31, %rd623;
	setp.ne.s32 	%p272, %r4, 2;
	@%p272 bra 	$L__BB3_34;
	mov.u32 	%r4443, %r4425;
	mov.u32 	%r4444, %r4426;
	mov.u32 	%r4445, %r4427;
	mov.u32 	%r4446, %r4428;
	mov.u32 	%r4447, %r4429;
	mov.u32 	%r4448, %r4430;
	mov.u64 	%rd623, %rd32;
$L__BB3_34:
	ld.shared.u64 	%rd586, [_ZN6thrust24THRUST_300001_SM_1000_NS8cuda_cub4core6detail5shmemE+64];
	ld.shared.v2.u32 	{%r4442, %r4441}, [_ZN6thrust24THRUST_300001_SM_1000_NS8cuda_cub4core6detail5shmemE+72];
	ld.shared.v4.u32 	{%r4440, %r4439, %r4438, %r4437}, [_ZN6thrust24THRUST_300001_SM_1000_NS8cuda_cub4core6detail5shmemE+80];
	add.s64 	%rd34, %rd586, %rd32;
	setp.ne.s64 	%p273, %rd586, 0;
	@%p273 bra 	$L__BB3_36;
	min.s32 	%r4442, %r4442, %r4430;
	max.s32 	%r4441, %r4429, %r4441;
	min.s32 	%r4440, %r4440, %r4428;
	max.s32 	%r4439, %r4427, %r4439;
	min.s32 	%r4438, %r4438, %r4426;
	max.s32 	%r4437, %r4425, %r4437;
$L__BB3_36:
	setp.ne.s32 	%p274, %r4, 3;
	@%p274 bra 	$L__BB3_38;
	mov.u32 	%r4443, %r4437;
	mov.u32 	%r4444, %r4438;
	mov.u32 	%r4445, %r4439;
	mov.u32 	%r4446, %r4440;
	mov.u32 	%r4447, %r4441;
	mov.u32 	%r4448, %r4442;
	mov.u64 	%rd623, %rd34;
$L__BB3_38:
	ld.shared.u64 	%rd587, [_ZN6thrust24THRUST_300001_SM_1000_NS8cuda_cub4core6detail5shmemE+96];
	ld.shared.v2.u32 	{%r4454, %r4453}, [_ZN6thrust24THRUST_300001_SM_1000_NS8cuda_cub4core6detail5shmemE+104];
	ld.shared.v4.u32 	{%r4452, %r4451, %r4450, %r4449}, [_ZN6thrust24THRUST_300001_SM_1000_NS8cuda_cub4core6detail5shmemE+112];
	add.s64 	%rd36, %rd587, %rd34;
	setp.ne.s64 	%p275, %rd587, 0;
	@%p275 bra 	$L__BB3_40;
	min.s32 	%r4454, %r4454, %r4442;
	max.s32 	%r4453, %r4441, %r4453;
	min.s32 	%r4452, %r4452, %r4440;
	max.s32 	%r4451, %r4439, %r4451;
	min.s32 	%r4450, %r4450, %r4438;
	max.s32 	%r4449, %r4437, %r4449;
$L__BB3_40:
	setp.ne.s32 	%p276, %r4, 4;
	@%p276 bra 	$L__BB3_42;
	mov.u32 	%r4443, %r4449;
	mov.u32 	%r4444, %r4450;
	mov.u32 	%r4445, %r4451;
	mov.u32 	%r4446, %r4452;
	mov.u32 	%r4447, %r4453;
	mov.u32 	%r4448, %r4454;
	mov.u64 	%rd623, %rd36;
$L__BB3_42:
	ld.shared.u64 	%rd588, [_ZN6thrust24THRUST_300001_SM_1000_NS8cuda_cub4core6detail5shmemE+128];
	ld.shared.v2.u32 	{%r4466, %r4465}, [_ZN6thrust24THRUST_300001_SM_1000_NS8cuda_cub4core6detail5shmemE+136];
	ld.shared.v4.u32 	{%r4464, %r4463, %r4462, %r4461}, [_ZN6thrust24THRUST_300001_SM_1000_NS8cuda_cub4core6detail5shmemE+144];
	add.s64 	%rd38, %rd588, %rd36;
	setp.ne.s64 	%p277, %rd588, 0;
	@%p277 bra 	$L__BB3_44;
	min.s32 	%r4466, %r4466, %r4454;
	max.s32 	%r4465, %r4453, %r4465;
	min.s32 	%r4464, %r4464, %r4452;
	max.s32 	%r4463, %r4451, %r4463;
	min.s32 	%r4462, %r4462, %r4450;
	max.s32 	%r4461, %r4449, %r4461;
$L__BB3_44:
	setp.ne.s32 	%p278, %r4, 5;
	@%p278 bra 	$L__BB3_46;
	mov.u32 	%r4443, %r4461;
	mov.u32 	%r4444, %r4462;
	mov.u32 	%r4445, %r4463;
	mov.u32 	%r4446, %r4464;
	mov.u32 	%r4447, %r4465;
	mov.u32 	%r4448, %r4466;
	mov.u64 	%rd623, %rd38;
$L__BB3_46:
	ld.shared.u64 	%rd589, [_ZN6thrust24THRUST_300001_SM_1000_NS8cuda_cub4core6detail5shmemE+160];
	ld.shared.v2.u32 	{%r4478, %r4477}, [_ZN6thrust24THRUST_300001_SM_1000_NS8cuda_cub4core6detail5shmemE+168];
	ld.shared.v4.u32 	{%r4476, %r4475, %r4474, %r4473}, [_ZN6thrust24THRUST_300001_SM_1000_NS8cuda_cub4core6detail5shmemE+176];
	add.s64 	%rd40, %rd589, %rd38;
	setp.ne.s64 	%p279, %rd589, 0;
	@%p279 bra 	$L__BB3_48;
	min.s32 	%r4478, %r4478, %r4466;
	max.s32 	%r4477, %r4465, %r4477;
	min.s32 	%r4476, %r4476, %r4464;
	max.s32 	%r4475, %r4463, %r4475;
	min.s32 	%r4474, %r4474, %r4462;
	max.s32 	%r4473, %r4461, %r4473;
$L__BB3_48:
	setp.ne.s32 	%p280, %r4, 6;
	@%p280 bra 	$L__BB3_50;
	mov.u32 	%r4443, %r4473;
	mov.u32 	%r4444, %r4474;
	mov.u32 	%r4445, %r4475;
	mov.u32 	%r4446, %r4476;
	mov.u32 	%r4447, %r4477;
	mov.u32 	%r4448, %r4478;
	mov.u64 	%rd623, %rd40;
$L__BB3_50:
	ld.shared.u64 	%rd590, [_ZN6thrust24THRUST_300001_SM_1000_NS8cuda_cub4core6detail5shmemE+192];
	ld.shared.v2.u32 	{%r4490, %r4489}, [_ZN6thrust24THRUST_300001_SM_1000_NS8cuda_cub4core6detail5shmemE+200];
	ld.shared.v4.u32 	{%r4488, %r4487, %r4486, %r4485}, [_ZN6thrust24THRUST_300001_SM_1000_NS8cuda_cub4core6detail5shmemE+208];
	add.s64 	%rd42, %rd590, %rd40;
	setp.ne.s64 	%p281, %rd590, 0;
	@%p281 bra 	$L__BB3_52;
	min.s32 	%r4490, %r4490, %r4478;
	max.s32 	%r4489, %r4477, %r4489;
	min.s32 	%r4488, %r4488, %r4476;
	max.s32 	%r4487, %r4475, %r4487;
	min.s32 	%r4486, %r4486, %r4474;
	max.s32 	%r4485, %r4473, %r4485;
$L__BB3_52:
	setp.ne.s32 	%p282, %r4, 7;
	@%p282 bra 	$L__BB3_54;
	mov.u32 	%r4443, %r4485;
	mov.u32 	%r4444, %r4486;
	mov.u32 	%r4445, %r4487;
	mov.u32 	%r4446, %r4488;
	mov.u32 	%r4447, %r4489;
	mov.u32 	%r4448, %r4490;
	mov.u64 	%rd623, %rd42;
$L__BB3_54:
	ld.shared.u64 	%rd591, [_ZN6thrust24THRUST_300001_SM_1000_NS8cuda_cub4core6detail5shmemE+224];
	ld.shared.v2.u32 	{%r4502, %r4501}, [_ZN6thrust24THRUST_300001_SM_1000_NS8cuda_cub4core6detail5shmemE+232];
	ld.shared.v4.u32 	{%r4500, %r4499, %r4498, %r4497}, [_ZN6thrust24THRUST_300001_SM_1000_NS8cuda_cub4core6detail5shmemE+240];
	add.s64 	%rd44, %rd591, %rd42;
	setp.ne.s64 	%p283, %rd591, 0;
	@%p283 bra 	$L__BB3_56;
	min.s32 	%r4502, %r4502, %r4490;
	max.s32 	%r4501, %r4489, %r4501;
	min.s32 	%r4500, %r4500, %r4488;
	max.s32 	%r4499, %r4487, %r4499;
	min.s32 	%r4498, %r4498, %r4486;
	max.s32 	%r4497, %r4485, %r4497;
$L__BB3_56:
	setp.lt.u32 	%p284, %r2, 32;
	@%p284 bra 	$L__BB3_61;
	setp.ne.s64 	%p285, %rd628, 0;
	@%p285 bra 	$L__BB3_59;
	min.s32 	%r4509, %r4509, %r4448;
	max.s32 	%r4510, %r4447, %r4510;
	min.s32 	%r4511, %r4511, %r4446;
	max.s32 	%r4512, %r4445, %r4512;
	min.s32 	%r4513, %r4513, %r4444;
	max.s32 	%r4514, %r4443, %r4514;
$L__BB3_59:
	setp.ne.s32 	%p286, %r4034, 0;
	add.s64 	%rd628, %rd623, %rd628;
	@%p286 bra 	$L__BB3_61;
	mov.u32 	%r4509, %r4448;
	mov.u32 	%r4510, %r4447;
	mov.u32 	%r4511, %r4446;
	mov.u32 	%r4512, %r4445;
	mov.u32 	%r4513, %r4444;
	mov.u32 	%r4514, %r4443;
	mov.u64 	%rd628, %rd623;
$L__BB3_61:
	setp.eq.s32 	%p287, %r2, 0;
	mov.u64 	%rd629, %rd616;
	@%p287 bra 	$L__BB3_64;
	add.s64 	%rd629, %rd616, %rd628;
	setp.ne.s64 	%p288, %rd616, 0;
	@%p288 bra 	$L__BB3_64;
	min.s32 	%r4515, %r4515, %r4509;
	max.s32 	%r4516, %r4510, %r4516;
	min.s32 	%r4517, %r4517, %r4511;
	max.s32 	%r4518, %r4512, %r4518;
	min.s32 	%r4519, %r4519, %r4513;
	max.s32 	%r4520, %r4514, %r4520;
$L__BB3_64:
	setp.ne.s32 	%p289, %r5, %r6;
	add.s64 	%rd49, %rd629, %rd12;
	@%p289 bra 	$L__BB3_66;
	min.s32 	%r4526, %r4526, %r4515;
	max.s32 	%r4525, %r4516, %r4525;
	min.s32 	%r4524, %r4524, %r4517;
	max.s32 	%r4523, %r4518, %r4523;
	min.s32 	%r4522, %r4522, %r4519;
	max.s32 	%r4521, %r4520, %r4521;
$L__BB3_66:
	setp.ne.s32 	%p290, %r2, 0;
	@%p290 bra 	$L__BB3_68;
	add.s64 	%rd592, %rd302, 1024;
	mov.b64 	%rd595, {%r4502, %r4501};
	mov.b64 	%rd597, {%r4500, %r4499};
	mov.b64 	%rd599, {%r4498, %r4497};
	// begin inline asm
	st.cg.u64 [%rd592], %rd44;
	// end inline asm
	add.s64 	%rd594, %rd302, 1032;
	// begin inline asm
	st.cg.u64 [%rd594], %rd595;
	// end inline asm
	add.s64 	%rd596, %rd302, 1040;
	// begin inline asm
	st.cg.u64 [%rd596], %rd597;
	// end inline asm
	add.s64 	%rd598, %rd302, 1048;
	// begin inline asm
	st.cg.u64 [%rd598], %rd599;
	// end inline asm
	add.s64 	%rd600, %rd300, 128;
	mov.b32 	%r4307, 101;
	// begin inline asm
	st.release.gpu.u32 [%rd600], %r4307;
	// end inline asm
	mov.b64 	%rd628, 0;
$L__BB3_68:
	setp.lt.s64 	%p291, %rd44, 257;
	@%p291 bra 	$L__BB3_81;
	bar.sync 	0;
	setp.eq.s64 	%p295, %rd616, 0;
	@%p295 bra 	$L__BB3_71;
	cvt.u32.u64 	%r4308, %rd628;
	mad.lo.s32 	%r4310, %r4308, 28, %r4045;
	st.shared.u32 	[%r4310], %r4352;
	st.shared.u32 	[%r4310+4], %r4509;
	st.shared.u32 	[%r4310+8], %r4510;
	st.shared.u32 	[%r4310+12], %r4511;
	st.shared.u32 	[%r4310+16], %r4512;
	st.shared.u32 	[%r4310+20], %r4513;
	st.shared.u32 	[%r4310+24], %r4514;
$L__BB3_71:
	setp.eq.s32 	%p296, %r5, %r6;
	@%p296 bra 	$L__BB3_73;
	cvt.u32.u64 	%r4311, %rd629;
	mad.lo.s32 	%r4313, %r4311, 28, %r4045;
	st.shared.u32 	[%r4313], %r5;
	st.shared.u32 	[%r4313+4], %r4515;
	st.shared.u32 	[%r4313+8], %r4516;
	st.shared.u32 	[%r4313+12], %r4517;
	st.shared.u32 	[%r4313+16], %r4518;
	st.shared.u32 	[%r4313+20], %r4519;
	st.shared.u32 	[%r4313+24], %r4520;
$L__BB3_73:
	setp.eq.s32 	%p297, %r6, %r7;
	@%p297 bra 	$L__BB3_75;
	cvt.u32.u64 	%r4314, %rd49;
	mad.lo.s32 	%r4316, %r4314, 28, %r4045;
	st.shared.u32 	[%r4316], %r6;
	st.shared.u32 	[%r4316+4], %r4526;
	st.shared.u32 	[%r4316+8], %r4525;
	st.shared.u32 	[%r4316+12], %r4524;
	st.shared.u32 	[%r4316+16], %r4523;
	st.shared.u32 	[%r4316+20], %r4522;
	st.shared.u32 	[%r4316+24], %r4521;
$L__BB3_75:
	bar.sync 	0;
	cvt.u64.u32 	%rd634, %r2;
	setp.le.u64 	%p298, %rd44, %rd634;
	@%p298 bra 	$L__BB3_494;
	not.b64 	%rd605, %rd634;
	add.s64 	%rd52, %rd44, %rd605;
	shr.u64 	%rd606, %rd52, 8;
	add.s64 	%rd607, %rd606, 1;
	and.b64  	%rd632, %rd607, 3;
	and.b64  	%rd608, %rd52, 768;
	setp.eq.s64 	%p299, %rd608, 768;
	@%p299 bra 	$L__BB3_79;
	mad.lo.s32 	%r4318, %r2, 28, %r4045;
	add.s32 	%r4527, %r4318, 12;
	mad.lo.s64 	%rd609, %rd634, 24, %rd7;
	add.s64 	%rd631, %rd609, 12;
	shl.b64 	%rd610, %rd632, 8;
	add.s64 	%rd634, %rd610, %rd634;
$L__BB3_78:
	.pragma "nounroll";
	ld.shared.u32 	%r4319, [%r4527+-8];
	ld.shared.u32 	%r4320, [%r4527+-4];
	ld.shared.u32 	%r4321, [%r4527];
	ld.shared.u32 	%r4322, [%r4527+4];
	ld.shared.u32 	%r4323, [%r4527+8];
	ld.shared.u32 	%r4324, [%r4527+12];
	st.global.u32 	[%rd631+-12], %r4319;
	st.global.u32 	[%rd631+-8], %r4320;
	st.global.u32 	[%rd631+-4], %r4321;
	st.global.u32 	[%rd631], %r4322;
	st.global.u32 	[%rd631+4], %r4323;
	st.global.u32 	[%rd631+8], %r4324;
	add.s64 	%rd632, %rd632, -1;
	add.s32 	%r4527, %r4527, 7168;
	add.s64 	%rd631, %rd631, 6144;
	setp.ne.s64 	%p300, %rd632, 0;
	@%p300 bra 	$L__BB3_78;
$L__BB3_79:
	setp.lt.u64 	%p301, %rd52, 768;
	@%p301 bra 	$L__BB3_494;
$L__BB3_80:
	cvt.u32.u64 	%r4325, %rd634;
	mad.lo.s32 	%r4327, %r4325, 28, %r4045;
	ld.shared.u32 	%r4328, [%r4327+4];
	ld.shared.u32 	%r4329, [%r4327+8];
	ld.shared.u32 	%r4330, [%r4327+12];
	ld.shared.u32 	%r4331, [%r4327+16];
	ld.shared.u32 	%r4332, [%r4327+20];
	ld.shared.u32 	%r4333, [%r4327+24];
	mad.lo.s64 	%rd611, %rd634, 24, %rd7;
	st.global.u32 	[%rd611], %r4328;
	st.global.u32 	[%rd611+4], %r4329;
	st.global.u32 	[%rd611+8], %r4330;
	st.global.u32 	[%rd611+12], %r4331;
	st.global.u32 	[%rd611+16], %r4332;
	st.global.u32 	[%rd611+20], %r4333;
	and.b64  	%rd612, %rd634, 4294967295;
	ld.shared.u32 	%r4334, [%r4327+7172];
	ld.shared.u32 	%r4335, [%r4327+7176];
	ld.shared.u32 	%r4336, [%r4327+7180];
	ld.shared.u32 	%r4337, [%r4327+7184];
	ld.shared.u32 	%r4338, [%r4327+7188];
	ld.shared.u32 	%r4339, [%r4327+7192];
	mad.lo.s64 	%rd613, %rd612, 24, %rd7;
	st.global.u32 	[%rd613+6144], %r4334;
	st.global.u32 	[%rd613+6148], %r4335;
	st.global.u32 	[%rd613+6152], %r4336;
	st.global.u32 	[%rd613+6156], %r4337;
	st.global.u32 	[%rd613+6160], %r4338;
	st.global.u32 	[%rd613+6164], %r4339;
	ld.shared.u32 	%r4340, [%r4327+14340];
	ld.shared.u32 	%r4341, [%r4327+14344];
	ld.shared.u32 	%r4342, [%r4327+14348];
	ld.shared.u32 	%r4343, [%r4327+14352];
	ld.shared.u32 	%r4344, [%r4327+14356];
	ld.shared.u32 	%r4345, [%r4327+14360];
	st.global.u32 	[%rd613+12288], %r4340;
	st.global.u32 	[%rd613+12292], %r4341;
	st.global.u32 	[%rd613+12296], %r4342;
	st.global.u32 	[%rd613+12300], %r4343;
	st.global.u32 	[%rd613+12304], %r4344;
	st.global.u32 	[%rd613+12308], %r4345;
	ld.shared.u32 	%r4346, [%r4327+21508];
	ld.shared.u32 	%r4347, [%r4327+21512];
	ld.shared.u32 	%r4348, [%r4327+21516];
	ld.shared.u32 	%r4349, [%r4327+21520];
	ld.shared.u32 	%r4350, [%r4327+21524];
	ld.shared.u32 	%r4351, [%r4327+21528];
	st.global.u32 	[%rd613+18432], %r4346;
	st.global.u32 	[%rd613+18436], %r4347;
	st.global.u32 	[%rd613+18440], %r4348;
	st.global.u32 	[%rd613+18444], %r4349;
	st.global.u32 	[%rd613+18448], %r4350;
	st.global.u32 	[%rd613+18452], %r4351;
	add.s64 	%rd614, %rd634, 1024;
	and.b64  	%rd634, %rd614, 4294967295;
	setp.gt.u64 	%p302, %rd44, %rd634;
	@%p302 bra 	$L__BB3_80;
	bra.uni 	$L__BB3_494;
$L__BB3_81:
	setp.eq.s64 	%p292, %rd616, 0;
	@%p292 bra 	$L__BB3_83;
	mad.lo.s64 	%rd602, %rd628, 24, %rd7;
	st.global.u32 	[%rd602], %r4509;
	st.global.u32 	[%rd602+4], %r4510;
	st.global.u32 	[%rd602+8], %r4511;
	st.global.u32 	[%rd602+12], %r4512;
	st.global.u32 	[%rd602+16], %r4513;
	st.global.u32 	[%rd602+20], %r4514;
$L__BB3_83:
	setp.eq.s32 	%p293, %r5, %r6;
	@%p293 bra 	$L__BB3_85;
	mad.lo.s64 	%rd603, %rd629, 24, %rd7;
	st.global.u32 	[%rd603], %r4515;
	st.global.u32 	[%rd603+4], %r4516;
	st.global.u32 	[%rd603+8], %r4517;
	st.global.u32 	[%rd603+12], %r4518;
	st.global.u32 	[%rd603+16], %r4519;
	st.global.u32 	[%rd603+20], %r4520;
$L__BB3_85:
	setp.eq.s32 	%p294, %r6, %r7;
	@%p294 bra 	$L__BB3_494;
	mad.lo.s64 	%rd604, %rd49, 24, %rd7;
	st.global.u32 	[%rd604], %r4526;
	st.global.u32 	[%rd604+4], %r4525;
	st.global.u32 	[%rd604+8], %r4524;
	st.global.u32 	[%rd604+12], %r4523;
	st.global.u32 	[%rd604+16], %r4522;
	st.global.u32 	[%rd604+20], %r4521;
	bra.uni 	$L__BB3_494;
$L__BB3_87:
	mov.u32 	%r392, %tid.x;
	and.b32  	%r3283, %r392, 31;
	and.b32  	%r3284, %r392, 992;
	mul.lo.s32 	%r3285, %r3284, 3;
	or.b32  	%r3286, %r3285, %r3283;
	cvt.u64.u32 	%rd461, %r3286;
	add.s64 	%rd63, %rd8, %rd461;
	shl.b64 	%rd462, %rd63, 4;
	add.s64 	%rd463, %rd5, %rd462;
	ld.global.u32 	%r3287, [%rd463];
	ld.global.u32 	%r3288, [%rd463+512];
	ld.global.u32 	%r3289, [%rd463+1024];
	// begin inline asm
	mov.u32 %r3281, %laneid;
	// end inline asm
	shr.u32 	%r394, %r392, 5;
	mad.lo.s32 	%r395, %r394, 96, %r3281;
	shl.b32 	%r3290, %r395, 2;
	mov.u32 	%r3291, _ZN6thrust24THRUST_300001_SM_1000_NS8cuda_cub4core6detail5shmemE;
	add.s32 	%r396, %r3291, %r3290;
	st.shared.u32 	[%r396], %r3287;
	st.shared.u32 	[%r396+128], %r3288;
	st.shared.u32 	[%r396+256], %r3289;
	bar.warp.sync 	-1;
	shl.b32 	%r397, %r3281, 1;
	shl.b32 	%r3292, %r3281, 3;
	add.s32 	%r398, %r396, %r3292;
	ld.shared.u32 	%r399, [%r398];
	ld.shared.u32 	%r400, [%r398+4];
	ld.shared.u32 	%r401, [%r398+8];
	setp.ne.s32 	%p166, %r392, 0;
	mov.b32 	%r4529, 0;
	@%p166 bra 	$L__BB3_89;
	shl.b64 	%rd464, %rd8, 4;
	add.s64 	%rd465, %rd5, %rd464;
	ld.global.u32 	%r4529, [%rd465+-16];
$L__BB3_89:
	setp.eq.s32 	%p167, %r392, 0;
	bar.sync 	0;
	add.s64 	%rd467, %rd6, %rd462;
	ld.global.u32 	%r3293, [%rd467+4];
	ld.global.u32 	%r3294, [%rd467+8];
	ld.global.u32 	%r3295, [%rd467+12];
	ld.global.u32 	%r3296, [%rd467+516];
	ld.global.u32 	%r3297, [%rd467+520];
	ld.global.u32 	%r3298, [%rd467+524];
	ld.global.u32 	%r3299, [%rd467+1028];
	ld.global.u32 	%r3300, [%rd467+1032];
	ld.global.u32 	%r3301, [%rd467+1036];
	mad.lo.s32 	%r3302, %r395, 20, %r396;
	st.shared.v2.u32 	[%r3302], {%r3293, %r3293};
	st.shared.v2.u32 	[%r3302+8], {%r3294, %r3294};
	st.shared.v2.u32 	[%r3302+16], {%r3295, %r3295};
	st.shared.v2.u32 	[%r3302+768], {%r3296, %r3296};
	st.shared.v2.u32 	[%r3302+776], {%r3297, %r3297};
	st.shared.v2.u32 	[%r3302+784], {%r3298, %r3298};
	st.shared.v2.u32 	[%r3302+1536], {%r3299, %r3299};
	st.shared.v2.u32 	[%r3302+1544], {%r3300, %r3300};
	st.shared.v2.u32 	[%r3302+1552], {%r3301, %r3301};
	bar.warp.sync 	-1;
	add.s32 	%r3303, %r395, %r397;
	mad.lo.s32 	%r3304, %r3303, 20, %r398;
	ld.shared.v2.u32 	{%r4790, %r4791}, [%r3304];
	ld.shared.v2.u32 	{%r4792, %r4793}, [%r3304+8];
	ld.shared.v2.u32 	{%r4794, %r4795}, [%r3304+16];
	ld.shared.v2.u32 	{%r4796, %r4797}, [%r3304+24];
	ld.shared.v2.u32 	{%r4798, %r4799}, [%r3304+32];
	ld.shared.v2.u32 	{%r4800, %r4801}, [%r3304+40];
	ld.shared.v2.u32 	{%r4541, %r4540}, [%r3304+48];
	ld.shared.v2.u32 	{%r4539, %r4538}, [%r3304+56];
	ld.shared.v2.u32 	{%r4537, %r4536}, [%r3304+64];
	bar.sync 	0;
	shl.b32 	%r3305, %r392, 2;
	add.s32 	%r3307, %r3291, %r3305;
	add.s32 	%r422, %r3307, 1448;
	st.shared.u32 	[%r3307+1448], %r401;
	bar.sync 	0;
	@%p167 bra 	$L__BB3_91;
	ld.shared.u32 	%r4529, [%r422+-4];
$L__BB3_91:
	setp.ne.s32 	%p168, %r4529, %r399;
	selp.u64 	%rd468, 1, 0, %p168;
	setp.ne.s32 	%p169, %r399, %r400;
	selp.u64 	%rd469, 1, 0, %p169;
	add.s64 	%rd64, %rd469, %rd468;
	mov.u32 	%r4530, %r4801;
	mov.u32 	%r4531, %r4800;
	mov.u32 	%r4532, %r4799;
	mov.u32 	%r4533, %r4798;
	mov.u32 	%r4534, %r4797;
	mov.u32 	%r4535, %r4796;
	@%p169 bra 	$L__BB3_93;
	min.s32 	%r4535, %r4796, %r4790;
	max.s32 	%r4534, %r4791, %r4797;
	min.s32 	%r4533, %r4798, %r4792;
	max.s32 	%r4532, %r4793, %r4799;
	min.s32 	%r4531, %r4800, %r4794;
	max.s32 	%r4530, %r4795, %r4801;
$L__BB3_93:
	setp.ne.s32 	%p170, %r400, %r401;
	selp.u64 	%rd470, 1, 0, %p170;
	add.s64 	%rd65, %rd64, %rd470;
	@%p170 bra 	$L__BB3_95;
	min.s32 	%r4541, %r4541, %r4535;
	max.s32 	%r4540, %r4534, %r4540;
	min.s32 	%r4539, %r4539, %r4533;
	max.s32 	%r4538, %r4532, %r4538;
	min.s32 	%r4537, %r4537, %r4531;
	max.s32 	%r4536, %r4530, %r4536;
$L__BB3_95:
	mov.b64 	{%r3309, %r3314}, %rd65;
	mov.b32 	%r3345, 1;
	mov.b32 	%r3346, 0;
	mov.b32 	%r3347, -1;
	// begin inline asm
	shfl.sync.up.b32 %r3308, %r3309, %r3345, %r3346, %r3347;
	// end inline asm
	// begin inline asm
	shfl.sync.up.b32 %r3313, %r3314, %r3345, %r3346, %r3347;
	// end inline asm
	mov.b64 	%rd66, {%r3308, %r3313};
	// begin inline asm
	shfl.sync.up.b32 %r3318, %r4541, %r3345, %r3346, %r3347;
	// end inline asm
	// begin inline asm
	shfl.sync.up.b32 %r3323, %r4540, %r3345, %r3346, %r3347;
	// end inline asm
	// begin inline asm
	shfl.sync.up.b32 %r3328, %r4539, %r3345, %r3346, %r3347;
	// end inline asm
	// begin inline asm
	shfl.sync.up.b32 %r3333, %r4538, %r3345, %r3346, %r3347;
	// end inline asm
	// begin inline asm
	shfl.sync.up.b32 %r3338, %r4537, %r3345, %r3346, %r3347;
	// end inline asm
	// begin inline asm
	shfl.sync.up.b32 %r3343, %r4536, %r3345, %r3346, %r3347;
	// end inline asm
	setp.ne.s64 	%p171, %rd65, 0;
	mov.u32 	%r4548, %r4536;
	mov.u32 	%r4549, %r4537;
	mov.u32 	%r4550, %r4538;
	mov.u32 	%r4551, %r4539;
	mov.u32 	%r4552, %r4540;
	mov.u32 	%r4553, %r4541;
	@%p171 bra 	$L__BB3_97;
	min.s32 	%r4553, %r4541, %r3318;
	max.s32 	%r4552, %r3323, %r4540;
	min.s32 	%r4551, %r4539, %r3328;
	max.s32 	%r4550, %r3333, %r4538;
	min.s32 	%r4549, %r4537, %r3338;
	max.s32 	%r4548, %r3343, %r4536;
$L__BB3_97:
	setp.gt.s32 	%p172, %r3281, 0;
	add.s64 	%rd635, %rd65, %rd66;
	@%p172 bra 	$L__BB3_99;
	mov.u32 	%r4548, %r4536;
	mov.u32 	%r4549, %r4537;
	mov.u32 	%r4550, %r4538;
	mov.u32 	%r4551, %r4539;
	mov.u32 	%r4552, %r4540;
	mov.u32 	%r4553, %r4541;
	mov.u64 	%rd635, %rd65;
$L__BB3_99:
	mov.b64 	{%r3349, %r3354}, %rd635;
	mov.b32 	%r3385, 2;
	mov.b32 	%r3386, 0;
	mov.b32 	%r3387, -1;
	// begin inline asm
	shfl.sync.up.b32 %r3348, %r3349, %r3385, %r3386, %r3387;
	// end inline asm
	// begin inline asm
	shfl.sync.up.b32 %r3353, %r3354, %r3385, %r3386, %r3387;
	// end inline asm
	mov.b64 	%rd69, {%r3348, %r3353};
	// begin inline asm
	shfl.sync.up.b32 %r3358, %r4553, %r3385, %r3386, %r3387;
	// end inline asm
	// begin inline asm
	shfl.sync.up.b32 %r3363, %r4552, %r3385, %r3386, %r3387;
	// end inline asm
	// begin inline asm
	shfl.sync.up.b32 %r3368, %r4551, %r3385, %r3386, %r3387;
	// end inline asm
	// begin inline asm
	shfl.sync.up.b32 %r3373, %r4550, %r3385, %r3386, %r3387;
	// end inline asm
	// begin inline asm
	shfl.sync.up.b32 %r3378, %r4549, %r3385, %r3386, %r3387;
	// end inline asm
	// begin inline asm
	shfl.sync.up.b32 %r3383, %r4548, %r3385, %r3386, %r3387;
	// end inline asm
	setp.ne.s64 	%p173, %rd635, 0;
	mov.u32 	%r4560, %r4548;
	mov.u32 	%r4561, %r4549;
	mov.u32 	%r4562, %r4550;
	mov.u32 	%r4563, %r4551;
	mov.u32 	%r4564, %r4552;
	mov.u32 	%r4565, %r4553;
	@%p173 bra 	$L__BB3_101;
	min.s32 	%r4565, %r4553, %r3358;
	max.s32 	%r4564, %r3363, %r4552;
	min.s32 	%r4563, %r4551, %r3368;
	max.s32 	%r4562, %r3373, %r4550;
	min.s32 	%r4561, %r4549, %r3378;
	max.s32 	%r4560, %r3383, %r4548;
$L__BB3_101:
	setp.gt.s32 	%p174, %r3281, 1;
	add.s64 	%rd636, %rd635, %rd69;
	@%p174 bra 	$L__BB3_103;
	mov.u32 	%r4560, %r4548;
	mov.u32 	%r4561, %r4549;
	mov.u32 	%r4562, %r4550;
	mov.u32 	%r4563, %r4551;
	mov.u32 	%r4564, %r4552;
	mov.u32 	%r4565, %r4553;
	mov.u64 	%rd636, %rd635;
$L__BB3_103:
	mov.b64 	{%r3389, %r3394}, %rd636;
	mov.b32 	%r3425, 4;
	mov.b32 	%r3426, 0;
	mov.b32 	%r3427, -1;
	// begin inline asm
	shfl.sync.up.b32 %r3388, %r3389, %r3425, %r3426, %r3427;
	// end inline asm
	// begin inline asm
	shfl.sync.up.b32 %r3393, %r3394, %r3425, %r3426, %r3427;
	// end inline asm
	mov.b64 	%rd72, {%r3388, %r3393};
	// begin inline asm
	shfl.sync.up.b32 %r3398, %r4565, %r3425, %r3426, %r3427;
	// end inline asm
	// begin inline asm
	shfl.sync.up.b32 %r3403, %r4564, %r3425, %r3426, %r3427;
	// end inline asm
	// begin inline asm
	shfl.sync.up.b32 %r3408, %r4563, %r3425, %r3426, %r3427;
	// end inline asm
	// begin inline asm
	shfl.sync.up.b32 %r3413, %r4562, %r3425, %r3426, %r3427;
	// end inline asm
	// begin inline asm
	shfl.sync.up.b32 %r3418, %r4561, %r3425, %r3426, %r3427;
	// end inline asm
	// begin inline asm
	shfl.sync.up.b32 %r3423, %r4560, %r3425, %r3426, %r3427;
	// end inline asm
	setp.ne.s64 	%p175, %rd636, 0;
	mov.u32 	%r4572, %r4560;
	mov.u32 	%r4573, %r4561;
	mov.u32 	%r4574, %r4562;
	mov.u32 	%r4575, %r4563;
	mov.u32 	%r4576, %r4564;
	mov.u32 	%r4577, %r4565;
	@%p175 bra 	$L__BB3_105;
	min.s32 	%r4577, %r4565, %r3398;
	max.s32 	%r4576, %r3403, %r4564;
	min.s32 	%r4575, %r4563, %r3408;
	max.s32 	%r4574, %r3413, %r4562;
	min.s32 	%r4573, %r4561, %r3418;
	max.s32 	%r4572, %r3423, %r4560;
$L__BB3_105:
	setp.gt.s32 	%p176, %r3281, 3;
	add.s64 	%rd637, %rd636, %rd72;
	@%p176 bra 	$L__BB3_107;
	mov.u32 	%r4572, %r4560;
	mov.u32 	%r4573, %r4561;
	mov.u32 	%r4574, %r4562;
	mov.u32 	%r4575, %r4563;
	mov.u32 	%r4576, %r4564;
	mov.u32 	%r4577, %r4565;
	mov.u64 	%rd637, %rd636;
$L__BB3_107:
	mov.b64 	{%r3429, %r3434}, %rd637;
	mov.b32 	%r3465, 8;
	mov.b32 	%r3466, 0;
	mov.b32 	%r3467, -1;
	// begin inline asm
	shfl.sync.up.b32 %r3428, %r3429, %r3465, %r3466, %r3467;
	// end inline asm
	// begin inline asm
	shfl.sync.up.b32 %r3433, %r3434, %r3465, %r3466, %r3467;
	// end inline asm
	mov.b64 	%rd75, {%r3428, %r3433};
	// begin inline asm
	shfl.sync.up.b32 %r3438, %r4577, %r3465, %r3466, %r3467;
	// end inline asm
	// begin inline asm
	shfl.sync.up.b32 %r3443, %r4576, %r3465, %r3466, %r3467;
	// end inline asm
	// begin inline asm
	shfl.sync.up.b32 %r3448, %r4575, %r3465, %r3466, %r3467;
	// end inline asm
	// begin inline asm
	shfl.sync.up.b32 %r3453, %r4574, %r3465, %r3466, %r3467;
	// end inline asm
	// begin inline asm
	shfl.sync.up.b32 %r3458, %r4573, %r3465, %r3466, %r3467;
	// end inline asm
	// begin inline asm
	shfl.sync.up.b32 %r3463, %r4572, %r3465, %r3466, %r3467;
	// end inline asm
	setp.ne.s64 	%p177, %rd637, 0;
	mov.u32 	%r4584, %r4572;
	mov.u32 	%r4585, %r4573;
	mov.u32 	%r4586, %r4574;
	mov.u32 	%r4587, %r4575;
	mov.u32 	%r4588, %r4576;
	mov.u32 	%r4589, %r4577;
	@%p177 bra 	$L__BB3_109;
	min.s32 	%r4589, %r4577, %r3438;
	max.s32 	%r4588, %r3443, %r4576;
	min.s32 	%r4587, %r4575, %r3448;
	max.s32 	%r4586, %r3453, %r4574;
	min.s32 	%r4585, %r4573, %r3458;
	max.s32 	%r4584, %r3463, %r4572;
$L__BB3_109:
	setp.gt.s32 	%p178, %r3281, 7;
	add.s64 	%rd638, %rd637, %rd75;
	@%p178 bra 	$L__BB3_111;
	mov.u32 	%r4584, %r4572;
	mov.u32 	%r4585, %r4573;
	mov.u32 	%r4586, %r4574;
	mov.u32 	%r4587, %r4575;
	mov.u32 	%r4588, %r4576;
	mov.u32 	%r4589, %r4577;
	mov.u64 	%rd638, %rd637;
$L__BB3_111:
	mov.b64 	{%r3469, %r3474}, %rd638;
	mov.b32 	%r3505, 16;
	mov.b32 	%r3506, 0;
	mov.b32 	%r3507, -1;
	// begin inline asm
	shfl.sync.up.b32 %r3468, %r3469, %r3505, %r3506, %r3507;
	// end inline asm
	// begin inline asm
	shfl.sync.up.b32 %r3473, %r3474, %r3505, %r3506, %r3507;
	// end inline asm
	mov.b64 	%rd78, {%r3468, %r3473};
	// begin inline asm
	shfl.sync.up.b32 %r3478, %r4589, %r3505, %r3506, %r3507;
	// end inline asm
	// begin inline asm
	shfl.sync.up.b32 %r3483, %r4588, %r3505, %r3506, %r3507;
	// end inline asm
	// begin inline asm
	shfl.sync.up.b32 %r3488, %r4587, %r3505, %r3506, %r3507;
	// end inline asm
	// begin inline asm
	shfl.sync.up.b32 %r3493, %r4586, %r3505, %r3506, %r3507;
	// end inline asm
	// begin inline asm
	shfl.sync.up.b32 %r3498, %r4585, %r3505, %r3506, %r3507;
	// end inline asm
	// begin inline asm
	shfl.sync.up.b32 %r3503, %r4584, %r3505, %r3506, %r3507;
	// end inline asm
	setp.ne.s64 	%p179, %rd638, 0;
	mov.u32 	%r4596, %r4584;
	mov.u32 	%r4597, %r4585;
	mov.u32 	%r4598, %r4586;
	mov.u32 	%r4599, %r4587;
	mov.u32 	%r4600, %r4588;
	mov.u32 	%r4601, %r4589;
	@%p179 bra 	$L__BB3_113;
	min.s32 	%r4601, %r4589, %r3478;
	max.s32 	%r4600, %r3483, %r4588;
	min.s32 	%r4599, %r4587, %r3488;
	max.s32 	%r4598, %r3493, %r4586;
	min.s32 	%r4597, %r4585, %r3498;
	max.s32 	%r4596, %r3503, %r4584;
$L__BB3_113:
	setp.gt.s32 	%p180, %r3281, 15;
	add.s64 	%rd639, %rd638, %rd78;
	@%p180 bra 	$L__BB3_115;
	mov.u32 	%r4596, %r4584;
	mov.u32 	%r4597, %r4585;
	mov.u32 	%r4598, %r4586;
	mov.u32 	%r4599, %r4587;
	mov.u32 	%r4600, %r4588;
	mov.u32 	%r4601, %r4589;
	mov.u64 	%rd639, %rd638;
$L__BB3_115:
	mov.b64 	{%r3509, %r3514}, %rd639;
	mov.b32 	%r3545, 1;
	mov.b32 	%r3546, 0;
	mov.b32 	%r3547, -1;
	// begin inline asm
	shfl.sync.up.b32 %r3508, %r3509, %r3545, %r3546, %r3547;
	// end inline asm
	// begin inline asm
	shfl.sync.up.b32 %r3513, %r3514, %r3545, %r3546, %r3547;
	// end inline asm
	mov.b64 	%rd660, {%r3508, %r3513};
	// begin inline asm
	shfl.sync.up.b32 %r4778, %r4601, %r3545, %r3546, %r3547;
	// end inline asm
	// begin inline asm
	shfl.sync.up.b32 %r4779, %r4600, %r3545, %r3546, %r3547;
	// end inline asm
	// begin inline asm
	shfl.sync.up.b32 %r4780, %r4599, %r3545, %r3546, %r3547;
	// end inline asm
	// begin inline asm
	shfl.sync.up.b32 %r4781, %r4598, %r3545, %r3546, %r3547;
	// end inline asm
	// begin inline asm
	shfl.sync.up.b32 %r4782, %r4597, %r3545, %r3546, %r3547;
	// end inline asm
	// begin inline asm
	shfl.sync.up.b32 %r4783, %r4596, %r3545, %r3546, %r3547;
	// end inline asm
	setp.ne.s32 	%p181, %r3281, 31;
	@%p181 bra 	$L__BB3_117;
	shl.b32 	%r3548, %r394, 5;
	add.s32 	%r3550, %r3291, %r3548;
	st.shared.u64 	[%r3550], %rd639;
	st.shared.v2.u32 	[%r3550+8], {%r4601, %r4600};
	st.shared.v4.u32 	[%r3550+16], {%r4599, %r4598, %r4597, %r4596};
$L__BB3_117:
	bar.sync 	0;
	ld.shared.u64 	%rd641, [_ZN6thrust24THRUST_300001_SM_1000_NS8cuda_cub4core6detail5shmemE];
	ld.shared.v2.u32 	{%r4625, %r4624}, [_ZN6thrust24THRUST_300001_SM_1000_NS8cuda_cub4core6detail5shmemE+8];
	ld.shared.v4.u32 	{%r4623, %r4622, %r4621, %r4620}, [_ZN6thrust24THRUST_300001_SM_1000_NS8cuda_cub4core6detail5shmemE+16];
	ld.shared.u64 	%rd83, [_ZN6thrust24THRUST_300001_SM_1000_NS8cuda_cub4core6detail5shmemE+32];
	ld.shared.v2.u32 	{%r4607, %r4606}, [_ZN6thrust24THRUST_300001_SM_1000_NS8cuda_cub4core6detail5shmemE+40];
	ld.shared.v4.u32 	{%r4605, %r4604, %r4603, %r4602}, [_ZN6thrust24THRUST_300001_SM_1000_NS8cuda_cub4core6detail5shmemE+48];
	setp.ne.s64 	%p182, %rd83, 0;
	@%p182 bra 	$L__BB3_119;
	min.s32 	%r4607, %r4607, %r4625;
	max.s32 	%r4606, %r4624, %r4606;
	min.s32 	%r4605, %r4605, %r4623;
	max.s32 	%r4604, %r4622, %r4604;
	min.s32 	%r4603, %r4603, %r4621;
	max.s32 	%r4602, %r4620, %r4602;
$L__BB3_119:
	add.s64 	%rd84, %rd83, %rd641;
	setp.ne.s32 	%p183, %r394, 2;
	@%p183 bra 	$L__BB3_121;
	mov.u32 	%r4620, %r4602;
	mov.u32 	%r4621, %r4603;
	mov.u32 	%r4622, %r4604;
	mov.u32 	%r4623, %r4605;
	mov.u32 	%r4624, %r4606;
	mov.u32 	%r4625, %r4607;
	mov.u64 	%rd641, %rd84;
$L__BB3_121:
	ld.shared.u64 	%rd471, [_ZN6thrust24THRUST_300001_SM_1000_NS8cuda_cub4core6detail5shmemE+64];
	ld.shared.v2.u32 	{%r4619, %r4618}, [_ZN6thrust24THRUST_300001_SM_1000_NS8cuda_cub4core6detail5shmemE+72];
	ld.shared.v4.u32 	{%r4617, %r4616, %r4615, %r4614}, [_ZN6thrust24THRUST_300001_SM_1000_NS8cuda_cub4core6detail5shmemE+80];
	add.s64 	%rd86, %rd471, %rd84;
	setp.ne.s64 	%p184, %rd471, 0;
	@%p184 bra 	$L__BB3_123;
	min.s32 	%r4619, %r4619, %r4607;
	max.s32 	%r4618, %r4606, %r4618;
	min.s32 	%r4617, %r4617, %r4605;
	max.s32 	%r4616, %r4604, %r4616;
	min.s32 	%r4615, %r4615, %r4603;
	max.s32 	%r4614, %r4602, %r4614;
$L__BB3_123:
	setp.ne.s32 	%p185, %r394, 3;
	@%p185 bra 	$L__BB3_125;
	mov.u32 	%r4620, %r4614;
	mov.u32 	%r4621, %r4615;
	mov.u32 	%r4622, %r4616;
	mov.u32 	%r4623, %r4617;
	mov.u32 	%r4624, %r4618;
	mov.u32 	%r4625, %r4619;
	mov.u64 	%rd641, %rd86;
$L__BB3_125:
	ld.shared.u64 	%rd472, [_ZN6thrust24THRUST_300001_SM_1000_NS8cuda_cub4core6detail5shmemE+96];
	ld.shared.v2.u32 	{%r4626, %r4627}, [_ZN6thrust24THRUST_300001_SM_1000_NS8cuda_cub4core6detail5shmemE+104];
	ld.shared.v4.u32 	{%r4628, %r4629, %r4630, %r4631}, [_ZN6thrust24THRUST_300001_SM_1000_NS8cuda_cub4core6detail5shmemE+112];
	add.s64 	%rd88, %rd472, %rd86;
	setp.ne.s64 	%p186, %rd472, 0;
	@%p186 bra 	$L__BB3_127;
	min.s32 	%r4626, %r4626, %r4619;
	max.s32 	%r4627, %r4618, %r4627;
	min.s32 	%r4628, %r4628, %r4617;
	max.s32 	%r4629, %r4616, %r4629;
	min.s32 	%r4630, %r4630, %r4615;
	max.s32 	%r4631, %r4614, %r4631;
$L__BB3_127:
	setp.ne.s32 	%p187, %r394, 4;
	@%p187 bra 	$L__BB3_129;
	mov.u32 	%r4620, %r4631;
	mov.u32 	%r4621, %r4630;
	mov.u32 	%r4622, %r4629;
	mov.u32 	%r4623, %r4628;
	mov.u32 	%r4624, %r4627;
	mov.u32 	%r4625, %r4626;
	mov.u64 	%rd641, %rd88;
$L__BB3_129:
	ld.shared.u64 	%rd473, [_ZN6thrust24THRUST_300001_SM_1000_NS8cuda_cub4core6detail5shmemE+128];
	ld.shared.v2.u32 	{%r4638, %r4639}, [_ZN6thrust24THRUST_300001_SM_1000_NS8cuda_cub4core6detail5shmemE+136];
	ld.shared.v4.u32 	{%r4640, %r4641, %r4642, %r4643}, [_ZN6thrust24THRUST_300001_SM_1000_NS8cuda_cub4core6detail5shmemE+144];
	add.s64 	%rd90, %rd473, %rd88;
	setp.ne.s64 	%p188, %rd473, 0;
	@%p188 bra 	$L__BB3_131;
	min.s32 	%r4638, %r4638, %r4626;
	max.s32 	%r4639, %r4627, %r4639;
	min.s32 	%r4640, %r4640, %r4628;
	max.s32 	%r4641, %r4629, %r4641;
	min.s32 	%r4642, %r4642, %r4630;
	max.s32 	%r4643, %r4631, %r4643;
$L__BB3_131:
	setp.ne.s32 	%p189, %r394, 5;
	@%p189 bra 	$L__BB3_133;
	mov.u32 	%r4620, %r4643;
	mov.u32 	%r4621, %r4642;
	mov.u32 	%r4622, %r4641;
	mov.u32 	%r4623, %r4640;
	mov.u32 	%r4624, %r4639;
	mov.u32 	%r4625, %r4638;
	mov.u64 	%rd641, %rd90;
$L__BB3_133:
	ld.shared.u64 	%rd474, [_ZN6thrust24THRUST_300001_SM_1000_NS8cuda_cub4core6detail5shmemE+160];
	ld.shared.v2.u32 	{%r4650, %r4651}, [_ZN6thrust24THRUST_300001_SM_1000_NS8cuda_cub4core6detail5shmemE+168];
	ld.shared.v4.u32 	{%r4652, %r4653, %r4654, %r4655}, [_ZN6thrust24THRUST_300001_SM_1000_NS8cuda_cub4core6detail5shmemE+176];
	add.s64 	%rd92, %rd474, %rd90;
	setp.ne.s64 	%p190, %rd474, 0;
	@%p190 bra 	$L__BB3_135;
	min.s32 	%r4650, %r4650, %r4638;
	max.s32 	%r4651, %r4639, %r4651;
	min.s32 	%r4652, %r4652, %r4640;
	max.s32 	%r4653, %r4641, %r4653;
	min.s32 	%r4654, %r4654, %r4642;
	max.s32 	%r4655, %r4643, %r4655;
$L__BB3_135:
	setp.ne.s32 	%p191, %r394, 6;
	@%p191 bra 	$L__BB3_137;
	mov.u32 	%r4620, %r4655;
	mov.u32 	%r4621, %r4654;
	mov.u32 	%r4622, %r4653;
	mov.u32 	%r4623, %r4652;
	mov.u32 	%r4624, %r4651;
	mov.u32 	%r4625, %r4650;
	mov.u64 	%rd641, %rd92;
$L__BB3_137:
	ld.shared.u64 	%rd475, [_ZN6thrust24THRUST_300001_SM_1000_NS8cuda_cub4core6detail5shmemE+192];
	ld.shared.v2.u32 	{%r4662, %r4663}, [_ZN6thrust24THRUST_300001_SM_1000_NS8cuda_cub4core6detail5shmemE+200];
	ld.shared.v4.u32 	{%r4664, %r4665, %r4666, %r4667}, [_ZN6thrust24THRUST_300001_SM_1000_NS8cuda_cub4core6detail5shmemE+208];
	add.s64 	%rd94, %rd475, %rd92;
	setp.ne.s64 	%p192, %rd475, 0;
	@%p192 bra 	$L__BB3_139;
	min.s32 	%r4662, %r4662, %r4650;
	max.s32 	%r4663, %r4651, %r4663;
	min.s32 	%r4664, %r4664, %r4652;
	max.s32 	%r4665, %r4653, %r4665;
	min.s32 	%r4666, %r4666, %r4654;
	max.s32 	%r4667, %r4655, %r4667;
$L__BB3_139:
	setp.ne.s32 	%p193, %r394, 7;
	@%p193 bra 	$L__BB3_141;
	mov.u32 	%r4620, %r4667;
	mov.u32 	%r4621, %r4666;
	mov.u32 	%r4622, %r4665;
	mov.u32 	%r4623, %r4664;
	mov.u32 	%r4624, %r4663;
	mov.u32 	%r4625, %r4662;
	mov.u64 	%rd641, %rd94;
$L__BB3_141:
	ld.shared.u64 	%rd476, [_ZN6thrust24THRUST_300001_SM_1000_NS8cuda_cub4core6detail5shmemE+224];
	ld.shared.v2.u32 	{%r4674, %r4675}, [_ZN6thrust24THRUST_300001_SM_1000_NS8cuda_cub4core6detail5shmemE+232];
	ld.shared.v4.u32 	{%r4676, %r4677, %r4678, %r4679}, [_ZN6thrust24THRUST_300001_SM_1000_NS8cuda_cub4core6detail5shmemE+240];
	add.s64 	%rd96, %rd476, %rd94;
	setp.ne.s64 	%p194, %rd476, 0;
	@%p194 bra 	$L__BB3_143;
	min.s32 	%r4674, %r4674, %r4662;
	max.s32 	%r4675, %r4663, %r4675;
	min.s32 	%r4676, %r4676, %r4664;
	max.s32 	%r4677, %r4665, %r4677;
	min.s32 	%r4678, %r4678, %r4666;
	max.s32 	%r4679, %r4667, %r4679;
$L__BB3_143:
	setp.lt.u32 	%p195, %r392, 32;
	@%p195 bra 	$L__BB3_148;
	setp.ne.s64 	%p196, %rd660, 0;
	@%p196 bra 	$L__BB3_146;
	min.s32 	%r4778, %r4778, %r4625;
	max.s32 	%r4779, %r4624, %r4779;
	min.s32 	%r4780, %r4780, %r4623;
	max.s32 	%r4781, %r4622, %r4781;
	min.s32 	%r4782, %r4782, %r4621;
	max.s32 	%r4783, %r4620, %r4783;
$L__BB3_146:
	setp.ne.s32 	%p197, %r3281, 0;
	add.s64 	%rd660, %rd641, %rd660;
	@%p197 bra 	$L__BB3_205;
	mov.u32 	%r4778, %r4625;
	mov.u32 	%r4779, %r4624;
	mov.u32 	%r4780, %r4623;
	mov.u32 	%r4781, %r4622;
	mov.u32 	%r4782, %r4621;
	mov.u32 	%r4783, %r4620;
	mov.u64 	%rd660, %rd641;
	bra.uni 	$L__BB3_205;
$L__BB3_148:
	setp.ne.s32 	%p198, %r392, 0;
	mul.wide.u32 	%rd477, %r1, 4;
	add.s64 	%rd98, %rd300, %rd477;
	@%p198 bra 	$L__BB3_150;
	st.shared.u64 	[_ZN6thrust24THRUST_300001_SM_1000_NS8cuda_cub4core6detail5shmemE+392], %rd96;
	st.shared.v4.u32 	[_ZN6thrust24THRUST_300001_SM_1000_NS8cuda_cub4core6detail5shmemE+400], {%r4674, %r4675, %r4676, %r4677};
	mov.b64 	%rd485, {%r4678, %r4679};
	st.shared.v2.u32 	[_ZN6thrust24THRUST_300001_SM_1000_NS8cuda_cub4core6detail5shmemE+416], {%r4678, %r4679};
	mul.wide.u32 	%rd487, %r1, 32;
	add.s64 	%rd488, %rd301, %rd487;
	add.s64 	%rd478, %rd488, 1024;
	mov.b64 	%rd481, {%r4674, %r4675};
	mov.b64 	%rd483, {%r4676, %r4677};
	// begin inline asm
	st.cg.u64 [%rd478], %rd96;
	// end inline asm
	add.s64 	%rd480, %rd488, 1032;
	// begin inline asm
	st.cg.u64 [%rd480], %rd481;
	// end inline asm
	add.s64 	%rd482, %rd488, 1040;
	// begin inline asm
	st.cg.u64 [%rd482], %rd483;
	// end inline asm
	add.s64 	%rd484, %rd488, 1048;
	// begin inline asm
	st.cg.u64 [%rd484], %rd485;
	// end inline asm
	add.s64 	%rd486, %rd98, 128;
	mov.b32 	%r3551, 100;
	// begin inline asm
	st.release.gpu.u32 [%rd486], %r3551;
	// end inline asm
$L__BB3_150:
	not.b32 	%r755, %r392;
	add.s32 	%r4729, %r1, %r755;
	mov.u32 	%r3552, %nctaid.x;
	setp.gt.u32 	%p199, %r3552, 499;
	@%p199 bra 	$L__BB3_152;
	membar.cta;
	bra.uni 	$L__BB3_153;
$L__BB3_152:
	mov.b32 	%r3553, 450;
	// begin inline asm
	nanosleep.u32 %r3553;
	// end inline asm
$L__BB3_153:
	mul.wide.s32 	%rd489, %r755, 4;
	add.s64 	%rd490, %rd98, %rd489;
	add.s64 	%rd99, %rd490, 128;
$L__BB3_154:
	// begin inline asm
	ld.relaxed.gpu.u32 %r4722, [%rd99];
	// end inline asm
	membar.gl;
	setp.eq.s32 	%p200, %r4722, 99;
	mov.b32 	%r3555, -1;
	vote.sync.any.pred 	%p201, %p200, %r3555;
	@%p201 bra 	$L__BB3_154;
	setp.eq.s32 	%p202, %r4722, 101;
	@%p202 bra 	$L__BB3_158;
	setp.ne.s32 	%p203, %r4722, 100;
	@%p203 bra 	$L__BB3_159;
	mul.wide.s32 	%rd511, %r4729, 32;
	add.s64 	%rd512, %rd301, %rd511;
	add.s64 	%rd504, %rd512, 1024;
	// begin inline asm
	ld.cg.u64 %rd646, [%rd504];
	// end inline asm
	add.s64 	%rd506, %rd512, 1032;
	// begin inline asm
	ld.cg.u64 %rd505, [%rd506];
	// end inline asm
	mov.b64 	{%r4686, %r4687}, %rd505;
	add.s64 	%rd508, %rd512, 1040;
	// begin inline asm
	ld.cg.u64 %rd507, [%rd508];
	// end inline asm
	mov.b64 	{%r4688, %r4689}, %rd507;
	add.s64 	%rd510, %rd512, 1048;
	// begin inline asm
	ld.cg.u64 %rd509, [%rd510];
	// end inline asm
	mov.b64 	{%r4690, %r4691}, %rd509;
	bra.uni 	$L__BB3_159;
$L__BB3_158:
	mul.wide.s32 	%rd501, %r4729, 32;
	add.s64 	%rd502, %rd302, %rd501;
	add.s64 	%rd494, %rd502, 1024;
	// begin inline asm
	ld.cg.u64 %rd646, [%rd494];
	// end inline asm
	add.s64 	%rd496, %rd502, 1032;
	// begin inline asm
	ld.cg.u64 %rd495, [%rd496];
	// end inline asm
	mov.b64 	{%r4686, %r4687}, %rd495;
	add.s64 	%rd498, %rd502, 1040;
	// begin inline asm
	ld.cg.u64 %rd497, [%rd498];
	// end inline asm
	mov.b64 	{%r4688, %r4689}, %rd497;
	add.s64 	%rd500, %rd502, 1048;
	// begin inline asm
	ld.cg.u64 %rd499, [%rd500];
	// end inline asm
	mov.b64 	{%r4690, %r4691}, %rd499;
$L__BB3_159:
	setp.eq.s32 	%p204, %r4722, 101;
	mov.b32 	%r3598, -1;
	vote.sync.ballot.b32 	%r3599, %p204, %r3598;
	// begin inline asm
	mov.u32 %r3558, %lanemask_ge;
	// end inline asm
	and.b32  	%r3600, %r3599, %r3558;
	or.b32  	%r3601, %r3600, -2147483648;
	add.s32 	%r3602, %r3601, -1;
	not.b32 	%r3603, %r3601;
	and.b32  	%r3604, %r3603, %r3602;
	popc.b32 	%r777, %r3604;
	mov.b64 	{%r3560, %r3565}, %rd646;
	mov.b32 	%r3596, 1;
	// begin inline asm
	shfl.sync.down.b32 %r3559, %r3560, %r3596, %r777, %r3598;
	// end inline asm
	// begin inline asm
	shfl.sync.down.b32 %r3564, %r3565, %r3596, %r777, %r3598;
	// end inline asm
	// begin inline asm
	shfl.sync.down.b32 %r3569, %r4686, %r3596, %r777, %r3598;
	// end inline asm
	// begin inline asm
	shfl.sync.down.b32 %r3574, %r4687, %r3596, %r777, %r3598;
	// end inline asm
	// begin inline asm
	shfl.sync.down.b32 %r3579, %r4688, %r3596, %r777, %r3598;
	// end inline asm
	// begin inline asm
	shfl.sync.down.b32 %r3584, %r4689, %r3596, %r777, %r3598;
	// end inline asm
	// begin inline asm
	shfl.sync.down.b32 %r3589, %r4690, %r3596, %r777, %r3598;
	// end inline asm
	// begin inline asm
	shfl.sync.down.b32 %r3594, %r4691, %r3596, %r777, %r3598;
	// end inline asm
	setp.ge.s32 	%p206, %r3281, %r777;
	@%p206 bra 	$L__BB3_162;
	mov.b64 	%rd513, {%r3559, %r3564};
	add.s64 	%rd103, %rd646, %rd513;
	setp.ne.s64 	%p207, %rd646, 0;
	mov.u64 	%rd646, %rd103;
	@%p207 bra 	$L__BB3_162;
	min.s32 	%r4686, %r4686, %r3569;
	max.s32 	%r4687, %r3574, %r4687;
	min.s32 	%r4688, %r4688, %r3579;
	max.s32 	%r4689, %r3584, %r4689;
	min.s32 	%r4690, %r4690, %r3589;
	max.s32 	%r4691, %r3594, %r4691;
$L__BB3_162:
	mov.b64 	{%r3606, %r3611}, %rd646;
	mov.b32 	%r3642, 2;
	mov.b32 	%r3644, -1;
	// begin inline asm
	shfl.sync.down.b32 %r3605, %r3606, %r3642, %r777, %r3644;
	// end inline asm
	// begin inline asm
	shfl.sync.down.b32 %r3610, %r3611, %r3642, %r777, %r3644;
	// end inline asm
	// begin inline asm
	shfl.sync.down.b32 %r3615, %r4686, %r3642, %r777, %r3644;
	// end inline asm
	// begin inline asm
	shfl.sync.down.b32 %r3620, %r4687, %r3642, %r777, %r3644;
	// end inline asm
	// begin inline asm
	shfl.sync.down.b32 %r3625, %r4688, %r3642, %r777, %r3644;
	// end inline asm
	// begin inline asm
	shfl.sync.down.b32 %r3630, %r4689, %r3642, %r777, %r3644;
	// end inline asm
	// begin inline asm
	shfl.sync.down.b32 %r3635, %r4690, %r3642, %r777, %r3644;
	// end inline asm
	// begin inline asm
	shfl.sync.down.b32 %r3640, %r4691, %r3642, %r777, %r3644;
	// end inline asm
	add.s32 	%r806, %r3281, 2;
	setp.gt.s32 	%p208, %r806, %r777;
	@%p208 bra 	$L__BB3_165;
	mov.b64 	%rd514, {%r3605, %r3610};
	add.s64 	%rd105, %rd646, %rd514;
	setp.ne.s64 	%p209, %rd646, 0;
	mov.u64 	%rd646, %rd105;
	@%p209 bra 	$L__BB3_165;
	min.s32 	%r4686, %r4686, %r3615;
	max.s32 	%r4687, %r3620, %r4687;
	min.s32 	%r4688, %r4688, %r3625;
	max.s32 	%r4689, %r3630, %r4689;
	min.s32 	%r4690, %r4690, %r3635;
	max.s32 	%r4691, %r3640, %r4691;
$L__BB3_165:
	mov.b64 	{%r3646, %r3651}, %rd646;
	mov.b32 	%r3682, 4;
	mov.b32 	%r3684, -1;
	// begin inline asm
	shfl.sync.down.b32 %r3645, %r3646, %r3682, %r777, %r3684;
	// end inline asm
	// begin inline asm
	shfl.sync.down.b32 %r3650, %r3651, %r3682, %r777, %r3684;
	// end inline asm
	// begin inline asm
	shfl.sync.down.b32 %r3655, %r4686, %r3682, %r777, %r3684;
	// end inline asm
	// begin inline asm
	shfl.sync.down.b32 %r3660, %r4687, %r3682, %r777, %r3684;
	// end inline asm
	// begin inline asm
	shfl.sync.down.b32 %r3665, %r4688, %r3682, %r777, %r3684;
	// end inline asm
	// begin inline asm
	shfl.sync.down.b32 %r3670, %r4689, %r3682, %r777, %r3684;
	// end inline asm
	// begin inline asm
	shfl.sync.down.b32 %r3675, %r4690, %r3682, %r777, %r3684;
	// end inline asm
	// begin inline asm
	shfl.sync.down.b32 %r3680, %r4691, %r3682, %r777, %r3684;
	// end inline asm
	add.s32 	%r827, %r3281, 4;
	setp.gt.s32 	%p210, %r827, %r777;
	@%p210 bra 	$L__BB3_168;
	mov.b64 	%rd515, {%r3645, %r3650};
	add.s64 	%rd107, %rd646, %rd515;
	setp.ne.s64 	%p211, %rd646, 0;
	mov.u64 	%rd646, %rd107;
	@%p211 bra 	$L__BB3_168;
	min.s32 	%r4686, %r4686, %r3655;
	max.s32 	%r4687, %r3660, %r4687;
	min.s32 	%r4688, %r4688, %r3665;
	max.s32 	%r4689, %r3670, %r4689;
	min.s32 	%r4690, %r4690, %r3675;
	max.s32 	%r4691, %r3680, %r4691;
$L__BB3_168:
	mov.b64 	{%r3686, %r3691}, %rd646;
	mov.b32 	%r3722, 8;
	mov.b32 	%r3724, -1;
	// begin inline asm
	shfl.sync.down.b32 %r3685, %r3686, %r3722, %r777, %r3724;
	// end inline asm
	// begin inline asm
	shfl.sync.down.b32 %r3690, %r3691, %r3722, %r777, %r3724;
	// end inline asm
	// begin inline asm
	shfl.sync.down.b32 %r3695, %r4686, %r3722, %r777, %r3724;
	// end inline asm
	// begin inline asm
	shfl.sync.down.b32 %r3700, %r4687, %r3722, %r777, %r3724;
	// end inline asm
	// begin inline asm
	shfl.sync.down.b32 %r3705, %r4688, %r3722, %r777, %r3724;
	// end inline asm
	// begin inline asm
	shfl.sync.down.b32 %r3710, %r4689, %r3722, %r777, %r3724;
	// end inline asm
	// begin inline asm
	shfl.sync.down.b32 %r3715, %r4690, %r3722, %r777, %r3724;
	// end inline asm
	// begin inline asm
	shfl.sync.down.b32 %r3720, %r4691, %r3722, %r777, %r3724;
	// end inline asm
	add.s32 	%r848, %r3281, 8;
	setp.gt.s32 	%p212, %r848, %r777;
	@%p212 bra 	$L__BB3_171;
	mov.b64 	%rd516, {%r3685, %r3690};
	add.s64 	%rd109, %rd646, %rd516;
	setp.ne.s64 	%p213, %rd646, 0;
	mov.u64 	%rd646, %rd109;
	@%p213 bra 	$L__BB3_171;
	min.s32 	%r4686, %r4686, %r3695;
	max.s32 	%r4687, %r3700, %r4687;
	min.s32 	%r4688, %r4688, %r3705;
	max.s32 	%r4689, %r3710, %r4689;
	min.s32 	%r4690, %r4690, %r3715;
	max.s32 	%r4691, %r3720, %r4691;
$L__BB3_171:
	mov.b64 	{%r3726, %r3731}, %rd646;
	mov.b32 	%r3762, 16;
	mov.b32 	%r3764, -1;
	// begin inline asm
	shfl.sync.down.b32 %r3725, %r3726, %r3762, %r777, %r3764;
	// end inline asm
	// begin inline asm
	shfl.sync.down.b32 %r3730, %r3731, %r3762, %r777, %r3764;
	// end inline asm
	// begin inline asm
	shfl.sync.down.b32 %r3735, %r4686, %r3762, %r777, %r3764;
	// end inline asm
	// begin inline asm
	shfl.sync.down.b32 %r3740, %r4687, %r3762, %r777, %r3764;
	// end inline asm
	// begin inline asm
	shfl.sync.down.b32 %r3745, %r4688, %r3762, %r777, %r3764;
	// end inline asm
	// begin inline asm
	shfl.sync.down.b32 %r3750, %r4689, %r3762, %r777, %r3764;
	// end inline asm
	// begin inline asm
	shfl.sync.down.b32 %r3755, %r4690, %r3762, %r777, %r3764;
	// end inline asm
	// begin inline asm
	shfl.sync.down.b32 %r3760, %r4691, %r3762, %r777, %r3764;
	// end inline asm
	add.s32 	%r869, %r3281, 16;
	setp.gt.s32 	%p214, %r869, %r777;
	@%p214 bra 	$L__BB3_174;
	mov.b64 	%rd517, {%r3725, %r3730};
	add.s64 	%rd111, %rd646, %rd517;
	setp.ne.s64 	%p215, %rd646, 0;
	mov.u64 	%rd646, %rd111;
	@%p215 bra 	$L__BB3_174;
	min.s32 	%r4686, %r4686, %r3735;
	max.s32 	%r4687, %r3740, %r4687;
	min.s32 	%r4688, %r4688, %r3745;
	max.s32 	%r4689, %r3750, %r4689;
	min.s32 	%r4690, %r4690, %r3755;
	max.s32 	%r4691, %r3760, %r4691;
$L__BB3_174:
$L__BB3_175:
	setp.ne.s32 	%p216, %r4722, 101;
	mov.b32 	%r3766, -1;
	vote.sync.all.pred 	%p217, %p216, %r3766;
	not.pred 	%p218, %p217;
	@%p218 bra 	$L__BB3_199;
	mul.wide.s32 	%rd553, %r4729, 4;
	add.s64 	%rd116, %rd300, %rd553;
$L__BB3_177:
	// begin inline asm
	ld.relaxed.gpu.u32 %r4722, [%rd116];
	// end inline asm
	membar.gl;
	setp.eq.s32 	%p239, %r4722, 99;
	mov.b32 	%r3826, -1;
	vote.sync.any.pred 	%p240, %p239, %r3826;
	@%p240 bra 	$L__BB3_177;
	setp.eq.s32 	%p241, %r4722, 101;
	@%p241 bra 	$L__BB3_181;
	setp.ne.s32 	%p242, %r4722, 100;
	@%p242 bra 	$L__BB3_182;
	mul.wide.s32 	%rd572, %r4729, 32;
	add.s64 	%rd565, %rd301, %rd572;
	// begin inline asm
	ld.cg.u64 %rd654, [%rd565];
	// end inline asm
	add.s64 	%rd567, %rd565, 8;
	// begin inline asm
	ld.cg.u64 %rd566, [%rd567];
	// end inline asm
	mov.b64 	{%r4736, %r4737}, %rd566;
	add.s64 	%rd569, %rd565, 16;
	// begin inline asm
	ld.cg.u64 %rd568, [%rd569];
	// end inline asm
	mov.b64 	{%r4738, %r4739}, %rd568;
	add.s64 	%rd571, %rd565, 24;
	// begin inline asm
	ld.cg.u64 %rd570, [%rd571];
	// end inline asm
	mov.b64 	{%r4740, %r4741}, %rd570;
	bra.uni 	$L__BB3_182;
$L__BB3_181:
	mul.wide.s32 	%rd563, %r4729, 32;
	add.s64 	%rd556, %rd302, %rd563;
	// begin inline asm
	ld.cg.u64 %rd654, [%rd556];
	// end inline asm
	add.s64 	%rd558, %rd556, 8;
	// begin inline asm
	ld.cg.u64 %rd557, [%rd558];
	// end inline asm
	mov.b64 	{%r4736, %r4737}, %rd557;
	add.s64 	%rd560, %rd556, 16;
	// begin inline asm
	ld.cg.u64 %rd559, [%rd560];
	// end inline asm
	mov.b64 	{%r4738, %r4739}, %rd559;
	add.s64 	%rd562, %rd556, 24;
	// begin inline asm
	ld.cg.u64 %rd561, [%rd562];
	// end inline asm
	mov.b64 	{%r4740, %r4741}, %rd561;
$L__BB3_182:
	setp.eq.s32 	%p243, %r4722, 101;
	mov.b32 	%r3867, -1;
	vote.sync.ballot.b32 	%r3868, %p243, %r3867;
	and.b32  	%r3869, %r3868, %r3558;
	or.b32  	%r3870, %r3869, -2147483648;
	add.s32 	%r3871, %r3870, -1;
	not.b32 	%r3872, %r3870;
	and.b32  	%r3873, %r3872, %r3871;
	popc.b32 	%r915, %r3873;
	mov.b64 	{%r3829, %r3834}, %rd654;
	mov.b32 	%r3865, 1;
	// begin inline asm
	shfl.sync.down.b32 %r3828, %r3829, %r3865, %r915, %r3867;
	// end inline asm
	// begin inline asm
	shfl.sync.down.b32 %r3833, %r3834, %r3865, %r915, %r3867;
	// end inline asm
	// begin inline asm
	shfl.sync.down.b32 %r3838, %r4736, %r3865, %r915, %r3867;
	// end inline asm
	// begin inline asm
	shfl.sync.down.b32 %r3843, %r4737, %r3865, %r915, %r3867;
	// end inline asm
	// begin inline asm
	shfl.sync.down.b32 %r3848, %r4738, %r3865, %r915, %r3867;
	// end inline asm
	// begin inline asm
	shfl.sync.down.b32 %r3853, %r4739, %r3865, %r915, %r3867;
	// end inline asm
	// begin inline asm
	shfl.sync.down.b32 %r3858, %r4740, %r3865, %r915, %r3867;
	// end inline asm
	// begin inline asm
	shfl.sync.down.b32 %r3863, %r4741, %r3865, %r915, %r3867;
	// end inline asm
	setp.ge.s32 	%p245, %r3281, %r915;
	mov.u64 	%rd656, %rd654;
	mov.u32 	%r4748, %r4736;
	mov.u32 	%r4749, %r4737;
	mov.u32 	%r4750, %r4738;
	mov.u32 	%r4751, %r4739;
	mov.u32 	%r4752, %r4740;
	mov.u32 	%r4753, %r4741;
	@%p245 bra 	$L__BB3_185;
	mov.b64 	%rd573, {%r3828, %r3833};
	add.s64 	%rd656, %rd654, %rd573;
	setp.ne.s64 	%p246, %rd654, 0;
	@%p246 bra 	$L__BB3_185;
	min.s32 	%r4748, %r4736, %r3838;
	max.s32 	%r4749, %r3843, %r4737;
	min.s32 	%r4750, %r4738, %r3848;
	max.s32 	%r4751, %r3853, %r4739;
	min.s32 	%r4752, %r4740, %r3858;
	max.s32 	%r4753, %r3863, %r4741;
$L__BB3_185:
	mov.b64 	{%r3875, %r3880}, %rd656;
	mov.b32 	%r3911, 2;
	mov.b32 	%r3913, -1;
	// begin inline asm
	shfl.sync.down.b32 %r3874, %r3875, %r3911, %r915, %r3913;
	// end inline asm
	// begin inline asm
	shfl.sync.down.b32 %r3879, %r3880, %r3911, %r915, %r3913;
	// end inline asm
	// begin inline asm
	shfl.sync.down.b32 %r3884, %r4748, %r3911, %r915, %r3913;
	// end inline asm
	// begin inline asm
	shfl.sync.down.b32 %r3889, %r4749, %r3911, %r915, %r3913;
	// end inline asm
	// begin inline asm
	shfl.sync.down.b32 %r3894, %r4750, %r3911, %r915, %r3913;
	// end inline asm
	// begin inline asm
	shfl.sync.down.b32 %r3899, %r4751, %r3911, %r915, %r3913;
	// end inline asm
	// begin inline asm
	shfl.sync.down.b32 %r3904, %r4752, %r3911, %r915, %r3913;
	// end inline asm
	// begin inline asm
	shfl.sync.down.b32 %r3909, %r4753, %r3911, %r915, %r3913;
	// end inline asm
	setp.gt.s32 	%p247, %r806, %r915;
	@%p247 bra 	$L__BB3_188;
	mov.b64 	%rd574, {%r3874, %r3879};
	add.s64 	%rd122, %rd656, %rd574;
	setp.ne.s64 	%p248, %rd656, 0;
	mov.u64 	%rd656, %rd122;
	@%p248 bra 	$L__BB3_188;
	min.s32 	%r4748, %r4748, %r3884;
	max.s32 	%r4749, %r3889, %r4749;
	min.s32 	%r4750, %r4750, %r3894;
	max.s32 	%r4751, %r3899, %r4751;
	min.s32 	%r4752, %r4752, %r3904;
	max.s32 	%r4753, %r3909, %r4753;
$L__BB3_188:
	mov.b64 	{%r3915, %r3920}, %rd656;
	mov.b32 	%r3951, 4;
	mov.b32 	%r3953, -1;
	// begin inline asm
	shfl.sync.down.b32 %r3914, %r3915, %r3951, %r915, %r3953;
	// end inline asm
	// begin inline asm
	shfl.sync.down.b32 %r3919, %r3920, %r3951, %r915, %r3953;
	// end inline asm
	// begin inline asm
	shfl.sync.down.b32 %r3924, %r4748, %r3951, %r915, %r3953;
	// end inline asm
	// begin inline asm
	shfl.sync.down.b32 %r3929, %r4749, %r3951, %r915, %r3953;
	// end inline asm
	// begin inline asm
	shfl.sync.down.b32 %r3934, %r4750, %r3951, %r915, %r3953;
	// end inline asm
	// begin inline asm
	shfl.sync.down.b32 %r3939, %r4751, %r3951, %r915, %r3953;
	// end inline asm
	// begin inline asm
	shfl.sync.down.b32 %r3944, %r4752, %r3951, %r915, %r3953;
	// end inline asm
	// begin inline asm
	shfl.sync.down.b32 %r3949, %r4753, %r3951, %r915, %r3953;
	// end inline asm
	setp.gt.s32 	%p249, %r827, %r915;
	@%p249 bra 	$L__BB3_191;
	mov.b64 	%rd575, {%r3914, %r3919};
	add.s64 	%rd124, %rd656, %rd575;
	setp.ne.s64 	%p250, %rd656, 0;
	mov.u64 	%rd656, %rd124;
	@%p250 bra 	$L__BB3_191;
	min.s32 	%r4748, %r4748, %r3924;
	max.s32 	%r4749, %r3929, %r4749;
	min.s32 	%r4750, %r4750, %r3934;
	max.s32 	%r4751, %r3939, %r4751;
	min.s32 	%r4752, %r4752, %r3944;
	max.s32 	%r4753, %r3949, %r4753;
$L__BB3_191:
	mov.b64 	{%r3955, %r3960}, %rd656;
	mov.b32 	%r3991, 8;
	mov.b32 	%r3993, -1;
	// begin inline asm
	shfl.sync.down.b32 %r3954, %r3955, %r3991, %r915, %r3993;
	// end inline asm
	// begin inline asm
	shfl.sync.down.b32 %r3959, %r3960, %r3991, %r915, %r3993;
	// end inline asm
	// begin inline asm
	shfl.sync.down.b32 %r3964, %r4748, %r3991, %r915, %r3993;
	// end inline asm
	// begin inline asm
	shfl.sync.down.b32 %r3969, %r4749, %r3991, %r915, %r3993;
	// end inline asm
	// begin inline asm
	shfl.sync.down.b32 %r3974, %r4750, %r3991, %r915, %r3993;
	// end inline asm
	// begin inline asm
	shfl.sync.down.b32 %r3979, %r4751, %r3991, %r915, %r3993;
	// end inline asm
	// begin inline asm
	shfl.sync.down.b32 %r3984, %r4752, %r3991, %r915, %r3993;
	// end inline asm
	// begin inline asm
	shfl.sync.down.b32 %r3989, %r4753, %r3991, %r915, %r3993;
	// end inline asm
	setp.gt.s32 	%p251, %r848, %r915;
	@%p251 bra 	$L__BB3_194;
	mov.b64 	%rd576, {%r3954, %r3959};
	add.s64 	%rd126, %rd656, %rd576;
	setp.ne.s64 	%p252, %rd656, 0;
	mov.u64 	%rd656, %rd126;
	@%p252 bra 	$L__BB3_194;
	min.s32 	%r4748, %r4748, %r3964;
	max.s32 	%r4749, %r3969, %r4749;
	min.s32 	%r4750, %r4750, %r3974;
	max.s32 	%r4751, %r3979, %r4751;
	min.s32 	%r4752, %r4752, %r3984;
	max.s32 	%r4753, %r3989, %r4753;
$L__BB3_194:
	mov.b64 	{%r3995, %r4000}, %rd656;
	mov.b32 	%r4031, 16;
	mov.b32 	%r4033, -1;
	// begin inline asm
	shfl.sync.down.b32 %r3994, %r3995, %r4031, %r915, %r4033;
	// end inline asm
	// begin inline asm
	shfl.sync.down.b32 %r3999, %r4000, %r4031, %r915, %r4033;
	// end inline asm
	// begin inline asm
	shfl.sync.down.b32 %r4004, %r4748, %r4031, %r915, %r4033;
	// end inline asm
	// begin inline asm
	shfl.sync.down.b32 %r4009, %r4749, %r4031, %r915, %r4033;
	// end inline asm
	// begin inline asm
	shfl.sync.down.b32 %r4014, %r4750, %r4031, %r915, %r4033;
	// end inline asm
	// begin inline asm
	shfl.sync.down.b32 %r4019, %r4751, %r4031, %r915, %r4033;
	// end inline asm
	// begin inline asm
	shfl.sync.down.b32 %r4024, %r4752, %r4031, %r915, %r4033;
	// end inline asm
	// begin inline asm
	shfl.sync.down.b32 %r4029, %r4753, %r4031, %r915, %r4033;
	// end inline asm
	setp.gt.s32 	%p253, %r869, %r915;
	@%p253 bra 	$L__BB3_197;
	mov.b64 	%rd577, {%r3994, %r3999};
	add.s64 	%rd128, %rd656, %rd577;
	setp.ne.s64 	%p254, %rd656, 0;
	mov.u64 	%rd656, %rd128;
	@%p254 bra 	$L__BB3_197;
	min.s32 	%r4748, %r4748, %r4004;
	max.s32 	%r4749, %r4009, %r4749;
	min.s32 	%r4750, %r4750, %r4014;
	max.s32 	%r4751, %r4019, %r4751;
	min.s32 	%r4752, %r4752, %r4024;
	max.s32 	%r4753, %r4029, %r4753;
$L__BB3_197:
	add.s32 	%r4729, %r4729, -32;
	add.s64 	%rd130, %rd656, %rd646;
	setp.ne.s64 	%p255, %rd646, 0;
	mov.u64 	%rd646, %rd130;
	@%p255 bra 	$L__BB3_175;
	min.s32 	%r4686, %r4686, %r4748;
	max.s32 	%r4687, %r4749, %r4687;
	min.s32 	%r4688, %r4688, %r4750;
	max.s32 	%r4689, %r4751, %r4689;
	min.s32 	%r4690, %r4690, %r4752;
	max.s32 	%r4691, %r4753, %r4691;
	bra.uni 	$L__BB3_175;
$L__BB3_199:
	setp.ne.s32 	%p219, %r392, 0;
	@%p219 bra 	$L__BB3_203;
	setp.ne.s64 	%p220, %rd96, 0;
	@%p220 bra 	$L__BB3_202;
	min.s32 	%r4674, %r4674, %r4686;
	max.s32 	%r4675, %r4687, %r4675;
	min.s32 	%r4676, %r4676, %r4688;
	max.s32 	%r4677, %r4689, %r4677;
	min.s32 	%r4678, %r4678, %r4690;
	max.s32 	%r4679, %r4691, %r4679;
$L__BB3_202:
	add.s64 	%rd520, %rd646, %rd96;
	mul.wide.u32 	%rd528, %r1, 32;
	add.s64 	%rd529, %rd302, %rd528;
	add.s64 	%rd519, %rd529, 1024;
	mov.b64 	%rd522, {%r4674, %r4675};
	mov.b64 	%rd524, {%r4676, %r4677};
	mov.b64 	%rd526, {%r4678, %r4679};
	// begin inline asm
	st.cg.u64 [%rd519], %rd520;
	// end inline asm
	add.s64 	%rd521, %rd529, 1032;
	// begin inline asm
	st.cg.u64 [%rd521], %rd522;
	// end inline asm
	add.s64 	%rd523, %rd529, 1040;
	// begin inline asm
	st.cg.u64 [%rd523], %rd524;
	// end inline asm
	add.s64 	%rd525, %rd529, 1048;
	// begin inline asm
	st.cg.u64 [%rd525], %rd526;
	// end inline asm
	mul.wide.u32 	%rd530, %r1, 4;
	add.s64 	%rd531, %rd300, %rd530;
	add.s64 	%rd527, %rd531, 128;
	mov.b32 	%r3768, 101;
	// begin inline asm
	st.release.gpu.u32 [%rd527], %r3768;
	// end inline asm
	st.shared.u64 	[_ZN6thrust24THRUST_300001_SM_1000_NS8cuda_cub4core6detail5shmemE+328], %rd646;
	st.shared.v4.u32 	[_ZN6thrust24THRUST_300001_SM_1000_NS8cuda_cub4core6detail5shmemE+336], {%r4686, %r4687, %r4688, %r4689};
	st.shared.v2.u32 	[_ZN6thrust24THRUST_300001_SM_1000_NS8cuda_cub4core6detail5shmemE+352], {%r4690, %r4691};
	st.shared.u64 	[_ZN6thrust24THRUST_300001_SM_1000_NS8cuda_cub4core6detail5shmemE+360], %rd520;
	st.shared.v4.u32 	[_ZN6thrust24THRUST_300001_SM_1000_NS8cuda_cub4core6detail5shmemE+368], {%r4674, %r4675, %r4676, %r4677};
	st.shared.v2.u32 	[_ZN6thrust24THRUST_300001_SM_1000_NS8cuda_cub4core6detail5shmemE+384], {%r4678, %r4679};
$L__BB3_203:
	setp.ne.s32 	%p221, %r3281, 0;
	@%p221 bra 	$L__BB3_205;
	st.shared.u64 	[_ZN6thrust24THRUST_300001_SM_1000_NS8cuda_cub4core6detail5shmemE+264], %rd646;
	st.shared.v4.u32 	[_ZN6thrust24THRUST_300001_SM_1000_NS8cuda_cub4core6detail5shmemE+272], {%r4686, %r4687, %r4688, %r4689};
	st.shared.v2.u32 	[_ZN6thrust24THRUST_300001_SM_1000_NS8cuda_cub4core6detail5shmemE+288], {%r4690, %r4691};
	mov.u32 	%r4778, %r4686;
	mov.u32 	%r4779, %r4687;
	mov.u32 	%r4780, %r4688;
	mov.u32 	%r4781, %r4689;
	mov.u32 	%r4782, %r4690;
	mov.u32 	%r4783, %r4691;
	mov.u64 	%rd660, %rd646;
$L__BB3_205:
	setp.eq.s32 	%p222, %r392, 0;
	bar.sync 	0;
	@%p222 bra 	$L__BB3_208;
	ld.shared.u64 	%rd532, [_ZN6thrust24THRUST_300001_SM_1000_NS8cuda_cub4core6detail5shmemE+264];
	add.s64 	%rd132, %rd532, %rd660;
	setp.ne.s64 	%p223, %rd660, 0;
	mov.u64 	%rd660, %rd132;
	@%p223 bra 	$L__BB3_208;
	ld.shared.v4.u32 	{%r3769, %r3770, %r3771, %r3772}, [_ZN6thrust24THRUST_300001_SM_1000_NS8cuda_cub4core6detail5shmemE+272];
	ld.shared.v2.u32 	{%r3773, %r3774}, [_ZN6thrust24THRUST_300001_SM_1000_NS8cuda_cub4core6detail5shmemE+288];
	min.s32 	%r4778, %r4778, %r3769;
	max.s32 	%r4779, %r3770, %r4779;
	min.s32 	%r4780, %r4780, %r3771;
	max.s32 	%r4781, %r3772, %r4781;
	min.s32 	%r4782, %r4782, %r3773;
	max.s32 	%r4783, %r3774, %r4783;
$L__BB3_208:
	setp.ne.s32 	%p224, %r4529, %r399;
	selp.u64 	%rd533, 1, 0, %p224;
	add.s64 	%rd134, %rd660, %rd533;
	@%p224 bra 	$L__BB3_210;
	min.s32 	%r4790, %r4790, %r4778;
	max.s32 	%r4791, %r4779, %r4791;
	min.s32 	%r4792, %r4792, %r4780;
	max.s32 	%r4793, %r4781, %r4793;
	min.s32 	%r4794, %r4794, %r4782;
	max.s32 	%r4795, %r4783, %r4795;
$L__BB3_210:
	setp.ne.s32 	%p225, %r399, %r400;
	selp.u64 	%rd534, 1, 0, %p225;
	add.s64 	%rd536, %rd534, %rd533;
	add.s64 	%rd135, %rd536, %rd660;
	@%p225 bra 	$L__BB3_212;
	min.s32 	%r4796, %r4796, %r4790;
	max.s32 	%r4797, %r4791, %r4797;
	min.s32 	%r4798, %r4798, %r4792;
	max.s32 	%r4799, %r4793, %r4799;
	min.s32 	%r4800, %r4800, %r4794;
	max.s32 	%r4801, %r4795, %r4801;
$L__BB3_212:
	ld.shared.u64 	%rd136, [_ZN6thrust24THRUST_300001_SM_1000_NS8cuda_cub4core6detail5shmemE+392];
	ld.shared.u64 	%rd137, [_ZN6thrust24THRUST_300001_SM_1000_NS8cuda_cub4core6detail5shmemE+328];
	setp.lt.s64 	%p227, %rd136, 257;
	@%p227 bra 	$L__BB3_226;
	setp.eq.s32 	%p231, %r4529, %r399;
	bar.sync 	0;
	@%p231 bra 	$L__BB3_215;
	cvt.u32.u64 	%r3775, %rd137;
	cvt.u32.u64 	%r3776, %rd660;
	sub.s32 	%r3777, %r3776, %r3775;
	mov.u32 	%r3778, _ZN6thrust24THRUST_300001_SM_1000_NS8cuda_cub4core6detail5shmemE;
	mad.lo.s32 	%r3779, %r3777, 28, %r3778;
	st.shared.u32 	[%r3779], %r4529;
	st.shared.u32 	[%r3779+4], %r4778;
	st.shared.u32 	[%r3779+8], %r4779;
	st.shared.u32 	[%r3779+12], %r4780;
	st.shared.u32 	[%r3779+16], %r4781;
	st.shared.u32 	[%r3779+20], %r4782;
	st.shared.u32 	[%r3779+24], %r4783;
$L__BB3_215:
	setp.eq.s32 	%p232, %r399, %r400;
	@%p232 bra 	$L__BB3_217;
	cvt.u32.u64 	%r3780, %rd137;
	cvt.u32.u64 	%r3781, %rd134;
	sub.s32 	%r3782, %r3781, %r3780;
	mov.u32 	%r3783, _ZN6thrust24THRUST_300001_SM_1000_NS8cuda_cub4core6detail5shmemE;
	mad.lo.s32 	%r3784, %r3782, 28, %r3783;
	st.shared.u32 	[%r3784], %r399;
	st.shared.u32 	[%r3784+4], %r4790;
	st.shared.u32 	[%r3784+8], %r4791;
	st.shared.u32 	[%r3784+12], %r4792;
	st.shared.u32 	[%r3784+16], %r4793;
	st.shared.u32 	[%r3784+20], %r4794;
	st.shared.u32 	[%r3784+24], %r4795;
$L__BB3_217:
	setp.eq.s32 	%p233, %r400, %r401;
	@%p233 bra 	$L__BB3_219;
	cvt.u32.u64 	%r3785, %rd137;
	cvt.u32.u64 	%r3786, %rd135;
	sub.s32 	%r3787, %r3786, %r3785;
	mov.u32 	%r3788, _ZN6thrust24THRUST_300001_SM_1000_NS8cuda_cub4core6detail5shmemE;
	mad.lo.s32 	%r3789, %r3787, 28, %r3788;
	st.shared.u32 	[%r3789], %r400;
	st.shared.u32 	[%r3789+4], %r4796;
	st.shared.u32 	[%r3789+8], %r4797;
	st.shared.u32 	[%r3789+12], %r4798;
	st.shared.u32 	[%r3789+16], %r4799;
	st.shared.u32 	[%r3789+20], %r4800;
	st.shared.u32 	[%r3789+24], %r4801;
$L__BB3_219:
	bar.sync 	0;
	cvt.u64.u32 	%rd665, %r392;
	setp.le.u64 	%p234, %rd136, %rd665;
	@%p234 bra 	$L__BB3_494;
	not.b64 	%rd540, %rd665;
	add.s64 	%rd139, %rd136, %rd540;
	shr.u64 	%rd541, %rd139, 8;
	add.s64 	%rd542, %rd541, 1;
	and.b64  	%rd663, %rd542, 3;
	and.b64  	%rd543, %rd139, 768;
	setp.eq.s64 	%p235, %rd543, 768;
	@%p235 bra 	$L__BB3_223;
	mov.u32 	%r3790, _ZN6thrust24THRUST_300001_SM_1000_NS8cuda_cub4core6detail5shmemE;
	mad.lo.s32 	%r3791, %r392, 28, %r3790;
	add.s32 	%r4802, %r3791, 12;
	add.s64 	%rd544, %rd137, %rd665;
	mad.lo.s64 	%rd545, %rd544, 24, %rd7;
	add.s64 	%rd662, %rd545, 12;
	shl.b64 	%rd546, %rd663, 8;
	add.s64 	%rd665, %rd546, %rd665;
$L__BB3_222:
	.pragma "nounroll";
	ld.shared.u32 	%r3792, [%r4802+-8];
	ld.shared.u32 	%r3793, [%r4802+-4];
	ld.shared.u32 	%r3794, [%r4802];
	ld.shared.u32 	%r3795, [%r4802+4];
	ld.shared.u32 	%r3796, [%r4802+8];
	ld.shared.u32 	%r3797, [%r4802+12];
	st.global.u32 	[%rd662+-12], %r3792;
	st.global.u32 	[%rd662+-8], %r3793;
	st.global.u32 	[%rd662+-4], %r3794;
	st.global.u32 	[%rd662], %r3795;
	st.global.u32 	[%rd662+4], %r3796;
	st.global.u32 	[%rd662+8], %r3797;
	add.s64 	%rd663, %rd663, -1;
	add.s32 	%r4802, %r4802, 7168;
	add.s64 	%rd662, %rd662, 6144;
	setp.ne.s64 	%p236, %rd663, 0;
	@%p236 bra 	$L__BB3_222;
$L__BB3_223:
	setp.lt.u64 	%p237, %rd139, 768;
	@%p237 bra 	$L__BB3_494;
	mov.u32 	%r3799, _ZN6thrust24THRUST_300001_SM_1000_NS8cuda_cub4core6detail5shmemE;
$L__BB3_225:
	cvt.u32.u64 	%r3798, %rd665;
	add.s64 	%rd547, %rd665, %rd137;
	mad.lo.s32 	%r3800, %r3798, 28, %r3799;
	ld.shared.u32 	%r3801, [%r3800+4];
	ld.shared.u32 	%r3802, [%r3800+8];
	ld.shared.u32 	%r3803, [%r3800+12];
	ld.shared.u32 	%r3804, [%r3800+16];
	ld.shared.u32 	%r3805, [%r3800+20];
	ld.shared.u32 	%r3806, [%r3800+24];
	mad.lo.s64 	%rd548, %rd547, 24, %rd7;
	st.global.u32 	[%rd548], %r3801;
	st.global.u32 	[%rd548+4], %r3802;
	st.global.u32 	[%rd548+8], %r3803;
	st.global.u32 	[%rd548+12], %r3804;
	st.global.u32 	[%rd548+16], %r3805;
	st.global.u32 	[%rd548+20], %r3806;
	and.b64  	%rd549, %rd665, 4294967295;
	add.s64 	%rd550, %rd137, %rd549;
	ld.shared.u32 	%r3807, [%r3800+7172];
	ld.shared.u32 	%r3808, [%r3800+7176];
	ld.shared.u32 	%r3809, [%r3800+7180];
	ld.shared.u32 	%r3810, [%r3800+7184];
	ld.shared.u32 	%r3811, [%r3800+7188];
	ld.shared.u32 	%r3812, [%r3800+7192];
	mad.lo.s64 	%rd551, %rd550, 24, %rd7;
	st.global.u32 	[%rd551+6144], %r3807;
	st.global.u32 	[%rd551+6148], %r3808;
	st.global.u32 	[%rd551+6152], %r3809;
	st.global.u32 	[%rd551+6156], %r3810;
	st.global.u32 	[%rd551+6160], %r3811;
	st.global.u32 	[%rd551+6164], %r3812;
	ld.shared.u32 	%r3813, [%r3800+14340];
	ld.shared.u32 	%r3814, [%r3800+14344];
	ld.shared.u32 	%r3815, [%r3800+14348];
	ld.shared.u32 	%r3816, [%r3800+14352];
	ld.shared.u32 	%r3817, [%r3800+14356];
	ld.shared.u32 	%r3818, [%r3800+14360];
	st.global.u32 	[%rd551+12288], %r3813;
	st.global.u32 	[%rd551+12292], %r3814;
	st.global.u32 	[%rd551+12296], %r3815;
	st.global.u32 	[%rd551+12300], %r3816;
	st.global.u32 	[%rd551+12304], %r3817;
	st.global.u32 	[%rd551+12308], %r3818;
	ld.shared.u32 	%r3819, [%r3800+21508];
	ld.shared.u32 	%r3820, [%r3800+21512];
	ld.shared.u32 	%r3821, [%r3800+21516];
	ld.shared.u32 	%r3822, [%r3800+21520];
	ld.shared.u32 	%r3823, [%r3800+21524];
	ld.shared.u32 	%r3824, [%r3800+21528];
	st.global.u32 	[%rd551+18432], %r3819;
	st.global.u32 	[%rd551+18436], %r3820;
	st.global.u32 	[%rd551+18440], %r3821;
	st.global.u32 	[%rd551+18444], %r3822;
	st.global.u32 	[%rd551+18448], %r3823;
	st.global.u32 	[%rd551+18452], %r3824;
	add.s64 	%rd552, %rd665, 1024;
	and.b64  	%rd665, %rd552, 4294967295;
	setp.gt.u64 	%p238, %rd136, %rd665;
	@%p238 bra 	$L__BB3_225;
	bra.uni 	$L__BB3_494;
$L__BB3_226:
	setp.eq.s32 	%p228, %r4529, %r399;
	@%p228 bra 	$L__BB3_228;
	mad.lo.s64 	%rd537, %rd660, 24, %rd7;
	st.global.u32 	[%rd537], %r4778;
	st.global.u32 	[%rd537+4], %r4779;
	st.global.u32 	[%rd537+8], %r4780;
	st.global.u32 	[%rd537+12], %r4781;
	st.global.u32 	[%rd537+16], %r4782;
	st.global.u32 	[%rd537+20], %r4783;
$L__BB3_228:
	setp.eq.s32 	%p229, %r399, %r400;
	@%p229 bra 	$L__BB3_230;
	mad.lo.s64 	%rd538, %rd134, 24, %rd7;
	st.global.u32 	[%rd538], %r4790;
	st.global.u32 	[%rd538+4], %r4791;
	st.global.u32 	[%rd538+8], %r4792;
	st.global.u32 	[%rd538+12], %r4793;
	st.global.u32 	[%rd538+16], %r4794;
	st.global.u32 	[%rd538+20], %r4795;
$L__BB3_230:
	setp.eq.s32 	%p230, %r400, %r401;
	@%p230 bra 	$L__BB3_494;
	mad.lo.s64 	%rd539, %rd135, 24, %rd7;
	st.global.u32 	[%rd539], %r4796;
	st.global.u32 	[%rd539+4], %r4797;
	st.global.u32 	[%rd539+8], %r4798;
	st.global.u32 	[%rd539+12], %r4799;
	st.global.u32 	[%rd539+16], %r4800;
	st.global.u32 	[%rd539+20], %r4801;
	bra.uni 	$L__BB3_494;
$L__BB3_232:
	setp.lt.s64 	%p7, %rd9, 1;
	@%p7 bra 	$L__BB3_494;
	setp.ne.s32 	%p8, %r1, 0;
	@%p8 bra 	$L__BB3_333;
	cvt.u32.u64 	%r1080, %rd303;
	shl.b64 	%rd427, %rd8, 4;
	add.s64 	%rd428, %rd5, %rd427;
	mov.u32 	%r1081, %tid.x;
	ld.global.u32 	%r4805, [%rd428];
	and.b32  	%r2977, %r1081, 31;
	and.b32  	%r2978, %r1081, 992;
	mul.lo.s32 	%r2979, %r2978, 3;
	or.b32  	%r1083, %r2979, %r2977;
	setp.ge.s32 	%p107, %r1083, %r1080;
	shl.b32 	%r1084, %r1083, 4;
	cvt.u64.u32 	%rd429, %r1084;
	add.s64 	%rd150, %rd428, %rd429;
	mov.u32 	%r4803, %r4805;
	@%p107 bra 	$L__BB3_236;
	ld.global.u32 	%r4803, [%rd150];
$L__BB3_236:
	add.s32 	%r1087, %r1083, 32;
	setp.ge.s32 	%p108, %r1087, %r1080;
	mov.u32 	%r4804, %r4805;
	@%p108 bra 	$L__BB3_238;
	ld.global.u32 	%r4804, [%rd150+512];
$L__BB3_238:
	add.s32 	%r1090, %r1083, 64;
	setp.ge.s32 	%p109, %r1090, %r1080;
	@%p109 bra 	$L__BB3_240;
	ld.global.u32 	%r4805, [%rd150+1024];
$L__BB3_240:
	setp.ge.s32 	%p110, %r1083, %r1080;
	// begin inline asm
	mov.u32 %r2980, %laneid;
	// end inline asm
	shr.u32 	%r1094, %r1081, 5;
	mad.lo.s32 	%r1095, %r1094, 96, %r2980;
	shl.b32 	%r2981, %r1095, 2;
	mov.u32 	%r2982, _ZN6thrust24THRUST_300001_SM_1000_NS8cuda_cub4core6detail5shmemE;
	add.s32 	%r1096, %r2982, %r2981;
	st.shared.u32 	[%r1096], %r4803;
	st.shared.u32 	[%r1096+128], %r4804;
	st.shared.u32 	[%r1096+256], %r4805;
	bar.warp.sync 	-1;
	shl.b32 	%r1097, %r2980, 1;
	shl.b32 	%r2983, %r2980, 3;
	add.s32 	%r1098, %r1096, %r2983;
	ld.shared.u32 	%r1099, [%r1098];
	ld.shared.u32 	%r1100, [%r1098+4];
	ld.shared.u32 	%r1101, [%r1098+8];
	bar.sync 	0;
	add.s64 	%rd432, %rd6, %rd427;
	ld.global.u32 	%r4814, [%rd432+12];
	ld.global.u32 	%r4813, [%rd432+8];
	ld.global.u32 	%r4812, [%rd432+4];
	add.s64 	%rd151, %rd432, %rd429;
	mov.u32 	%r4806, %r4812;
	mov.u32 	%r4807, %r4813;
	mov.u32 	%r4808, %r4814;
	@%p110 bra 	$L__BB3_242;
	ld.global.u32 	%r4806, [%rd151+4];
	ld.global.u32 	%r4807, [%rd151+8];
	ld.global.u32 	%r4808, [%rd151+12];
$L__BB3_242:
	setp.ge.s32 	%p111, %r1087, %r1080;
	mov.u32 	%r4809, %r4812;
	mov.u32 	%r4810, %r4813;
	mov.u32 	%r4811, %r4814;
	@%p111 bra 	$L__BB3_244;
	ld.global.u32 	%r4809, [%rd151+516];
	ld.global.u32 	%r4810, [%rd151+520];
	ld.global.u32 	%r4811, [%rd151+524];
$L__BB3_244:
	setp.ge.s32 	%p112, %r1090, %r1080;
	@%p112 bra 	$L__BB3_246;
	ld.global.u32 	%r4812, [%rd151+1028];
	ld.global.u32 	%r4813, [%rd151+1032];
	ld.global.u32 	%r4814, [%rd151+1036];
$L__BB3_246:
	mad.lo.s32 	%r2985, %r1095, 20, %r1096;
	st.shared.v2.u32 	[%r2985], {%r4806, %r4806};
	st.shared.v2.u32 	[%r2985+8], {%r4807, %r4807};
	st.shared.v2.u32 	[%r2985+16], {%r4808, %r4808};
	st.shared.v2.u32 	[%r2985+768], {%r4809, %r4809};
	st.shared.v2.u32 	[%r2985+776], {%r4810, %r4810};
	st.shared.v2.u32 	[%r2985+784], {%r4811, %r4811};
	st.shared.v2.u32 	[%r2985+1536], {%r4812, %r4812};
	st.shared.v2.u32 	[%r2985+1544], {%r4813, %r4813};
	st.shared.v2.u32 	[%r2985+1552], {%r4814, %r4814};
	bar.warp.sync 	-1;
	add.s32 	%r2986, %r1095, %r1097;
	mad.lo.s32 	%r2987, %r2986, 20, %r1098;
	ld.shared.v2.u32 	{%r4983, %r4982}, [%r2987];
	ld.shared.v2.u32 	{%r4981, %r4980}, [%r2987+8];
	ld.shared.v2.u32 	{%r4979, %r4978}, [%r2987+16];
	ld.shared.v2.u32 	{%r4984, %r4985}, [%r2987+24];
	ld.shared.v2.u32 	{%r4986, %r4987}, [%r2987+32];
	ld.shared.v2.u32 	{%r4988, %r4989}, [%r2987+40];
	ld.shared.v2.u32 	{%r4822, %r4823}, [%r2987+48];
	ld.shared.v2.u32 	{%r4824, %r4825}, [%r2987+56];
	ld.shared.v2.u32 	{%r4826, %r4827}, [%r2987+64];
	bar.sync 	0;
	shl.b32 	%r2988, %r1081, 2;
	add.s32 	%r2990, %r2982, %r2988;
	add.s32 	%r1141, %r2990, 1448;
	st.shared.u32 	[%r2990+1448], %r1101;
	bar.sync 	0;
	setp.eq.s32 	%p113, %r1081, 0;
	mov.b64 	%rd666, 1;
	@%p113 bra 	$L__BB3_248;
	ld.shared.u32 	%r4815, [%r1141+-4];
	setp.ne.s32 	%p114, %r4815, %r1099;
	selp.u64 	%rd666, 1, 0, %p114;
$L__BB3_248:
	setp.eq.s32 	%p115, %r1081, 0;
	setp.ne.s32 	%p116, %r1099, %r1100;
	setp.ne.s32 	%p117, %r1100, %r1101;
	mul.lo.s32 	%r2991, %r1081, 3;
	cvt.u64.u32 	%rd434, %r2991;
	setp.eq.s64 	%p118, %rd9, %rd434;
	selp.u64 	%rd435, 1, 0, %p118;
	selp.b64 	%rd436, %rd435, %rd666, %p118;
	selp.b64 	%rd154, %rd435, %rd436, %p115;
	add.s32 	%r2992, %r2991, 1;
	cvt.u64.u32 	%rd437, %r2992;
	setp.eq.s64 	%p119, %rd9, %rd437;
	or.pred  	%p1, %p119, %p116;
	selp.u64 	%rd155, 1, 0, %p1;
	add.s32 	%r2993, %r2991, 2;
	cvt.u64.u32 	%rd438, %r2993;
	setp.eq.s64 	%p120, %rd9, %rd438;
	or.pred  	%p2, %p120, %p117;
	mov.u32 	%r4816, %r4984;
	mov.u32 	%r4817, %r4985;
	mov.u32 	%r4818, %r4986;
	mov.u32 	%r4819, %r4987;
	mov.u32 	%r4820, %r4988;
	mov.u32 	%r4821, %r4989;
	@%p1 bra 	$L__BB3_250;
	min.s32 	%r4816, %r4984, %r4983;
	max.s32 	%r4817, %r4982, %r4985;
	min.s32 	%r4818, %r4986, %r4981;
	max.s32 	%r4819, %r4980, %r4987;
	min.s32 	%r4820, %r4988, %r4979;
	max.s32 	%r4821, %r4978, %r4989;
$L__BB3_250:
	add.s64 	%rd439, %rd154, %rd155;
	selp.u64 	%rd440, 1, 0, %p2;
	add.s64 	%rd156, %rd439, %rd440;
	@%p2 bra 	$L__BB3_252;
	min.s32 	%r4822, %r4822, %r4816;
	max.s32 	%r4823, %r4817, %r4823;
	min.s32 	%r4824, %r4824, %r4818;
	max.s32 	%r4825, %r4819, %r4825;
	min.s32 	%r4826, %r4826, %r4820;
	max.s32 	%r4827, %r4821, %r4827;
$L__BB3_252:
	mov.b64 	{%r2995, %r3000}, %rd156;
	mov.b32 	%r3031, 1;
	mov.b32 	%r3032, 0;
	mov.b32 	%r3033, -1;
	// begin inline asm
	shfl.sync.up.b32 %r2994, %r2995, %r3031, %r3032, %r3033;
	// end inline asm
	// begin inline asm
	shfl.sync.up.b32 %r2999, %r3000, %r3031, %r3032, %r3033;
	// end inline asm
	mov.b64 	%rd157, {%r2994, %r2999};
	// begin inline asm
	shfl.sync.up.b32 %r3004, %r4822, %r3031, %r3032, %r3033;
	// end inline asm
	// begin inline asm
	shfl.sync.up.b32 %r3009, %r4823, %r3031, %r3032, %r3033;
	// end inline asm
	// begin inline asm
	shfl.sync.up.b32 %r3014, %r4824, %r3031, %r3032, %r3033;
	// end inline asm
	// begin inline asm
	shfl.sync.up.b32 %r3019, %r4825, %r3031, %r3032, %r3033;
	// end inline asm
	// begin inline asm
	shfl.sync.up.b32 %r3024, %r4826, %r3031, %r3032, %r3033;
	// end inline asm
	// begin inline asm
	shfl.sync.up.b32 %r3029, %r4827, %r3031, %r3032, %r3033;
	// end inline asm
	setp.ne.s64 	%p121, %rd156, 0;
	mov.u32 	%r4834, %r4822;
	mov.u32 	%r4835, %r4823;
	mov.u32 	%r4836, %r4824;
	mov.u32 	%r4837, %r4825;
	mov.u32 	%r4838, %r4826;
	mov.u32 	%r4839, %r4827;
	@%p121 bra 	$L__BB3_254;
	min.s32 	%r4834, %r4822, %r3004;
	max.s32 	%r4835, %r3009, %r4823;
	min.s32 	%r4836, %r4824, %r3014;
	max.s32 	%r4837, %r3019, %r4825;
	min.s32 	%r4838, %r4826, %r3024;
	max.s32 	%r4839, %r3029, %r4827;
$L__BB3_254:
	setp.gt.s32 	%p122, %r2980, 0;
	add.s64 	%rd667, %rd156, %rd157;
	@%p122 bra 	$L__BB3_256;
	mov.u64 	%rd667, %rd156;
	mov.u32 	%r4834, %r4822;
	mov.u32 	%r4835, %r4823;
	mov.u32 	%r4836, %r4824;
	mov.u32 	%r4837, %r4825;
	mov.u32 	%r4838, %r4826;
	mov.u32 	%r4839, %r4827;
$L__BB3_256:
	mov.b64 	{%r3035, %r3040}, %rd667;
	mov.b32 	%r3071, 2;
	mov.b32 	%r3072, 0;
	mov.b32 	%r3073, -1;
	// begin inline asm
	shfl.sync.up.b32 %r3034, %r3035, %r3071, %r3072, %r3073;
	// end inline asm
	// begin inline asm
	shfl.sync.up.b32 %r3039, %r3040, %r3071, %r3072, %r3073;
	// end inline asm
	mov.b64 	%rd160, {%r3034, %r3039};
	// begin inline asm
	shfl.sync.up.b32 %r3044, %r4834, %r3071, %r3072, %r3073;
	// end inline asm
	// begin inline asm
	shfl.sync.up.b32 %r3049, %r4835, %r3071, %r3072, %r3073;
	// end inline asm
	// begin inline asm
	shfl.sync.up.b32 %r3054, %r4836, %r3071, %r3072, %r3073;
	// end inline asm
	// begin inline asm
	shfl.sync.up.b32 %r3059, %r4837, %r3071, %r3072, %r3073;
	// end inline asm
	// begin inline asm
	shfl.sync.up.b32 %r3064, %r4838, %r3071, %r3072, %r3073;
	// end inline asm
	// begin inline asm
	shfl.sync.up.b32 %r3069, %r4839, %r3071, %r3072, %r3073;
	// end inline asm
	setp.ne.s64 	%p123, %rd667, 0;
	mov.u32 	%r4846, %r4834;
	mov.u32 	%r4847, %r4835;
	mov.u32 	%r4848, %r4836;
	mov.u32 	%r4849, %r4837;
	mov.u32 	%r4850, %r4838;
	mov.u32 	%r4851, %r4839;
	@%p123 bra 	$L__BB3_258;
	min.s32 	%r4846, %r4834, %r3044;
	max.s32 	%r4847, %r3049, %r4835;
	min.s32 	%r4848, %r4836, %r3054;
	max.s32 	%r4849, %r3059, %r4837;
	min.s32 	%r4850, %r4838, %r3064;
	max.s32 	%r4851, %r3069, %r4839;
$L__BB3_258:
	setp.gt.s32 	%p124, %r2980, 1;
	add.s64 	%rd668, %rd667, %rd160;
	@%p124 bra 	$L__BB3_260;
	mov.u64 	%rd668, %rd667;
	mov.u32 	%r4846, %r4834;
	mov.u32 	%r4847, %r4835;
	mov.u32 	%r4848, %r4836;
	mov.u32 	%r4849, %r4837;
	mov.u32 	%r4850, %r4838;
	mov.u32 	%r4851, %r4839;
$L__BB3_260:
	mov.b64 	{%r3075, %r3080}, %rd668;
	mov.b32 	%r3111, 4;
	mov.b32 	%r3112, 0;
	mov.b32 	%r3113, -1;
	// begin inline asm
	shfl.sync.up.b32 %r3074, %r3075, %r3111, %r3112, %r3113;
	// end inline asm
	// begin inline asm
	shfl.sync.up.b32 %r3079, %r3080, %r3111, %r3112, %r3113;
	// end inline asm
	mov.b64 	%rd163, {%r3074, %r3079};
	// begin inline asm
	shfl.sync.up.b32 %r3084, %r4846, %r3111, %r3112, %r3113;
	// end inline asm
	// begin inline asm
	shfl.sync.up.b32 %r3089, %r4847, %r3111, %r3112, %r3113;
	// end inline asm
	// begin inline asm
	shfl.sync.up.b32 %r3094, %r4848, %r3111, %r3112, %r3113;
	// end inline asm
	// begin inline asm
	shfl.sync.up.b32 %r3099, %r4849, %r3111, %r3112, %r3113;
	// end inline asm
	// begin inline asm
	shfl.sync.up.b32 %r3104, %r4850, %r3111, %r3112, %r3113;
	// end inline asm
	// begin inline asm
	shfl.sync.up.b32 %r3109, %r4851, %r3111, %r3112, %r3113;
	// end inline asm
	setp.ne.s64 	%p125, %rd668, 0;
	mov.u32 	%r4858, %r4846;
	mov.u32 	%r4859, %r4847;
	mov.u32 	%r4860, %r4848;
	mov.u32 	%r4861, %r4849;
	mov.u32 	%r4862, %r4850;
	mov.u32 	%r4863, %r4851;
	@%p125 bra 	$L__BB3_262;
	min.s32 	%r4858, %r4846, %r3084;
	max.s32 	%r4859, %r3089, %r4847;
	min.s32 	%r4860, %r4848, %r3094;
	max.s32 	%r4861, %r3099, %r4849;
	min.s32 	%r4862, %r4850, %r3104;
	max.s32 	%r4863, %r3109, %r4851;
$L__BB3_262:
	setp.gt.s32 	%p126, %r2980, 3;
	add.s64 	%rd669, %rd668, %rd163;
	@%p126 bra 	$L__BB3_264;
	mov.u64 	%rd669, %rd668;
	mov.u32 	%r4858, %r4846;
	mov.u32 	%r4859, %r4847;
	mov.u32 	%r4860, %r4848;
	mov.u32 	%r4861, %r4849;
	mov.u32 	%r4862, %r4850;
	mov.u32 	%r4863, %r4851;
$L__BB3_264:
	mov.b64 	{%r3115, %r3120}, %rd669;
	mov.b32 	%r3151, 8;
	mov.b32 	%r3152, 0;
	mov.b32 	%r3153, -1;
	// begin inline asm
	shfl.sync.up.b32 %r3114, %r3115, %r3151, %r3152, %r3153;
	// end inline asm
	// begin inline asm
	shfl.sync.up.b32 %r3119, %r3120, %r3151, %r3152, %r3153;
	// end inline asm
	mov.b64 	%rd166, {%r3114, %r3119};
	// begin inline asm
	shfl.sync.up.b32 %r3124, %r4858, %r3151, %r3152, %r3153;
	// end inline asm
	// begin inline asm
	shfl.sync.up.b32 %r3129, %r4859, %r3151, %r3152, %r3153;
	// end inline asm
	// begin inline asm
	shfl.sync.up.b32 %r3134, %r4860, %r3151, %r3152, %r3153;
	// end inline asm
	// begin inline asm
	shfl.sync.up.b32 %r3139, %r4861, %r3151, %r3152, %r3153;
	// end inline asm
	// begin inline asm
	shfl.sync.up.b32 %r3144, %r4862, %r3151, %r3152, %r3153;
	// end inline asm
	// begin inline asm
	shfl.sync.up.b32 %r3149, %r4863, %r3151, %r3152, %r3153;
	// end inline asm
	setp.ne.s64 	%p127, %rd669, 0;
	mov.u32 	%r4870, %r4858;
	mov.u32 	%r4871, %r4859;
	mov.u32 	%r4872, %r4860;
	mov.u32 	%r4873, %r4861;
	mov.u32 	%r4874, %r4862;
	mov.u32 	%r4875, %r4863;
	@%p127 bra 	$L__BB3_266;
	min.s32 	%r4870, %r4858, %r3124;
	max.s32 	%r4871, %r3129, %r4859;
	min.s32 	%r4872, %r4860, %r3134;
	max.s32 	%r4873, %r3139, %r4861;
	min.s32 	%r4874, %r4862, %r3144;
	max.s32 	%r4875, %r3149, %r4863;
$L__BB3_266:
	setp.gt.s32 	%p128, %r2980, 7;
	add.s64 	%rd670, %rd669, %rd166;
	@%p128 bra 	$L__BB3_268;
	mov.u64 	%rd670, %rd669;
	mov.u32 	%r4870, %r4858;
	mov.u32 	%r4871, %r4859;
	mov.u32 	%r4872, %r4860;
	mov.u32 	%r4873, %r4861;
	mov.u32 	%r4874, %r4862;
	mov.u32 	%r4875, %r4863;
$L__BB3_268:
	mov.b64 	{%r3155, %r3160}, %rd670;
	mov.b32 	%r3191, 16;
	mov.b32 	%r3192, 0;
	mov.b32 	%r3193, -1;
	// begin inline asm
	shfl.sync.up.b32 %r3154, %r3155, %r3191, %r3192, %r3193;
	// end inline asm
	// begin inline asm
	shfl.sync.up.b32 %r3159, %r3160, %r3191, %r3192, %r3193;
	// end inline asm
	mov.b64 	%rd169, {%r3154, %r3159};
	// begin inline asm
	shfl.sync.up.b32 %r3164, %r4870, %r3191, %r3192, %r3193;
	// end inline asm
	// begin inline asm
	shfl.sync.up.b32 %r3169, %r4871, %r3191, %r3192, %r3193;
	// end inline asm
	// begin inline asm
	shfl.sync.up.b32 %r3174, %r4872, %r3191, %r3192, %r3193;
	// end inline asm
	// begin inline asm
	shfl.sync.up.b32 %r3179, %r4873, %r3191, %r3192, %r3193;
	// end inline asm
	// begin inline asm
	shfl.sync.up.b32 %r3184, %r4874, %r3191, %r3192, %r3193;
	// end inline asm
	// begin inline asm
	shfl.sync.up.b32 %r3189, %r4875, %r3191, %r3192, %r3193;
	// end inline asm
	setp.ne.s64 	%p129, %rd670, 0;
	mov.u32 	%r4882, %r4870;
	mov.u32 	%r4883, %r4871;
	mov.u32 	%r4884, %r4872;
	mov.u32 	%r4885, %r4873;
	mov.u32 	%r4886, %r4874;
	mov.u32 	%r4887, %r4875;
	@%p129 bra 	$L__BB3_270;
	min.s32 	%r4882, %r4870, %r3164;
	max.s32 	%r4883, %r3169, %r4871;
	min.s32 	%r4884, %r4872, %r3174;
	max.s32 	%r4885, %r3179, %r4873;
	min.s32 	%r4886, %r4874, %r3184;
	max.s32 	%r4887, %r3189, %r4875;
$L__BB3_270:
	setp.gt.s32 	%p130, %r2980, 15;
	add.s64 	%rd671, %rd670, %rd169;
	@%p130 bra 	$L__BB3_272;
	mov.u64 	%rd671, %rd670;
	mov.u32 	%r4882, %r4870;
	mov.u32 	%r4883, %r4871;
	mov.u32 	%r4884, %r4872;
	mov.u32 	%r4885, %r4873;
	mov.u32 	%r4886, %r4874;
	mov.u32 	%r4887, %r4875;
$L__BB3_272:
	mov.b64 	{%r3195, %r3200}, %rd671;
	mov.b32 	%r3231, 1;
	mov.b32 	%r3232, 0;
	mov.b32 	%r3233, -1;
	// begin inline asm
	shfl.sync.up.b32 %r3194, %r3195, %r3231, %r3232, %r3233;
	// end inline asm
	// begin inline asm
	shfl.sync.up.b32 %r3199, %r3200, %r3231, %r3232, %r3233;
	// end inline asm
	mov.b64 	%rd678, {%r3194, %r3199};
	// begin inline asm
	shfl.sync.up.b32 %r4977, %r4882, %r3231, %r3232, %r3233;
	// end inline asm
	// begin inline asm
	shfl.sync.up.b32 %r4976, %r4883, %r3231, %r3232, %r3233;
	// end inline asm
	// begin inline asm
	shfl.sync.up.b32 %r4975, %r4884, %r3231, %r3232, %r3233;
	// end inline asm
	// begin inline asm
	shfl.sync.up.b32 %r4974, %r4885, %r3231, %r3232, %r3233;
	// end inline asm
	// begin inline asm
	shfl.sync.up.b32 %r4973, %r4886, %r3231, %r3232, %r3233;
	// end inline asm
	// begin inline asm
	shfl.sync.up.b32 %r4972, %r4887, %r3231, %r3232, %r3233;
	// end inline asm
	setp.ne.s32 	%p131, %r2980, 31;
	@%p131 bra 	$L__BB3_274;
	shl.b32 	%r3234, %r1094, 5;
	add.s32 	%r3236, %r2982, %r3234;
	st.shared.u64 	[%r3236], %rd671;
	st.shared.v2.u32 	[%r3236+8], {%r4882, %r4883};
	st.shared.v4.u32 	[%r3236+16], {%r4884, %r4885, %r4886, %r4887};
$L__BB3_274:
	bar.sync 	0;
	ld.shared.u64 	%rd673, [_ZN6thrust24THRUST_300001_SM_1000_NS8cuda_cub4core6detail5shmemE];
	ld.shared.v2.u32 	{%r4906, %r4907}, [_ZN6thrust24THRUST_300001_SM_1000_NS8cuda_cub4core6detail5shmemE+8];
	ld.shared.v4.u32 	{%r4908, %r4909, %r4910, %r4911}, [_ZN6thrust24THRUST_300001_SM_1000_NS8cuda_cub4core6detail5shmemE+16];
	ld.shared.u64 	%rd174, [_ZN6thrust24THRUST_300001_SM_1000_NS8cuda_cub4core6detail5shmemE+32];
	ld.shared.v2.u32 	{%r4888, %r4889}, [_ZN6thrust24THRUST_300001_SM_1000_NS8cuda_cub4core6detail5shmemE+40];
	ld.shared.v4.u32 	{%r4890, %r4891, %r4892, %r4893}, [_ZN6thrust24THRUST_300001_SM_1000_NS8cuda_cub4core6detail5shmemE+48];
	setp.ne.s64 	%p132, %rd174, 0;
	@%p132 bra 	$L__BB3_276;
	min.s32 	%r4888, %r4888, %r4906;
	max.s32 	%r4889, %r4907, %r4889;
	min.s32 	%r4890, %r4890, %r4908;
	max.s32 	%r4891, %r4909, %r4891;
	min.s32 	%r4892, %r4892, %r4910;
	max.s32 	%r4893, %r4911, %r4893;
$L__BB3_276:
	add.s64 	%rd175, %rd174, %rd673;
	setp.ne.s32 	%p133, %r1094, 2;
	@%p133 bra 	$L__BB3_278;
	mov.u64 	%rd673, %rd175;
	mov.u32 	%r4906, %r4888;
	mov.u32 	%r4907, %r4889;
	mov.u32 	%r4908, %r4890;
	mov.u32 	%r4909, %r4891;
	mov.u32 	%r4910, %r4892;
	mov.u32 	%r4911, %r4893;
$L__BB3_278:
	ld.shared.u64 	%rd441, [_ZN6thrust24THRUST_300001_SM_1000_NS8cuda_cub4core6detail5shmemE+64];
	ld.shared.v2.u32 	{%r4900, %r4901}, [_ZN6thrust24THRUST_300001_SM_1000_NS8cuda_cub4core6detail5shmemE+72];
	ld.shared.v4.u32 	{%r4902, %r4903, %r4904, %r4905}, [_ZN6thrust24THRUST_300001_SM_1000_NS8cuda_cub4core6detail5shmemE+80];
	add.s64 	%rd177, %rd441, %rd175;
	setp.ne.s64 	%p134, %rd441, 0;
	@%p134 bra 	$L__BB3_280;
	min.s32 	%r4900, %r4900, %r4888;
	max.s32 	%r4901, %r4889, %r4901;
	min.s32 	%r4902, %r4902, %r4890;
	max.s32 	%r4903, %r4891, %r4903;
	min.s32 	%r4904, %r4904, %r4892;
	max.s32 	%r4905, %r4893, %r4905;
$L__BB3_280:
	setp.ne.s32 	%p135, %r1094, 3;
	@%p135 bra 	$L__BB3_282;
	mov.u64 	%rd673, %rd177;
	mov.u32 	%r4906, %r4900;
	mov.u32 	%r4907, %r4901;
	mov.u32 	%r4908, %r4902;
	mov.u32 	%r4909, %r4903;
	mov.u32 	%r4910, %r4904;
	mov.u32 	%r4911, %r4905;
$L__BB3_282:
	ld.shared.u64 	%rd442, [_ZN6thrust24THRUST_300001_SM_1000_NS8cuda_cub4core6detail5shmemE+96];
	ld.shared.v2.u32 	{%r4912, %r4913}, [_ZN6thrust24THRUST_300001_SM_1000_NS8cuda_cub4core6detail5shmemE+104];
	ld.shared.v4.u32 	{%r4914, %r4915, %r4916, %r4917}, [_ZN6thrust24THRUST_300001_SM_1000_NS8cuda_cub4core6detail5shmemE+112];
	add.s64 	%rd179, %rd442, %rd177;
	setp.ne.s64 	%p136, %rd442, 0;
	@%p136 bra 	$L__BB3_284;
	min.s32 	%r4912, %r4912, %r4900;
	max.s32 	%r4913, %r4901, %r4913;
	min.s32 	%r4914, %r4914, %r4902;
	max.s32 	%r4915, %r4903, %r4915;
	min.s32 	%r4916, %r4916, %r4904;
	max.s32 	%r4917, %r4905, %r4917;
$L__BB3_284:
	setp.ne.s32 	%p137, %r1094, 4;
	@%p137 bra 	$L__BB3_286;
	mov.u64 	%rd673, %rd179;
	mov.u32 	%r4906, %r4912;
	mov.u32 	%r4907, %r4913;
	mov.u32 	%r4908, %r4914;
	mov.u32 	%r4909, %r4915;
	mov.u32 	%r4910, %r4916;
	mov.u32 	%r4911, %r4917;
$L__BB3_286:
	ld.shared.u64 	%rd443, [_ZN6thrust24THRUST_300001_SM_1000_NS8cuda_cub4core6detail5shmemE+128];
	ld.shared.v2.u32 	{%r4924, %r4925}, [_ZN6thrust24THRUST_300001_SM_1000_NS8cuda_cub4core6detail5shmemE+136];
	ld.shared.v4.u32 	{%r4926, %r4927, %r4928, %r4929}, [_ZN6thrust24THRUST_300001_SM_1000_NS8cuda_cub4core6detail5shmemE+144];
	add.s64 	%rd181, %rd443, %rd179;
	setp.ne.s64 	%p138, %rd443, 0;
	@%p138 bra 	$L__BB3_288;
	min.s32 	%r4924, %r4924, %r4912;
	max.s32 	%r4925, %r4913, %r4925;
	min.s32 	%r4926, %r4926, %r4914;
	max.s32 	%r4927, %r4915, %r4927;
	min.s32 	%r4928, %r4928, %r4916;
	max.s32 	%r4929, %r4917, %r4929;
$L__BB3_288:
	setp.ne.s32 	%p139, %r1094, 5;
	@%p139 bra 	$L__BB3_290;
	mov.u64 	%rd673, %rd181;
	mov.u32 	%r4906, %r4924;
	mov.u32 	%r4907, %r4925;
	mov.u32 	%r4908, %r4926;
	mov.u32 	%r4909, %r4927;
	mov.u32 	%r4910, %r4928;
	mov.u32 	%r4911, %r4929;
$L__BB3_290:
	ld.shared.u64 	%rd444, [_ZN6thrust24THRUST_300001_SM_1000_NS8cuda_cub4core6detail5shmemE+160];
	ld.shared.v2.u32 	{%r4936, %r4937}, [_ZN6thrust24THRUST_300001_SM_1000_NS8cuda_cub4core6detail5shmemE+168];
	ld.shared.v4.u32 	{%r4938, %r4939, %r4940, %r4941}, [_ZN6thrust24THRUST_300001_SM_1000_NS8cuda_cub4core6detail5shmemE+176];
	add.s64 	%rd183, %rd444, %rd181;
	setp.ne.s64 	%p140, %rd444, 0;
	@%p140 bra 	$L__BB3_292;
	min.s32 	%r4936, %r4936, %r4924;
	max.s32 	%r4937, %r4925, %r4937;
	min.s32 	%r4938, %r4938, %r4926;
	max.s32 	%r4939, %r4927, %r4939;
	min.s32 	%r4940, %r4940, %r4928;
	max.s32 	%r4941, %r4929, %r4941;
$L__BB3_292:
	setp.ne.s32 	%p141, %r1094, 6;
	@%p141 bra 	$L__BB3_294;
	mov.u64 	%rd673, %rd183;
	mov.u32 	%r4906, %r4936;
	mov.u32 	%r4907, %r4937;
	mov.u32 	%r4908, %r4938;
	mov.u32 	%r4909, %r4939;
	mov.u32 	%r4910, %r4940;
	mov.u32 	%r4911, %r4941;
$L__BB3_294:
	ld.shared.u64 	%rd445, [_ZN6thrust24THRUST_300001_SM_1000_NS8cuda_cub4core6detail5shmemE+192];
	ld.shared.v2.u32 	{%r4948, %r4949}, [_ZN6thrust24THRUST_300001_SM_1000_NS8cuda_cub4core6detail5shmemE+200];
	ld.shared.v4.u32 	{%r4950, %r4951, %r4952, %r4953}, [_ZN6thrust24THRUST_300001_SM_1000_NS8cuda_cub4core6detail5shmemE+208];
	add.s64 	%rd185, %rd445, %rd183;
	setp.ne.s64 	%p142, %rd445, 0;
	@%p142 bra 	$L__BB3_296;
	min.s32 	%r4948, %r4948, %r4936;
	max.s32 	%r4949, %r4937, %r4949;
	min.s32 	%r4950, %r4950, %r4938;
	max.s32 	%r4951, %r4939, %r4951;
	min.s32 	%r4952, %r4952, %r4940;
	max.s32 	%r4953, %r4941, %r4953;
$L__BB3_296:
	setp.ne.s32 	%p143, %r1094, 7;
	@%p143 bra 	$L__BB3_298;
	mov.u64 	%rd673, %rd185;
	mov.u32 	%r4906, %r4948;
	mov.u32 	%r4907, %r4949;
	mov.u32 	%r4908, %r4950;
	mov.u32 	%r4909, %r4951;
	mov.u32 	%r4910, %r4952;
	mov.u32 	%r4911, %r4953;
$L__BB3_298:
	ld.shared.u64 	%rd446, [_ZN6thrust24THRUST_300001_SM_1000_NS8cuda_cub4core6detail5shmemE+224];
	ld.shared.v2.u32 	{%r4960, %r4961}, [_ZN6thrust24THRUST_300001_SM_1000_NS8cuda_cub4core6detail5shmemE+232];
	ld.shared.v4.u32 	{%r4962, %r4963, %r4964, %r4965}, [_ZN6thrust24THRUST_300001_SM_1000_NS8cuda_cub4core6detail5shmemE+240];
	add.s64 	%rd684, %rd446, %rd185;
	setp.ne.s64 	%p144, %rd446, 0;
	@%p144 bra 	$L__BB3_300;
	min.s32 	%r4960, %r4960, %r4948;
	max.s32 	%r4961, %r4949, %r4961;
	min.s32 	%r4962, %r4962, %r4950;
	max.s32 	%r4963, %r4951, %r4963;
	min.s32 	%r4964, %r4964, %r4952;
	max.s32 	%r4965, %r4953, %r4965;
$L__BB3_300:
	setp.lt.u32 	%p145, %r1081, 32;
	@%p145 bra 	$L__BB3_305;
	setp.ne.s64 	%p146, %rd678, 0;
	@%p146 bra 	$L__BB3_303;
	min.s32 	%r4977, %r4977, %r4906;
	max.s32 	%r4976, %r4907, %r4976;
	min.s32 	%r4975, %r4975, %r4908;
	max.s32 	%r4974, %r4909, %r4974;
	min.s32 	%r4973, %r4973, %r4910;
	max.s32 	%r4972, %r4911, %r4972;
$L__BB3_303:
	setp.ne.s32 	%p147, %r2980, 0;
	add.s64 	%rd678, %rd673, %rd678;
	@%p147 bra 	$L__BB3_305;
	mov.u64 	%rd678, %rd673;
	mov.u32 	%r4972, %r4911;
	mov.u32 	%r4973, %r4910;
	mov.u32 	%r4974, %r4909;
	mov.u32 	%r4975, %r4908;
	mov.u32 	%r4976, %r4907;
	mov.u32 	%r4977, %r4906;
$L__BB3_305:
	setp.eq.s32 	%p148, %r1081, 0;
	mov.u64 	%rd679, %rd154;
	@%p148 bra 	$L__BB3_308;
	add.s64 	%rd679, %rd154, %rd678;
	setp.ne.s64 	%p149, %rd154, 0;
	@%p149 bra 	$L__BB3_308;
	min.s32 	%r4983, %r4983, %r4977;
	max.s32 	%r4982, %r4976, %r4982;
	min.s32 	%r4981, %r4981, %r4975;
	max.s32 	%r4980, %r4974, %r4980;
	min.s32 	%r4979, %r4979, %r4973;
	max.s32 	%r4978, %r4972, %r4978;
$L__BB3_308:
	add.s64 	%rd192, %rd679, %rd155;
	@%p1 bra 	$L__BB3_310;
	min.s32 	%r4984, %r4984, %r4983;
	max.s32 	%r4985, %r4982, %r4985;
	min.s32 	%r4986, %r4986, %r4981;
	max.s32 	%r4987, %r4980, %r4987;
	min.s32 	%r4988, %r4988, %r4979;
	max.s32 	%r4989, %r4978, %r4989;
$L__BB3_310:
	setp.eq.s32 	%p150, %r1081, 0;
	selp.b64 	%rd193, 0, %rd678, %p150;
	setp.lt.s64 	%p151, %rd684, 257;
	@%p151 bra 	$L__BB3_323;
	bar.sync 	0;
	setp.eq.s64 	%p155, %rd154, 0;
	@%p155 bra 	$L__BB3_313;
	cvt.u32.u64 	%r3237, %rd193;
	mad.lo.s32 	%r3239, %r3237, 28, %r2982;
	st.shared.u32 	[%r3239], %r4815;
	st.shared.u32 	[%r3239+4], %r4977;
	st.shared.u32 	[%r3239+8], %r4976;
	st.shared.u32 	[%r3239+12], %r4975;
	st.shared.u32 	[%r3239+16], %r4974;
	st.shared.u32 	[%r3239+20], %r4973;
	st.shared.u32 	[%r3239+24], %r4972;
$L__BB3_313:
	not.pred 	%p156, %p1;
	@%p156 bra 	$L__BB3_315;
	cvt.u32.u64 	%r3240, %rd679;
	mad.lo.s32 	%r3242, %r3240, 28, %r2982;
	st.shared.u32 	[%r3242], %r1099;
	st.shared.u32 	[%r3242+4], %r4983;
	st.shared.u32 	[%r3242+8], %r4982;
	st.shared.u32 	[%r3242+12], %r4981;
	st.shared.u32 	[%r3242+16], %r4980;
	st.shared.u32 	[%r3242+20], %r4979;
	st.shared.u32 	[%r3242+24], %r4978;
$L__BB3_315:
	not.pred 	%p157, %p2;
	@%p157 bra 	$L__BB3_317;
	cvt.u32.u64 	%r3243, %rd192;
	mad.lo.s32 	%r3245, %r3243, 28, %r2982;
	st.shared.u32 	[%r3245], %r1100;
	st.shared.u32 	[%r3245+4], %r4984;
	st.shared.u32 	[%r3245+8], %r4985;
	st.shared.u32 	[%r3245+12], %r4986;
	st.shared.u32 	[%r3245+16], %r4987;
	st.shared.u32 	[%r3245+20], %r4988;
	st.shared.u32 	[%r3245+24], %r4989;
$L__BB3_317:
	bar.sync 	0;
	cvt.u64.u32 	%rd683, %r1081;
	setp.le.u64 	%p158, %rd684, %rd683;
	@%p158 bra 	$L__BB3_329;
	not.b64 	%rd450, %rd683;
	add.s64 	%rd195, %rd684, %rd450;
	shr.u64 	%rd451, %rd195, 8;
	add.s64 	%rd452, %rd451, 1;
	and.b64  	%rd681, %rd452, 3;
	and.b64  	%rd453, %rd195, 768;
	setp.eq.s64 	%p159, %rd453, 768;
	@%p159 bra 	$L__BB3_321;
	mad.lo.s32 	%r3247, %r1081, 28, %r2982;
	add.s32 	%r4990, %r3247, 12;
	mad.lo.s64 	%rd454, %rd683, 24, %rd7;
	add.s64 	%rd680, %rd454, 12;
	shl.b64 	%rd455, %rd681, 8;
	add.s64 	%rd683, %rd455, %rd683;
$L__BB3_320:
	.pragma "nounroll";
	ld.shared.u32 	%r3248, [%r4990+-8];
	ld.shared.u32 	%r3249, [%r4990+-4];
	ld.shared.u32 	%r3250, [%r4990];
	ld.shared.u32 	%r3251, [%r4990+4];
	ld.shared.u32 	%r3252, [%r4990+8];
	ld.shared.u32 	%r3253, [%r4990+12];
	st.global.u32 	[%rd680+-12], %r3248;
	st.global.u32 	[%rd680+-8], %r3249;
	st.global.u32 	[%rd680+-4], %r3250;
	st.global.u32 	[%rd680], %r3251;
	st.global.u32 	[%rd680+4], %r3252;
	st.global.u32 	[%rd680+8], %r3253;
	add.s64 	%rd681, %rd681, -1;
	add.s32 	%r4990, %r4990, 7168;
	add.s64 	%rd680, %rd680, 6144;
	setp.ne.s64 	%p160, %rd681, 0;
	@%p160 bra 	$L__BB3_320;
$L__BB3_321:
	setp.lt.u64 	%p161, %rd195, 768;
	@%p161 bra 	$L__BB3_329;
$L__BB3_322:
	cvt.u32.u64 	%r3254, %rd683;
	mad.lo.s32 	%r3256, %r3254, 28, %r2982;
	ld.shared.u32 	%r3257, [%r3256+4];
	ld.shared.u32 	%r3258, [%r3256+8];
	ld.shared.u32 	%r3259, [%r3256+12];
	ld.shared.u32 	%r3260, [%r3256+16];
	ld.shared.u32 	%r3261, [%r3256+20];
	ld.shared.u32 	%r3262, [%r3256+24];
	mad.lo.s64 	%rd456, %rd683, 24, %rd7;
	st.global.u32 	[%rd456], %r3257;
	st.global.u32 	[%rd456+4], %r3258;
	st.global.u32 	[%rd456+8], %r3259;
	st.global.u32 	[%rd456+12], %r3260;
	st.global.u32 	[%rd456+16], %r3261;
	st.global.u32 	[%rd456+20], %r3262;
	and.b64  	%rd457, %rd683, 4294967295;
	ld.shared.u32 	%r3263, [%r3256+7172];
	ld.shared.u32 	%r3264, [%r3256+7176];
	ld.shared.u32 	%r3265, [%r3256+7180];
	ld.shared.u32 	%r3266, [%r3256+7184];
	ld.shared.u32 	%r3267, [%r3256+7188];
	ld.shared.u32 	%r3268, [%r3256+7192];
	mad.lo.s64 	%rd458, %rd457, 24, %rd7;
	st.global.u32 	[%rd458+6144], %r3263;
	st.global.u32 	[%rd458+6148], %r3264;
	st.global.u32 	[%rd458+6152], %r3265;
	st.global.u32 	[%rd458+6156], %r3266;
	st.global.u32 	[%rd458+6160], %r3267;
	st.global.u32 	[%rd458+6164], %r3268;
	ld.shared.u32 	%r3269, [%r3256+14340];
	ld.shared.u32 	%r3270, [%r3256+14344];
	ld.shared.u32 	%r3271, [%r3256+14348];
	ld.shared.u32 	%r3272, [%r3256+14352];
	ld.shared.u32 	%r3273, [%r3256+14356];
	ld.shared.u32 	%r3274, [%r3256+14360];
	st.global.u32 	[%rd458+12288], %r3269;
	st.global.u32 	[%rd458+12292], %r3270;
	st.global.u32 	[%rd458+12296], %r3271;
	st.global.u32 	[%rd458+12300], %r3272;
	st.global.u32 	[%rd458+12304], %r3273;
	st.global.u32 	[%rd458+12308], %r3274;
	ld.shared.u32 	%r3275, [%r3256+21508];
	ld.shared.u32 	%r3276, [%r3256+21512];
	ld.shared.u32 	%r3277, [%r3256+21516];
	ld.shared.u32 	%r3278, [%r3256+21520];
	ld.shared.u32 	%r3279, [%r3256+21524];
	ld.shared.u32 	%r3280, [%r3256+21528];
	st.global.u32 	[%rd458+18432], %r3275;
	st.global.u32 	[%rd458+18436], %r3276;
	st.global.u32 	[%rd458+18440], %r3277;
	st.global.u32 	[%rd458+18444], %r3278;
	st.global.u32 	[%rd458+18448], %r3279;
	st.global.u32 	[%rd458+18452], %r3280;
	add.s64 	%rd459, %rd683, 1024;
	and.b64  	%rd683, %rd459, 4294967295;
	setp.gt.u64 	%p162, %rd684, %rd683;
	@%p162 bra 	$L__BB3_322;
	bra.uni 	$L__BB3_329;
$L__BB3_323:
	setp.eq.s64 	%p152, %rd154, 0;
	@%p152 bra 	$L__BB3_325;
	mad.lo.s64 	%rd447, %rd193, 24, %rd7;
	st.global.u32 	[%rd447], %r4977;
	st.global.u32 	[%rd447+4], %r4976;
	st.global.u32 	[%rd447+8], %r4975;
	st.global.u32 	[%rd447+12], %r4974;
	st.global.u32 	[%rd447+16], %r4973;
	st.global.u32 	[%rd447+20], %r4972;
$L__BB3_325:
	not.pred 	%p153, %p1;
	@%p153 bra 	$L__BB3_327;
	mad.lo.s64 	%rd448, %rd679, 24, %rd7;
	st.global.u32 	[%rd448], %r4983;
	st.global.u32 	[%rd448+4], %r4982;
	st.global.u32 	[%rd448+8], %r4981;
	st.global.u32 	[%rd448+12], %r4980;
	st.global.u32 	[%rd448+16], %r4979;
	st.global.u32 	[%rd448+20], %r4978;
$L__BB3_327:
	not.pred 	%p154, %p2;
	@%p154 bra 	$L__BB3_329;
	mad.lo.s64 	%rd449, %rd192, 24, %rd7;
	st.global.u32 	[%rd449], %r4984;
	st.global.u32 	[%rd449+4], %r4985;
	st.global.u32 	[%rd449+8], %r4986;
	st.global.u32 	[%rd449+12], %r4987;
	st.global.u32 	[%rd449+16], %r4988;
	st.global.u32 	[%rd449+20], %r4989;
$L__BB3_329:
	setp.ne.s32 	%p163, %r1081, 255;
	@%p163 bra 	$L__BB3_494;
	setp.ne.s64 	%p164, %rd9, 768;
	@%p164 bra 	$L__BB3_332;
	mad.lo.s64 	%rd460, %rd684, 24, %rd7;
	st.global.u32 	[%rd460], %r4960;
	st.global.u32 	[%rd460+4], %r4961;
	st.global.u32 	[%rd460+8], %r4962;
	st.global.u32 	[%rd460+12], %r4963;
	st.global.u32 	[%rd460+16], %r4964;
	st.global.u32 	[%rd460+20], %r4965;
	add.s64 	%rd684, %rd684, 1;
$L__BB3_332:
	st.global.u64 	[%rd1], %rd684;
	bra.uni 	$L__BB3_494;
$L__BB3_333:
	cvt.u32.u64 	%r1507, %rd9;
	shl.b64 	%rd307, %rd8, 4;
	add.s64 	%rd208, %rd5, %rd307;
	mov.u32 	%r1508, %tid.x;
	ld.global.u32 	%r4993, [%rd208];
	and.b32  	%r2234, %r1508, 31;
	and.b32  	%r2235, %r1508, 992;
	mul.lo.s32 	%r2236, %r2235, 3;
	or.b32  	%r1510, %r2236, %r2234;
	setp.ge.u32 	%p9, %r1510, %r1507;
	shl.b32 	%r1511, %r1510, 4;
	cvt.u64.u32 	%rd308, %r1511;
	add.s64 	%rd209, %rd208, %rd308;
	mov.u32 	%r4991, %r4993;
	@%p9 bra 	$L__BB3_335;
	ld.global.u32 	%r4991, [%rd209];
$L__BB3_335:
	add.s32 	%r1514, %r1510, 32;
	setp.ge.u32 	%p10, %r1514, %r1507;
	mov.u32 	%r4992, %r4993;
	@%p10 bra 	$L__BB3_337;
	ld.global.u32 	%r4992, [%rd209+512];
$L__BB3_337:
	add.s32 	%r1517, %r1510, 64;
	setp.ge.u32 	%p11, %r1517, %r1507;
	@%p11 bra 	$L__BB3_339;
	ld.global.u32 	%r4993, [%rd209+1024];
$L__BB3_339:
	// begin inline asm
	mov.u32 %r2237, %laneid;
	// end inline asm
	shr.u32 	%r1521, %r1508, 5;
	mad.lo.s32 	%r1522, %r1521, 96, %r2237;
	shl.b32 	%r2239, %r1522, 2;
	mov.u32 	%r2240, _ZN6thrust24THRUST_300001_SM_1000_NS8cuda_cub4core6detail5shmemE;
	add.s32 	%r1523, %r2240, %r2239;
	st.shared.u32 	[%r1523], %r4991;
	st.shared.u32 	[%r1523+128], %r4992;
	st.shared.u32 	[%r1523+256], %r4993;
	bar.warp.sync 	-1;
	shl.b32 	%r1524, %r2237, 1;
	shl.b32 	%r2241, %r2237, 3;
	add.s32 	%r1525, %r1523, %r2241;
	ld.shared.u32 	%r1526, [%r1525];
	ld.shared.u32 	%r1527, [%r1525+4];
	ld.shared.u32 	%r1528, [%r1525+8];
	setp.ne.s32 	%p12, %r1508, 0;
	mov.b32 	%r5004, 0;
	@%p12 bra 	$L__BB3_341;
	ld.global.u32 	%r5004, [%rd208+-16];
$L__BB3_341:
	setp.ge.u32 	%p13, %r1510, %r1507;
	bar.sync 	0;
	add.s64 	%rd311, %rd6, %rd307;
	ld.global.u32 	%r5003, [%rd311+12];
	ld.global.u32 	%r5002, [%rd311+8];
	ld.global.u32 	%r5001, [%rd311+4];
	add.s64 	%rd210, %rd311, %rd308;
	mov.u32 	%r4995, %r5001;
	mov.u32 	%r4996, %r5002;
	mov.u32 	%r4997, %r5003;
	@%p13 bra 	$L__BB3_343;
	ld.global.u32 	%r4995, [%rd210+4];
	ld.global.u32 	%r4996, [%rd210+8];
	ld.global.u32 	%r4997, [%rd210+12];
$L__BB3_343:
	setp.ge.u32 	%p14, %r1514, %r1507;
	mov.u32 	%r4998, %r5001;
	mov.u32 	%r4999, %r5002;
	mov.u32 	%r5000, %r5003;
	@%p14 bra 	$L__BB3_345;
	ld.global.u32 	%r4998, [%rd210+516];
	ld.global.u32 	%r4999, [%rd210+520];
	ld.global.u32 	%r5000, [%rd210+524];
$L__BB3_345:
	setp.ge.u32 	%p15, %r1517, %r1507;
	@%p15 bra 	$L__BB3_347;
	ld.global.u32 	%r5001, [%rd210+1028];
	ld.global.u32 	%r5002, [%rd210+1032];
	ld.global.u32 	%r5003, [%rd210+1036];
$L__BB3_347:
	setp.eq.s32 	%p16, %r1508, 0;
	mad.lo.s32 	%r2242, %r1522, 20, %r1523;
	st.shared.v2.u32 	[%r2242], {%r4995, %r4995};
	st.shared.v2.u32 	[%r2242+8], {%r4996, %r4996};
	st.shared.v2.u32 	[%r2242+16], {%r4997, %r4997};
	st.shared.v2.u32 	[%r2242+768], {%r4998, %r4998};
	st.shared.v2.u32 	[%r2242+776], {%r4999, %r4999};
	st.shared.v2.u32 	[%r2242+784], {%r5000, %r5000};
	st.shared.v2.u32 	[%r2242+1536], {%r5001, %r5001};
	st.shared.v2.u32 	[%r2242+1544], {%r5002, %r5002};
	st.shared.v2.u32 	[%r2242+1552], {%r5003, %r5003};
	bar.warp.sync 	-1;
	add.s32 	%r2243, %r1522, %r1524;
	mad.lo.s32 	%r2244, %r2243, 20, %r1525;
	ld.shared.v2.u32 	{%r5265, %r5266}, [%r2244];
	ld.shared.v2.u32 	{%r5267, %r5268}, [%r2244+8];
	ld.shared.v2.u32 	{%r5269, %r5270}, [%r2244+16];
	ld.shared.v2.u32 	{%r5271, %r5272}, [%r2244+24];
	ld.shared.v2.u32 	{%r5273, %r5274}, [%r2244+32];
	ld.shared.v2.u32 	{%r5275, %r5276}, [%r2244+40];
	ld.shared.v2.u32 	{%r5011, %r5012}, [%r2244+48];
	ld.shared.v2.u32 	{%r5013, %r5014}, [%r2244+56];
	ld.shared.v2.u32 	{%r5015, %r5016}, [%r2244+64];
	bar.sync 	0;
	shl.b32 	%r2245, %r1508, 2;
	add.s32 	%r2247, %r2240, %r2245;
	add.s32 	%r1570, %r2247, 1448;
	st.shared.u32 	[%r2247+1448], %r1528;
	bar.sync 	0;
	@%p16 bra 	$L__BB3_349;
	ld.shared.u32 	%r5004, [%r1570+-4];
$L__BB3_349:
	setp.ne.s32 	%p17, %r5004, %r1526;
	setp.ne.s32 	%p18, %r1526, %r1527;
	setp.ne.s32 	%p19, %r1527, %r1528;
	mul.lo.s32 	%r2248, %r1508, 3;
	cvt.u64.u32 	%rd312, %r2248;
	setp.eq.s64 	%p20, %rd9, %rd312;
	or.pred  	%p3, %p20, %p17;
	selp.u64 	%rd313, 1, 0, %p3;
	add.s32 	%r2249, %r2248, 1;
	cvt.u64.u32 	%rd314, %r2249;
	setp.eq.s64 	%p21, %rd9, %rd314;
	or.pred  	%p4, %p21, %p18;
	selp.u64 	%rd315, 1, 0, %p4;
	add.s32 	%r2250, %r2248, 2;
	cvt.u64.u32 	%rd316, %r2250;
	setp.eq.s64 	%p22, %rd9, %rd316;
	or.pred  	%p5, %p22, %p19;
	add.s64 	%rd211, %rd315, %rd313;
	mov.u32 	%r5005, %r5271;
	mov.u32 	%r5006, %r5272;
	mov.u32 	%r5007, %r5273;
	mov.u32 	%r5008, %r5274;
	mov.u32 	%r5009, %r5275;
	mov.u32 	%r5010, %r5276;
	@%p4 bra 	$L__BB3_351;
	min.s32 	%r5005, %r5271, %r5265;
	max.s32 	%r5006, %r5266, %r5272;
	min.s32 	%r5007, %r5273, %r5267;
	max.s32 	%r5008, %r5268, %r5274;
	min.s32 	%r5009, %r5275, %r5269;
	max.s32 	%r5010, %r5270, %r5276;
$L__BB3_351:
	selp.u64 	%rd317, 1, 0, %p5;
	add.s64 	%rd212, %rd211, %rd317;
	@%p5 bra 	$L__BB3_353;
	min.s32 	%r5011, %r5011, %r5005;
	max.s32 	%r5012, %r5006, %r5012;
	min.s32 	%r5013, %r5013, %r5007;
	max.s32 	%r5014, %r5008, %r5014;
	min.s32 	%r5015, %r5015, %r5009;
	max.s32 	%r5016, %r5010, %r5016;
$L__BB3_353:
	mov.b64 	{%r2252, %r2257}, %rd212;
	mov.b32 	%r2288, 1;
	mov.b32 	%r2289, 0;
	mov.b32 	%r2290, -1;
	// begin inline asm
	shfl.sync.up.b32 %r2251, %r2252, %r2288, %r2289, %r2290;
	// end inline asm
	// begin inline asm
	shfl.sync.up.b32 %r2256, %r2257, %r2288, %r2289, %r2290;
	// end inline asm
	mov.b64 	%rd213, {%r2251, %r2256};
	// begin inline asm
	shfl.sync.up.b32 %r2261, %r5011, %r2288, %r2289, %r2290;
	// end inline asm
	// begin inline asm
	shfl.sync.up.b32 %r2266, %r5012, %r2288, %r2289, %r2290;
	// end inline asm
	// begin inline asm
	shfl.sync.up.b32 %r2271, %r5013, %r2288, %r2289, %r2290;
	// end inline asm
	// begin inline asm
	shfl.sync.up.b32 %r2276, %r5014, %r2288, %r2289, %r2290;
	// end inline asm
	// begin inline asm
	shfl.sync.up.b32 %r2281, %r5015, %r2288, %r2289, %r2290;
	// end inline asm
	// begin inline asm
	shfl.sync.up.b32 %r2286, %r5016, %r2288, %r2289, %r2290;
	// end inline asm
	setp.ne.s64 	%p23, %rd212, 0;
	mov.u32 	%r5023, %r5011;
	mov.u32 	%r5024, %r5012;
	mov.u32 	%r5025, %r5013;
	mov.u32 	%r5026, %r5014;
	mov.u32 	%r5027, %r5015;
	mov.u32 	%r5028, %r5016;
	@%p23 bra 	$L__BB3_355;
	min.s32 	%r5023, %r5011, %r2261;
	max.s32 	%r5024, %r2266, %r5012;
	min.s32 	%r5025, %r5013, %r2271;
	max.s32 	%r5026, %r2276, %r5014;
	min.s32 	%r5027, %r5015, %r2281;
	max.s32 	%r5028, %r2286, %r5016;
$L__BB3_355:
	setp.gt.s32 	%p24, %r2237, 0;
	add.s64 	%rd685, %rd212, %rd213;
	@%p24 bra 	$L__BB3_357;
	mov.u64 	%rd685, %rd212;
	mov.u32 	%r5023, %r5011;
	mov.u32 	%r5024, %r5012;
	mov.u32 	%r5025, %r5013;
	mov.u32 	%r5026, %r5014;
	mov.u32 	%r5027, %r5015;
	mov.u32 	%r5028, %r5016;
$L__BB3_357:
	mov.b64 	{%r2292, %r2297}, %rd685;
	mov.b32 	%r2328, 2;
	mov.b32 	%r2329, 0;
	mov.b32 	%r2330, -1;
	// begin inline asm
	shfl.sync.up.b32 %r2291, %r2292, %r2328, %r2329, %r2330;
	// end inline asm
	// begin inline asm
	shfl.sync.up.b32 %r2296, %r2297, %r2328, %r2329, %r2330;
	// end inline asm
	mov.b64 	%rd216, {%r2291, %r2296};
	// begin inline asm
	shfl.sync.up.b32 %r2301, %r5023, %r2328, %r2329, %r2330;
	// end inline asm
	// begin inline asm
	shfl.sync.up.b32 %r2306, %r5024, %r2328, %r2329, %r2330;
	// end inline asm
	// begin inline asm
	shfl.sync.up.b32 %r2311, %r5025, %r2328, %r2329, %r2330;
	// end inline asm
	// begin inline asm
	shfl.sync.up.b32 %r2316, %r5026, %r2328, %r2329, %r2330;
	// end inline asm
	// begin inline asm
	shfl.sync.up.b32 %r2321, %r5027, %r2328, %r2329, %r2330;
	// end inline asm
	// begin inline asm
	shfl.sync.up.b32 %r2326, %r5028, %r2328, %r2329, %r2330;
	// end inline asm
	setp.ne.s64 	%p25, %rd685, 0;
	mov.u32 	%r5035, %r5023;
	mov.u32 	%r5036, %r5024;
	mov.u32 	%r5037, %r5025;
	mov.u32 	%r5038, %r5026;
	mov.u32 	%r5039, %r5027;
	mov.u32 	%r5040, %r5028;
	@%p25 bra 	$L__BB3_359;
	min.s32 	%r5035, %r5023, %r2301;
	max.s32 	%r5036, %r2306, %r5024;
	min.s32 	%r5037, %r5025, %r2311;
	max.s32 	%r5038, %r2316, %r5026;
	min.s32 	%r5039, %r5027, %r2321;
	max.s32 	%r5040, %r2326, %r5028;
$L__BB3_359:
	setp.gt.s32 	%p26, %r2237, 1;
	add.s64 	%rd686, %rd685, %rd216;
	@%p26 bra 	$L__BB3_361;
	mov.u64 	%rd686, %rd685;
	mov.u32 	%r5035, %r5023;
	mov.u32 	%r5036, %r5024;
	mov.u32 	%r5037, %r5025;
	mov.u32 	%r5038, %r5026;
	mov.u32 	%r5039, %r5027;
	mov.u32 	%r5040, %r5028;
$L__BB3_361:
	mov.b64 	{%r2332, %r2337}, %rd686;
	mov.b32 	%r2368, 4;
	mov.b32 	%r2369, 0;
	mov.b32 	%r2370, -1;
	// begin inline asm
	shfl.sync.up.b32 %r2331, %r2332, %r2368, %r2369, %r2370;
	// end inline asm
	// begin inline asm
	shfl.sync.up.b32 %r2336, %r2337, %r2368, %r2369, %r2370;
	// end inline asm
	mov.b64 	%rd219, {%r2331, %r2336};
	// begin inline asm
	shfl.sync.up.b32 %r2341, %r5035, %r2368, %r2369, %r2370;
	// end inline asm
	// begin inline asm
	shfl.sync.up.b32 %r2346, %r5036, %r2368, %r2369, %r2370;
	// end inline asm
	// begin inline asm
	shfl.sync.up.b32 %r2351, %r5037, %r2368, %r2369, %r2370;
	// end inline asm
	// begin inline asm
	shfl.sync.up.b32 %r2356, %r5038, %r2368, %r2369, %r2370;
	// end inline asm
	// begin inline asm
	shfl.sync.up.b32 %r2361, %r5039, %r2368, %r2369, %r2370;
	// end inline asm
	// begin inline asm
	shfl.sync.up.b32 %r2366, %r5040, %r2368, %r2369, %r2370;
	// end inline asm
	setp.ne.s64 	%p27, %rd686, 0;
	mov.u32 	%r5047, %r5035;
	mov.u32 	%r5048, %r5036;
	mov.u32 	%r5049, %r5037;
	mov.u32 	%r5050, %r5038;
	mov.u32 	%r5051, %r5039;
	mov.u32 	%r5052, %r5040;
	@%p27 bra 	$L__BB3_363;
	min.s32 	%r5047, %r5035, %r2341;
	max.s32 	%r5048, %r2346, %r5036;
	min.s32 	%r5049, %r5037, %r2351;
	max.s32 	%r5050, %r2356, %r5038;
	min.s32 	%r5051, %r5039, %r2361;
	max.s32 	%r5052, %r2366, %r5040;
$L__BB3_363:
	setp.gt.s32 	%p28, %r2237, 3;
	add.s64 	%rd687, %rd686, %rd219;
	@%p28 bra 	$L__BB3_365;
	mov.u64 	%rd687, %rd686;
	mov.u32 	%r5047, %r5035;
	mov.u32 	%r5048, %r5036;
	mov.u32 	%r5049, %r5037;
	mov.u32 	%r5050, %r5038;
	mov.u32 	%r5051, %r5039;
	mov.u32 	%r5052, %r5040;
$L__BB3_365:
	mov.b64 	{%r2372, %r2377}, %rd687;
	mov.b32 	%r2408, 8;
	mov.b32 	%r2409, 0;
	mov.b32 	%r2410, -1;
	// begin inline asm
	shfl.sync.up.b32 %r2371, %r2372, %r2408, %r2409, %r2410;
	// end inline asm
	// begin inline asm
	shfl.sync.up.b32 %r2376, %r2377, %r2408, %r2409, %r2410;
	// end inline asm
	mov.b64 	%rd222, {%r2371, %r2376};
	// begin inline asm
	shfl.sync.up.b32 %r2381, %r5047, %r2408, %r2409, %r2410;
	// end inline asm
	// begin inline asm
	shfl.sync.up.b32 %r2386, %r5048, %r2408, %r2409, %r2410;
	// end inline asm
	// begin inline asm
	shfl.sync.up.b32 %r2391, %r5049, %r2408, %r2409, %r2410;
	// end inline asm
	// begin inline asm
	shfl.sync.up.b32 %r2396, %r5050, %r2408, %r2409, %r2410;
	// end inline asm
	// begin inline asm
	shfl.sync.up.b32 %r2401, %r5051, %r2408, %r2409, %r2410;
	// end inline asm
	// begin inline asm
	shfl.sync.up.b32 %r2406, %r5052, %r2408, %r2409, %r2410;
	// end inline asm
	setp.ne.s64 	%p29, %rd687, 0;
	mov.u32 	%r5059, %r5047;
	mov.u32 	%r5060, %r5048;
	mov.u32 	%r5061, %r5049;
	mov.u32 	%r5062, %r5050;
	mov.u32 	%r5063, %r5051;
	mov.u32 	%r5064, %r5052;
	@%p29 bra 	$L__BB3_367;
	min.s32 	%r5059, %r5047, %r2381;
	max.s32 	%r5060, %r2386, %r5048;
	min.s32 	%r5061, %r5049, %r2391;
	max.s32 	%r5062, %r2396, %r5050;
	min.s32 	%r5063, %r5051, %r2401;
	max.s32 	%r5064, %r2406, %r5052;
$L__BB3_367:
	setp.gt.s32 	%p30, %r2237, 7;
	add.s64 	%rd688, %rd687, %rd222;
	@%p30 bra 	$L__BB3_369;
	mov.u64 	%rd688, %rd687;
	mov.u32 	%r5059, %r5047;
	mov.u32 	%r5060, %r5048;
	mov.u32 	%r5061, %r5049;
	mov.u32 	%r5062, %r5050;
	mov.u32 	%r5063, %r5051;
	mov.u32 	%r5064, %r5052;
$L__BB3_369:
	mov.b64 	{%r2412, %r2417}, %rd688;
	mov.b32 	%r2448, 16;
	mov.b32 	%r2449, 0;
	mov.b32 	%r2450, -1;
	// begin inline asm
	shfl.sync.up.b32 %r2411, %r2412, %r2448, %r2449, %r2450;
	// end inline asm
	// begin inline asm
	shfl.sync.up.b32 %r2416, %r2417, %r2448, %r2449, %r2450;
	// end inline asm
	mov.b64 	%rd225, {%r2411, %r2416};
	// begin inline asm
	shfl.sync.up.b32 %r2421, %r5059, %r2448, %r2449, %r2450;
	// end inline asm
	// begin inline asm
	shfl.sync.up.b32 %r2426, %r5060, %r2448, %r2449, %r2450;
	// end inline asm
	// begin inline asm
	shfl.sync.up.b32 %r2431, %r5061, %r2448, %r2449, %r2450;
	// end inline asm
	// begin inline asm
	shfl.sync.up.b32 %r2436, %r5062, %r2448, %r2449, %r2450;
	// end inline asm
	// begin inline asm
	shfl.sync.up.b32 %r2441, %r5063, %r2448, %r2449, %r2450;
	// end inline asm
	// begin inline asm
	shfl.sync.up.b32 %r2446, %r5064, %r2448, %r2449, %r2450;
	// end inline asm
	setp.ne.s64 	%p31, %rd688, 0;
	mov.u32 	%r5071, %r5059;
	mov.u32 	%r5072, %r5060;
	mov.u32 	%r5073, %r5061;
	mov.u32 	%r5074, %r5062;
	mov.u32 	%r5075, %r5063;
	mov.u32 	%r5076, %r5064;
	@%p31 bra 	$L__BB3_371;
	min.s32 	%r5071, %r5059, %r2421;
	max.s32 	%r5072, %r2426, %r5060;
	min.s32 	%r5073, %r5061, %r2431;
	max.s32 	%r5074, %r2436, %r5062;
	min.s32 	%r5075, %r5063, %r2441;
	max.s32 	%r5076, %r2446, %r5064;
$L__BB3_371:
	setp.gt.s32 	%p32, %r2237, 15;
	add.s64 	%rd689, %rd688, %rd225;
	@%p32 bra 	$L__BB3_373;
	mov.u64 	%rd689, %rd688;
	mov.u32 	%r5071, %r5059;
	mov.u32 	%r5072, %r5060;
	mov.u32 	%r5073, %r5061;
	mov.u32 	%r5074, %r5062;
	mov.u32 	%r5075, %r5063;
	mov.u32 	%r5076, %r5064;
$L__BB3_373:
	mov.b64 	{%r2452, %r2457}, %rd689;
	mov.b32 	%r2488, 1;
	mov.b32 	%r2489, 0;
	mov.b32 	%r2490, -1;
	// begin inline asm
	shfl.sync.up.b32 %r2451, %r2452, %r2488, %r2489, %r2490;
	// end inline asm
	// begin inline asm
	shfl.sync.up.b32 %r2456, %r2457, %r2488, %r2489, %r2490;
	// end inline asm
	mov.b64 	%rd710, {%r2451, %r2456};
	// begin inline asm
	shfl.sync.up.b32 %r5258, %r5071, %r2488, %r2489, %r2490;
	// end inline asm
	// begin inline asm
	shfl.sync.up.b32 %r5257, %r5072, %r2488, %r2489, %r2490;
	// end inline asm
	// begin inline asm
	shfl.sync.up.b32 %r5256, %r5073, %r2488, %r2489, %r2490;
	// end inline asm
	// begin inline asm
	shfl.sync.up.b32 %r5255, %r5074, %r2488, %r2489, %r2490;
	// end inline asm
	// begin inline asm
	shfl.sync.up.b32 %r5254, %r5075, %r2488, %r2489, %r2490;
	// end inline asm
	// begin inline asm
	shfl.sync.up.b32 %r5253, %r5076, %r2488, %r2489, %r2490;
	// end inline asm
	setp.ne.s32 	%p33, %r2237, 31;
	@%p33 bra 	$L__BB3_375;
	shl.b32 	%r2491, %r1521, 5;
	add.s32 	%r2493, %r2240, %r2491;
	st.shared.u64 	[%r2493], %rd689;
	st.shared.v2.u32 	[%r2493+8], {%r5071, %r5072};
	st.shared.v4.u32 	[%r2493+16], {%r5073, %r5074, %r5075, %r5076};
$L__BB3_375:
	bar.sync 	0;
	ld.shared.u64 	%rd691, [_ZN6thrust24THRUST_300001_SM_1000_NS8cuda_cub4core6detail5shmemE];
	ld.shared.v2.u32 	{%r5095, %r5096}, [_ZN6thrust24THRUST_300001_SM_1000_NS8cuda_cub4core6detail5shmemE+8];
	ld.shared.v4.u32 	{%r5097, %r5098, %r5099, %r5100}, [_ZN6thrust24THRUST_300001_SM_1000_NS8cuda_cub4core6detail5shmemE+16];
	ld.shared.u64 	%rd230, [_ZN6thrust24THRUST_300001_SM_1000_NS8cuda_cub4core6detail5shmemE+32];
	ld.shared.v2.u32 	{%r5077, %r5078}, [_ZN6thrust24THRUST_300001_SM_1000_NS8cuda_cub4core6detail5shmemE+40];
	ld.shared.v4.u32 	{%r5079, %r5080, %r5081, %r5082}, [_ZN6thrust24THRUST_300001_SM_1000_NS8cuda_cub4core6detail5shmemE+48];
	setp.ne.s64 	%p34, %rd230, 0;
	@%p34 bra 	$L__BB3_377;
	min.s32 	%r5077, %r5077, %r5095;
	max.s32 	%r5078, %r5096, %r5078;
	min.s32 	%r5079, %r5079, %r5097;
	max.s32 	%r5080, %r5098, %r5080;
	min.s32 	%r5081, %r5081, %r5099;
	max.s32 	%r5082, %r5100, %r5082;
$L__BB3_377:
	add.s64 	%rd231, %rd230, %rd691;
	setp.ne.s32 	%p35, %r1521, 2;
	@%p35 bra 	$L__BB3_379;
	mov.u64 	%rd691, %rd231;
	mov.u32 	%r5095, %r5077;
	mov.u32 	%r5096, %r5078;
	mov.u32 	%r5097, %r5079;
	mov.u32 	%r5098, %r5080;
	mov.u32 	%r5099, %r5081;
	mov.u32 	%r5100, %r5082;
$L__BB3_379:
	ld.shared.u64 	%rd318, [_ZN6thrust24THRUST_300001_SM_1000_NS8cuda_cub4core6detail5shmemE+64];
	ld.shared.v2.u32 	{%r5089, %r5090}, [_ZN6thrust24THRUST_300001_SM_1000_NS8cuda_cub4core6detail5shmemE+72];
	ld.shared.v4.u32 	{%r5091, %r5092, %r5093, %r5094}, [_ZN6thrust24THRUST_300001_SM_1000_NS8cuda_cub4core6detail5shmemE+80];
	add.s64 	%rd233, %rd318, %rd231;
	setp.ne.s64 	%p36, %rd318, 0;
	@%p36 bra 	$L__BB3_381;
	min.s32 	%r5089, %r5089, %r5077;
	max.s32 	%r5090, %r5078, %r5090;
	min.s32 	%r5091, %r5091, %r5079;
	max.s32 	%r5092, %r5080, %r5092;
	min.s32 	%r5093, %r5093, %r5081;
	max.s32 	%r5094, %r5082, %r5094;
$L__BB3_381:
	setp.ne.s32 	%p37, %r1521, 3;
	@%p37 bra 	$L__BB3_383;
	mov.u64 	%rd691, %rd233;
	mov.u32 	%r5095, %r5089;
	mov.u32 	%r5096, %r5090;
	mov.u32 	%r5097, %r5091;
	mov.u32 	%r5098, %r5092;
	mov.u32 	%r5099, %r5093;
	mov.u32 	%r5100, %r5094;
$L__BB3_383:
	ld.shared.u64 	%rd319, [_ZN6thrust24THRUST_300001_SM_1000_NS8cuda_cub4core6detail5shmemE+96];
	ld.shared.v2.u32 	{%r5101, %r5102}, [_ZN6thrust24THRUST_300001_SM_1000_NS8cuda_cub4core6detail5shmemE+104];
	ld.shared.v4.u32 	{%r5103, %r5104, %r5105, %r5106}, [_ZN6thrust24THRUST_300001_SM_1000_NS8cuda_cub4core6detail5shmemE+112];
	add.s64 	%rd235, %rd319, %rd233;
	setp.ne.s64 	%p38, %rd319, 0;
	@%p38 bra 	$L__BB3_385;
	min.s32 	%r5101, %r5101, %r5089;
	max.s32 	%r5102, %r5090, %r5102;
	min.s32 	%r5103, %r5103, %r5091;
	max.s32 	%r5104, %r5092, %r5104;
	min.s32 	%r5105, %r5105, %r5093;
	max.s32 	%r5106, %r5094, %r5106;
$L__BB3_385:
	setp.ne.s32 	%p39, %r1521, 4;
	@%p39 bra 	$L__BB3_387;
	mov.u64 	%rd691, %rd235;
	mov.u32 	%r5095, %r5101;
	mov.u32 	%r5096, %r5102;
	mov.u32 	%r5097, %r5103;
	mov.u32 	%r5098, %r5104;
	mov.u32 	%r5099, %r5105;
	mov.u32 	%r5100, %r5106;
$L__BB3_387:
	ld.shared.u64 	%rd320, [_ZN6thrust24THRUST_300001_SM_1000_NS8cuda_cub4core6detail5shmemE+128];
	ld.shared.v2.u32 	{%r5113, %r5114}, [_ZN6thrust24THRUST_300001_SM_1000_NS8cuda_cub4core6detail5shmemE+136];
	ld.shared.v4.u32 	{%r5115, %r5116, %r5117, %r5118}, [_ZN6thrust24THRUST_300001_SM_1000_NS8cuda_cub4core6detail5shmemE+144];
	add.s64 	%rd237, %rd320, %rd235;
	setp.ne.s64 	%p40, %rd320, 0;
	@%p40 bra 	$L__BB3_389;
	min.s32 	%r5113, %r5113, %r5101;
	max.s32 	%r5114, %r5102, %r5114;
	min.s32 	%r5115, %r5115, %r5103;
	max.s32 	%r5116, %r5104, %r5116;
	min.s32 	%r5117, %r5117, %r5105;
	max.s32 	%r5118, %r5106, %r5118;
$L__BB3_389:
	setp.ne.s32 	%p41, %r1521, 5;
	@%p41 bra 	$L__BB3_391;
	mov.u64 	%rd691, %rd237;
	mov.u32 	%r5095, %r5113;
	mov.u32 	%r5096, %r5114;
	mov.u32 	%r5097, %r5115;
	mov.u32 	%r5098, %r5116;
	mov.u32 	%r5099, %r5117;
	mov.u32 	%r5100, %r5118;
$L__BB3_391:
	ld.shared.u64 	%rd321, [_ZN6thrust24THRUST_300001_SM_1000_NS8cuda_cub4core6detail5shmemE+160];
	ld.shared.v2.u32 	{%r5125, %r5126}, [_ZN6thrust24THRUST_300001_SM_1000_NS8cuda_cub4core6detail5shmemE+168];
	ld.shared.v4.u32 	{%r5127, %r5128, %r5129, %r5130}, [_ZN6thrust24THRUST_300001_SM_1000_NS8cuda_cub4core6detail5shmemE+176];
	add.s64 	%rd239, %rd321, %rd237;
	setp.ne.s64 	%p42, %rd321, 0;
	@%p42 bra 	$L__BB3_393;
	min.s32 	%r5125, %r5125, %r5113;
	max.s32 	%r5126, %r5114, %r5126;
	min.s32 	%r5127, %r5127, %r5115;
	max.s32 	%r5128, %r5116, %r5128;
	min.s32 	%r5129, %r5129, %r5117;
	max.s32 	%r5130, %r5118, %r5130;
$L__BB3_393:
	setp.ne.s32 	%p43, %r1521, 6;
	@%p43 bra 	$L__BB3_395;
	mov.u64 	%rd691, %rd239;
	mov.u32 	%r5095, %r5125;
	mov.u32 	%r5096, %r5126;
	mov.u32 	%r5097, %r5127;
	mov.u32 	%r5098, %r5128;
	mov.u32 	%r5099, %r5129;
	mov.u32 	%r5100, %r5130;
$L__BB3_395:
	ld.shared.u64 	%rd322, [_ZN6thrust24THRUST_300001_SM_1000_NS8cuda_cub4core6detail5shmemE+192];
	ld.shared.v2.u32 	{%r5137, %r5138}, [_ZN6thrust24THRUST_300001_SM_1000_NS8cuda_cub4core6detail5shmemE+200];
	ld.shared.v4.u32 	{%r5139, %r5140, %r5141, %r5142}, [_ZN6thrust24THRUST_300001_SM_1000_NS8cuda_cub4core6detail5shmemE+208];
	add.s64 	%rd241, %rd322, %rd239;
	setp.ne.s64 	%p44, %rd322, 0;
	@%p44 bra 	$L__BB3_397;
	min.s32 	%r5137, %r5137, %r5125;
	max.s32 	%r5138, %r5126, %r5138;
	min.s32 	%r5139, %r5139, %r5127;
	max.s32 	%r5140, %r5128, %r5140;
	min.s32 	%r5141, %r5141, %r5129;
	max.s32 	%r5142, %r5130, %r5142;
$L__BB3_397:
	setp.ne.s32 	%p45, %r1521, 7;
	@%p45 bra 	$L__BB3_399;
	mov.u64 	%rd691, %rd241;
	mov.u32 	%r5095, %r5137;
	mov.u32 	%r5096, %r5138;
	mov.u32 	%r5097, %r5139;
	mov.u32 	%r5098, %r5140;
	mov.u32 	%r5099, %r5141;
	mov.u32 	%r5100, %r5142;
$L__BB3_399:
	ld.shared.u64 	%rd323, [_ZN6thrust24THRUST_300001_SM_1000_NS8cuda_cub4core6detail5shmemE+224];
	ld.shared.v2.u32 	{%r5149, %r5150}, [_ZN6thrust24THRUST_300001_SM_1000_NS8cuda_cub4core6detail5shmemE+232];
	ld.shared.v4.u32 	{%r5151, %r5152, %r5153, %r5154}, [_ZN6thrust24THRUST_300001_SM_1000_NS8cuda_cub4core6detail5shmemE+240];
	add.s64 	%rd243, %rd323, %rd241;
	setp.ne.s64 	%p46, %rd323, 0;
	@%p46 bra 	$L__BB3_401;
	min.s32 	%r5149, %r5149, %r5137;
	max.s32 	%r5150, %r5138, %r5150;
	min.s32 	%r5151, %r5151, %r5139;
	max.s32 	%r5152, %r5140, %r5152;
	min.s32 	%r5153, %r5153, %r5141;
	max.s32 	%r5154, %r5142, %r5154;
$L__BB3_401:
	setp.lt.u32 	%p47, %r1508, 32;
	@%p47 bra 	$L__BB3_406;
	setp.ne.s64 	%p48, %rd710, 0;
	@%p48 bra 	$L__BB3_404;
	min.s32 	%r5258, %r5258, %r5095;
	max.s32 	%r5257, %r5096, %r5257;
	min.s32 	%r5256, %r5256, %r5097;
	max.s32 	%r5255, %r5098, %r5255;
	min.s32 	%r5254, %r5254, %r5099;
	max.s32 	%r5253, %r5100, %r5253;
$L__BB3_404:
	setp.ne.s32 	%p49, %r2237, 0;
	add.s64 	%rd710, %rd691, %rd710;
	@%p49 bra 	$L__BB3_463;
	mov.u64 	%rd710, %rd691;
	mov.u32 	%r5253, %r5100;
	mov.u32 	%r5254, %r5099;
	mov.u32 	%r5255, %r5098;
	mov.u32 	%r5256, %r5097;
	mov.u32 	%r5257, %r5096;
	mov.u32 	%r5258, %r5095;
	bra.uni 	$L__BB3_463;
$L__BB3_406:
	setp.ne.s32 	%p50, %r1508, 0;
	mul.wide.u32 	%rd324, %r1, 4;
	add.s64 	%rd245, %rd300, %rd324;
	@%p50 bra 	$L__BB3_408;
	st.shared.u64 	[_ZN6thrust24THRUST_300001_SM_1000_NS8cuda_cub4core6detail5shmemE+392], %rd243;
	st.shared.v4.u32 	[_ZN6thrust24THRUST_300001_SM_1000_NS8cuda_cub4core6detail5shmemE+400], {%r5149, %r5150, %r5151, %r5152};
	mov.b64 	%rd332, {%r5153, %r5154};
	st.shared.v2.u32 	[_ZN6thrust24THRUST_300001_SM_1000_NS8cuda_cub4core6detail5shmemE+416], {%r5153, %r5154};
	mul.wide.u32 	%rd334, %r1, 32;
	add.s64 	%rd335, %rd301, %rd334;
	add.s64 	%rd325, %rd335, 1024;
	mov.b64 	%rd328, {%r5149, %r5150};
	mov.b64 	%rd330, {%r5151, %r5152};
	// begin inline asm
	st.cg.u64 [%rd325], %rd243;
	// end inline asm
	add.s64 	%rd327, %rd335, 1032;
	// begin inline asm
	st.cg.u64 [%rd327], %rd328;
	// end inline asm
	add.s64 	%rd329, %rd335, 1040;
	// begin inline asm
	st.cg.u64 [%rd329], %rd330;
	// end inline asm
	add.s64 	%rd331, %rd335, 1048;
	// begin inline asm
	st.cg.u64 [%rd331], %rd332;
	// end inline asm
	add.s64 	%rd333, %rd245, 128;
	mov.b32 	%r2494, 100;
	// begin inline asm
	st.release.gpu.u32 [%rd333], %r2494;
	// end inline asm
$L__BB3_408:
	not.b32 	%r1903, %r1508;
	add.s32 	%r5204, %r1, %r1903;
	mov.u32 	%r2495, %nctaid.x;
	setp.gt.u32 	%p51, %r2495, 499;
	@%p51 bra 	$L__BB3_410;
	membar.cta;
	bra.uni 	$L__BB3_411;
$L__BB3_410:
	mov.b32 	%r2496, 450;
	// begin inline asm
	nanosleep.u32 %r2496;
	// end inline asm
$L__BB3_411:
	mul.wide.s32 	%rd336, %r1903, 4;
	add.s64 	%rd337, %rd245, %rd336;
	add.s64 	%rd246, %rd337, 128;
$L__BB3_412:
	// begin inline asm
	ld.relaxed.gpu.u32 %r5197, [%rd246];
	// end inline asm
	membar.gl;
	setp.eq.s32 	%p52, %r5197, 99;
	mov.b32 	%r2498, -1;
	vote.sync.any.pred 	%p53, %p52, %r2498;
	@%p53 bra 	$L__BB3_412;
	setp.eq.s32 	%p54, %r5197, 101;
	@%p54 bra 	$L__BB3_416;
	setp.ne.s32 	%p55, %r5197, 100;
	@%p55 bra 	$L__BB3_417;
	mul.wide.s32 	%rd358, %r5204, 32;
	add.s64 	%rd359, %rd301, %rd358;
	add.s64 	%rd351, %rd359, 1024;
	// begin inline asm
	ld.cg.u64 %rd696, [%rd351];
	// end inline asm
	add.s64 	%rd353, %rd359, 1032;
	// begin inline asm
	ld.cg.u64 %rd352, [%rd353];
	// end inline asm
	mov.b64 	{%r5161, %r5162}, %rd352;
	add.s64 	%rd355, %rd359, 1040;
	// begin inline asm
	ld.cg.u64 %rd354, [%rd355];
	// end inline asm
	mov.b64 	{%r5163, %r5164}, %rd354;
	add.s64 	%rd357, %rd359, 1048;
	// begin inline asm
	ld.cg.u64 %rd356, [%rd357];
	// end inline asm
	mov.b64 	{%r5165, %r5166}, %rd356;
	bra.uni 	$L__BB3_417;
$L__BB3_416:
	mul.wide.s32 	%rd348, %r5204, 32;
	add.s64 	%rd349, %rd302, %rd348;
	add.s64 	%rd341, %rd349, 1024;
	// begin inline asm
	ld.cg.u64 %rd696, [%rd341];
	// end inline asm
	add.s64 	%rd343, %rd349, 1032;
	// begin inline asm
	ld.cg.u64 %rd342, [%rd343];
	// end inline asm
	mov.b64 	{%r5161, %r5162}, %rd342;
	add.s64 	%rd345, %rd349, 1040;
	// begin inline asm
	ld.cg.u64 %rd344, [%rd345];
	// end inline asm
	mov.b64 	{%r5163, %r5164}, %rd344;
	add.s64 	%rd347, %rd349, 1048;
	// begin inline asm
	ld.cg.u64 %rd346, [%rd347];
	// end inline asm
	mov.b64 	{%r5165, %r5166}, %rd346;
$L__BB3_417:
	setp.eq.s32 	%p56, %r5197, 101;
	mov.b32 	%r2541, -1;
	vote.sync.ballot.b32 	%r2542, %p56, %r2541;
	// begin inline asm
	mov.u32 %r2501, %lanemask_ge;
	// end inline asm
	and.b32  	%r2543, %r2542, %r2501;
	or.b32  	%r2544, %r2543, -2147483648;
	add.s32 	%r2545, %r2544, -1;
	not.b32 	%r2546, %r2544;
	and.b32  	%r2547, %r2546, %r2545;
	popc.b32 	%r1925, %r2547;
	mov.b64 	{%r2503, %r2508}, %rd696;
	mov.b32 	%r2539, 1;
	// begin inline asm
	shfl.sync.down.b32 %r2502, %r2503, %r2539, %r1925, %r2541;
	// end inline asm
	// begin inline asm
	shfl.sync.down.b32 %r2507, %r2508, %r2539, %r1925, %r2541;
	// end inline asm
	// begin inline asm
	shfl.sync.down.b32 %r2512, %r5161, %r2539, %r1925, %r2541;
	// end inline asm
	// begin inline asm
	shfl.sync.down.b32 %r2517, %r5162, %r2539, %r1925, %r2541;
	// end inline asm
	// begin inline asm
	shfl.sync.down.b32 %r2522, %r5163, %r2539, %r1925, %r2541;
	// end inline asm
	// begin inline asm
	shfl.sync.down.b32 %r2527, %r5164, %r2539, %r1925, %r2541;
	// end inline asm
	// begin inline asm
	shfl.sync.down.b32 %r2532, %r5165, %r2539, %r1925, %r2541;
	// end inline asm
	// begin inline asm
	shfl.sync.down.b32 %r2537, %r5166, %r2539, %r1925, %r2541;
	// end inline asm
	setp.ge.s32 	%p58, %r2237, %r1925;
	@%p58 bra 	$L__BB3_420;
	mov.b64 	%rd360, {%r2502, %r2507};
	add.s64 	%rd250, %rd696, %rd360;
	setp.ne.s64 	%p59, %rd696, 0;
	mov.u64 	%rd696, %rd250;
	@%p59 bra 	$L__BB3_420;
	min.s32 	%r5161, %r5161, %r2512;
	max.s32 	%r5162, %r2517, %r5162;
	min.s32 	%r5163, %r5163, %r2522;
	max.s32 	%r5164, %r2527, %r5164;
	min.s32 	%r5165, %r5165, %r2532;
	max.s32 	%r5166, %r2537, %r5166;
$L__BB3_420:
	mov.b64 	{%r2549, %r2554}, %rd696;
	mov.b32 	%r2585, 2;
	mov.b32 	%r2587, -1;
	// begin inline asm
	shfl.sync.down.b32 %r2548, %r2549, %r2585, %r1925, %r2587;
	// end inline asm
	// begin inline asm
	shfl.sync.down.b32 %r2553, %r2554, %r2585, %r1925, %r2587;
	// end inline asm
	// begin inline asm
	shfl.sync.down.b32 %r2558, %r5161, %r2585, %r1925, %r2587;
	// end inline asm
	// begin inline asm
	shfl.sync.down.b32 %r2563, %r5162, %r2585, %r1925, %r2587;
	// end inline asm
	// begin inline asm
	shfl.sync.down.b32 %r2568, %r5163, %r2585, %r1925, %r2587;
	// end inline asm
	// begin inline asm
	shfl.sync.down.b32 %r2573, %r5164, %r2585, %r1925, %r2587;
	// end inline asm
	// begin inline asm
	shfl.sync.down.b32 %r2578, %r5165, %r2585, %r1925, %r2587;
	// end inline asm
	// begin inline asm
	shfl.sync.down.b32 %r2583, %r5166, %r2585, %r1925, %r2587;
	// end inline asm
	add.s32 	%r1954, %r2237, 2;
	setp.gt.s32 	%p60, %r1954, %r1925;
	@%p60 bra 	$L__BB3_423;
	mov.b64 	%rd361, {%r2548, %r2553};
	add.s64 	%rd252, %rd696, %rd361;
	setp.ne.s64 	%p61, %rd696, 0;
	mov.u64 	%rd696, %rd252;
	@%p61 bra 	$L__BB3_423;
	min.s32 	%r5161, %r5161, %r2558;
	max.s32 	%r5162, %r2563, %r5162;
	min.s32 	%r5163, %r5163, %r2568;
	max.s32 	%r5164, %r2573, %r5164;
	min.s32 	%r5165, %r5165, %r2578;
	max.s32 	%r5166, %r2583, %r5166;
$L__BB3_423:
	mov.b64 	{%r2589, %r2594}, %rd696;
	mov.b32 	%r2625, 4;
	mov.b32 	%r2627, -1;
	// begin inline asm
	shfl.sync.down.b32 %r2588, %r2589, %r2625, %r1925, %r2627;
	// end inline asm
	// begin inline asm
	shfl.sync.down.b32 %r2593, %r2594, %r2625, %r1925, %r2627;
	// end inline asm
	// begin inline asm
	shfl.sync.down.b32 %r2598, %r5161, %r2625, %r1925, %r2627;
	// end inline asm
	// begin inline asm
	shfl.sync.down.b32 %r2603, %r5162, %r2625, %r1925, %r2627;
	// end inline asm
	// begin inline asm
	shfl.sync.down.b32 %r2608, %r5163, %r2625, %r1925, %r2627;
	// end inline asm
	// begin inline asm
	shfl.sync.down.b32 %r2613, %r5164, %r2625, %r1925, %r2627;
	// end inline asm
	// begin inline asm
	shfl.sync.down.b32 %r2618, %r5165, %r2625, %r1925, %r2627;
	// end inline asm
	// begin inline asm
	shfl.sync.down.b32 %r2623, %r5166, %r2625, %r1925, %r2627;
	// end inline asm
	add.s32 	%r1975, %r2237, 4;
	setp.gt.s32 	%p62, %r1975, %r1925;
	@%p62 bra 	$L__BB3_426;
	mov.b64 	%rd362, {%r2588, %r2593};
	add.s64 	%rd254, %rd696, %rd362;
	setp.ne.s64 	%p63, %rd696, 0;
	mov.u64 	%rd696, %rd254;
	@%p63 bra 	$L__BB3_426;
	min.s32 	%r5161, %r5161, %r2598;
	max.s32 	%r5162, %r2603, %r5162;
	min.s32 	%r5163, %r5163, %r2608;
	max.s32 	%r5164, %r2613, %r5164;
	min.s32 	%r5165, %r5165, %r2618;
	max.s32 	%r5166, %r2623, %r5166;
$L__BB3_426:
	mov.b64 	{%r2629, %r2634}, %rd696;
	mov.b32 	%r2665, 8;
	mov.b32 	%r2667, -1;
	// begin inline asm
	shfl.sync.down.b32 %r2628, %r2629, %r2665, %r1925, %r2667;
	// end inline asm
	// begin inline asm
	shfl.sync.down.b32 %r2633, %r2634, %r2665, %r1925, %r2667;
	// end inline asm
	// begin inline asm
	shfl.sync.down.b32 %r2638, %r5161, %r2665, %r1925, %r2667;
	// end inline asm
	// begin inline asm
	shfl.sync.down.b32 %r2643, %r5162, %r2665, %r1925, %r2667;
	// end inline asm
	// begin inline asm
	shfl.sync.down.b32 %r2648, %r5163, %r2665, %r1925, %r2667;
	// end inline asm
	// begin inline asm
	shfl.sync.down.b32 %r2653, %r5164, %r2665, %r1925, %r2667;
	// end inline asm
	// begin inline asm
	shfl.sync.down.b32 %r2658, %r5165, %r2665, %r1925, %r2667;
	// end inline asm
	// begin inline asm
	shfl.sync.down.b32 %r2663, %r5166, %r2665, %r1925, %r2667;
	// end inline asm
	add.s32 	%r1996, %r2237, 8;
	setp.gt.s32 	%p64, %r1996, %r1925;
	@%p64 bra 	$L__BB3_429;
	mov.b64 	%rd363, {%r2628, %r2633};
	add.s64 	%rd256, %rd696, %rd363;
	setp.ne.s64 	%p65, %rd696, 0;
	mov.u64 	%rd696, %rd256;
	@%p65 bra 	$L__BB3_429;
	min.s32 	%r5161, %r5161, %r2638;
	max.s32 	%r5162, %r2643, %r5162;
	min.s32 	%r5163, %r5163, %r2648;
	max.s32 	%r5164, %r2653, %r5164;
	min.s32 	%r5165, %r5165, %r2658;
	max.s32 	%r5166, %r2663, %r5166;
$L__BB3_429:
	mov.b64 	{%r2669, %r2674}, %rd696;
	mov.b32 	%r2705, 16;
	mov.b32 	%r2707, -1;
	// begin inline asm
	shfl.sync.down.b32 %r2668, %r2669, %r2705, %r1925, %r2707;
	// end inline asm
	// begin inline asm
	shfl.sync.down.b32 %r2673, %r2674, %r2705, %r1925, %r2707;
	// end inline asm
	// begin inline asm
	shfl.sync.down.b32 %r2678, %r5161, %r2705, %r1925, %r2707;
	// end inline asm
	// begin inline asm
	shfl.sync.down.b32 %r2683, %r5162, %r2705, %r1925, %r2707;
	// end inline asm
	// begin inline asm
	shfl.sync.down.b32 %r2688, %r5163, %r2705, %r1925, %r2707;
	// end inline asm
	// begin inline asm
	shfl.sync.down.b32 %r2693, %r5164, %r2705, %r1925, %r2707;
	// end inline asm
	// begin inline asm
	shfl.sync.down.b32 %r2698, %r5165, %r2705, %r1925, %r2707;
	// end inline asm
	// begin inline asm
	shfl.sync.down.b32 %r2703, %r5166, %r2705, %r1925, %r2707;
	// end inline asm
	add.s32 	%r2017, %r2237, 16;
	setp.gt.s32 	%p66, %r2017, %r1925;
	@%p66 bra 	$L__BB3_432;
	mov.b64 	%rd364, {%r2668, %r2673};
	add.s64 	%rd258, %rd696, %rd364;
	setp.ne.s64 	%p67, %rd696, 0;
	mov.u64 	%rd696, %rd258;
	@%p67 bra 	$L__BB3_432;
	min.s32 	%r5161, %r5161, %r2678;
	max.s32 	%r5162, %r2683, %r5162;
	min.s32 	%r5163, %r5163, %r2688;
	max.s32 	%r5164, %r2693, %r5164;
	min.s32 	%r5165, %r5165, %r2698;
	max.s32 	%r5166, %r2703, %r5166;
$L__BB3_432:
$L__BB3_433:
	setp.ne.s32 	%p68, %r5197, 101;
	mov.b32 	%r2709, -1;
	vote.sync.all.pred 	%p69, %p68, %r2709;
	not.pred 	%p70, %p69;
	@%p70 bra 	$L__BB3_457;
	mul.wide.s32 	%rd402, %r5204, 4;
	add.s64 	%rd262, %rd300, %rd402;
$L__BB3_435:
	// begin inline asm
	ld.relaxed.gpu.u32 %r5197, [%rd262];
	// end inline asm
	membar.gl;
	setp.eq.s32 	%p90, %r5197, 99;
	mov.b32 	%r2769, -1;
	vote.sync.any.pred 	%p91, %p90, %r2769;
	@%p91 bra 	$L__BB3_435;
	setp.eq.s32 	%p92, %r5197, 101;
	@%p92 bra 	$L__BB3_439;
	setp.ne.s32 	%p93, %r5197, 100;
	@%p93 bra 	$L__BB3_440;
	mul.wide.s32 	%rd421, %r5204, 32;
	add.s64 	%rd414, %rd301, %rd421;
	// begin inline asm
	ld.cg.u64 %rd704, [%rd414];
	// end inline asm
	add.s64 	%rd416, %rd414, 8;
	// begin inline asm
	ld.cg.u64 %rd415, [%rd416];
	// end inline asm
	mov.b64 	{%r5211, %r5212}, %rd415;
	add.s64 	%rd418, %rd414, 16;
	// begin inline asm
	ld.cg.u64 %rd417, [%rd418];
	// end inline asm
	mov.b64 	{%r5213, %r5214}, %rd417;
	add.s64 	%rd420, %rd414, 24;
	// begin inline asm
	ld.cg.u64 %rd419, [%rd420];
	// end inline asm
	mov.b64 	{%r5215, %r5216}, %rd419;
	bra.uni 	$L__BB3_440;
$L__BB3_439:
	mul.wide.s32 	%rd412, %r5204, 32;
	add.s64 	%rd405, %rd302, %rd412;
	// begin inline asm
	ld.cg.u64 %rd704, [%rd405];
	// end inline asm
	add.s64 	%rd407, %rd405, 8;
	// begin inline asm
	ld.cg.u64 %rd406, [%rd407];
	// end inline asm
	mov.b64 	{%r5211, %r5212}, %rd406;
	add.s64 	%rd409, %rd405, 16;
	// begin inline asm
	ld.cg.u64 %rd408, [%rd409];
	// end inline asm
	mov.b64 	{%r5213, %r5214}, %rd408;
	add.s64 	%rd411, %rd405, 24;
	// begin inline asm
	ld.cg.u64 %rd410, [%rd411];
	// end inline asm
	mov.b64 	{%r5215, %r5216}, %rd410;
$L__BB3_440:
	setp.eq.s32 	%p94, %r5197, 101;
	mov.b32 	%r2810, -1;
	vote.sync.ballot.b32 	%r2811, %p94, %r2810;
	and.b32  	%r2812, %r2811, %r2501;
	or.b32  	%r2813, %r2812, -2147483648;
	add.s32 	%r2814, %r2813, -1;
	not.b32 	%r2815, %r2813;
	and.b32  	%r2816, %r2815, %r2814;
	popc.b32 	%r2063, %r2816;
	mov.b64 	{%r2772, %r2777}, %rd704;
	mov.b32 	%r2808, 1;
	// begin inline asm
	shfl.sync.down.b32 %r2771, %r2772, %r2808, %r2063, %r2810;
	// end inline asm
	// begin inline asm
	shfl.sync.down.b32 %r2776, %r2777, %r2808, %r2063, %r2810;
	// end inline asm
	// begin inline asm
	shfl.sync.down.b32 %r2781, %r5211, %r2808, %r2063, %r2810;
	// end inline asm
	// begin inline asm
	shfl.sync.down.b32 %r2786, %r5212, %r2808, %r2063, %r2810;
	// end inline asm
	// begin inline asm
	shfl.sync.down.b32 %r2791, %r5213, %r2808, %r2063, %r2810;
	// end inline asm
	// begin inline asm
	shfl.sync.down.b32 %r2796, %r5214, %r2808, %r2063, %r2810;
	// end inline asm
	// begin inline asm
	shfl.sync.down.b32 %r2801, %r5215, %r2808, %r2063, %r2810;
	// end inline asm
	// begin inline asm
	shfl.sync.down.b32 %r2806, %r5216, %r2808, %r2063, %r2810;
	// end inline asm
	setp.ge.s32 	%p96, %r2237, %r2063;
	mov.u64 	%rd706, %rd704;
	mov.u32 	%r5223, %r5211;
	mov.u32 	%r5224, %r5212;
	mov.u32 	%r5225, %r5213;
	mov.u32 	%r5226, %r5214;
	mov.u32 	%r5227, %r5215;
	mov.u32 	%r5228, %r5216;
	@%p96 bra 	$L__BB3_443;
	mov.b64 	%rd422, {%r2771, %r2776};
	add.s64 	%rd706, %rd704, %rd422;
	setp.ne.s64 	%p97, %rd704, 0;
	@%p97 bra 	$L__BB3_443;
	min.s32 	%r5223, %r5211, %r2781;
	max.s32 	%r5224, %r2786, %r5212;
	min.s32 	%r5225, %r5213, %r2791;
	max.s32 	%r5226, %r2796, %r5214;
	min.s32 	%r5227, %r5215, %r2801;
	max.s32 	%r5228, %r2806, %r5216;
$L__BB3_443:
	mov.b64 	{%r2818, %r2823}, %rd706;
	mov.b32 	%r2854, 2;
	mov.b32 	%r2856, -1;
	// begin inline asm
	shfl.sync.down.b32 %r2817, %r2818, %r2854, %r2063, %r2856;
	// end inline asm
	// begin inline asm
	shfl.sync.down.b32 %r2822, %r2823, %r2854, %r2063, %r2856;
	// end inline asm
	// begin inline asm
	shfl.sync.down.b32 %r2827, %r5223, %r2854, %r2063, %r2856;
	// end inline asm
	// begin inline asm
	shfl.sync.down.b32 %r2832, %r5224, %r2854, %r2063, %r2856;
	// end inline asm
	// begin inline asm
	shfl.sync.down.b32 %r2837, %r5225, %r2854, %r2063, %r2856;
	// end inline asm
	// begin inline asm
	shfl.sync.down.b32 %r2842, %r5226, %r2854, %r2063, %r2856;
	// end inline asm
	// begin inline asm
	shfl.sync.down.b32 %r2847, %r5227, %r2854, %r2063, %r2856;
	// end inline asm
	// begin inline asm
	shfl.sync.down.b32 %r2852, %r5228, %r2854, %r2063, %r2856;
	// end inline asm
	setp.gt.s32 	%p98, %r1954, %r2063;
	@%p98 bra 	$L__BB3_446;
	mov.b64 	%rd423, {%r2817, %r2822};
	add.s64 	%rd268, %rd706, %rd423;
	setp.ne.s64 	%p99, %rd706, 0;
	mov.u64 	%rd706, %rd268;
	@%p99 bra 	$L__BB3_446;
	min.s32 	%r5223, %r5223, %r2827;
	max.s32 	%r5224, %r2832, %r5224;
	min.s32 	%r5225, %r5225, %r2837;
	max.s32 	%r5226, %r2842, %r5226;
	min.s32 	%r5227, %r5227, %r2847;
	max.s32 	%r5228, %r2852, %r5228;
$L__BB3_446:
	mov.b64 	{%r2858, %r2863}, %rd706;
	mov.b32 	%r2894, 4;
	mov.b32 	%r2896, -1;
	// begin inline asm
	shfl.sync.down.b32 %r2857, %r2858, %r2894, %r2063, %r2896;
	// end inline asm
	// begin inline asm
	shfl.sync.down.b32 %r2862, %r2863, %r2894, %r2063, %r2896;
	// end inline asm
	// begin inline asm
	shfl.sync.down.b32 %r2867, %r5223, %r2894, %r2063, %r2896;
	// end inline asm
	// begin inline asm
	shfl.sync.down.b32 %r2872, %r5224, %r2894, %r2063, %r2896;
	// end inline asm
	// begin inline asm
	shfl.sync.down.b32 %r2877, %r5225, %r2894, %r2063, %r2896;
	// end inline asm
	// begin inline asm
	shfl.sync.down.b32 %r2882, %r5226, %r2894, %r2063, %r2896;
	// end inline asm
	// begin inline asm
	shfl.sync.down.b32 %r2887, %r5227, %r2894, %r2063, %r2896;
	// end inline asm
	// begin inline asm
	shfl.sync.down.b32 %r2892, %r5228, %r2894, %r2063, %r2896;
	// end inline asm
	setp.gt.s32 	%p100, %r1975, %r2063;
	@%p100 bra 	$L__BB3_449;
	mov.b64 	%rd424, {%r2857, %r2862};
	add.s64 	%rd270, %rd706, %rd424;
	setp.ne.s64 	%p101, %rd706, 0;
	mov.u64 	%rd706, %rd270;
	@%p101 bra 	$L__BB3_449;
	min.s32 	%r5223, %r5223, %r2867;
	max.s32 	%r5224, %r2872, %r5224;
	min.s32 	%r5225, %r5225, %r2877;
	max.s32 	%r5226, %r2882, %r5226;
	min.s32 	%r5227, %r5227, %r2887;
	max.s32 	%r5228, %r2892, %r5228;
$L__BB3_449:
	mov.b64 	{%r2898, %r2903}, %rd706;
	mov.b32 	%r2934, 8;
	mov.b32 	%r2936, -1;
	// begin inline asm
	shfl.sync.down.b32 %r2897, %r2898, %r2934, %r2063, %r2936;
	// end inline asm
	// begin inline asm
	shfl.sync.down.b32 %r2902, %r2903, %r2934, %r2063, %r2936;
	// end inline asm
	// begin inline asm
	shfl.sync.down.b32 %r2907, %r5223, %r2934, %r2063, %r2936;
	// end inline asm
	// begin inline asm
	shfl.sync.down.b32 %r2912, %r5224, %r2934, %r2063, %r2936;
	// end inline asm
	// begin inline asm
	shfl.sync.down.b32 %r2917, %r5225, %r2934, %r2063, %r2936;
	// end inline asm
	// begin inline asm
	shfl.sync.down.b32 %r2922, %r5226, %r2934, %r2063, %r2936;
	// end inline asm
	// begin inline asm
	shfl.sync.down.b32 %r2927, %r5227, %r2934, %r2063, %r2936;
	// end inline asm
	// begin inline asm
	shfl.sync.down.b32 %r2932, %r5228, %r2934, %r2063, %r2936;
	// end inline asm
	setp.gt.s32 	%p102, %r1996, %r2063;
	@%p102 bra 	$L__BB3_452;
	mov.b64 	%rd425, {%r2897, %r2902};
	add.s64 	%rd272, %rd706, %rd425;
	setp.ne.s64 	%p103, %rd706, 0;
	mov.u64 	%rd706, %rd272;
	@%p103 bra 	$L__BB3_452;
	min.s32 	%r5223, %r5223, %r2907;
	max.s32 	%r5224, %r2912, %r5224;
	min.s32 	%r5225, %r5225, %r2917;
	max.s32 	%r5226, %r2922, %r5226;
	min.s32 	%r5227, %r5227, %r2927;
	max.s32 	%r5228, %r2932, %r5228;
$L__BB3_452:
	mov.b64 	{%r2938, %r2943}, %rd706;
	mov.b32 	%r2974, 16;
	mov.b32 	%r2976, -1;
	// begin inline asm
	shfl.sync.down.b32 %r2937, %r2938, %r2974, %r2063, %r2976;
	// end inline asm
	// begin inline asm
	shfl.sync.down.b32 %r2942, %r2943, %r2974, %r2063, %r2976;
	// end inline asm
	// begin inline asm
	shfl.sync.down.b32 %r2947, %r5223, %r2974, %r2063, %r2976;
	// end inline asm
	// begin inline asm
	shfl.sync.down.b32 %r2952, %r5224, %r2974, %r2063, %r2976;
	// end inline asm
	// begin inline asm
	shfl.sync.down.b32 %r2957, %r5225, %r2974, %r2063, %r2976;
	// end inline asm
	// begin inline asm
	shfl.sync.down.b32 %r2962, %r5226, %r2974, %r2063, %r2976;
	// end inline asm
	// begin inline asm
	shfl.sync.down.b32 %r2967, %r5227, %r2974, %r2063, %r2976;
	// end inline asm
	// begin inline asm
	shfl.sync.down.b32 %r2972, %r5228, %r2974, %r2063, %r2976;
	// end inline asm
	setp.gt.s32 	%p104, %r2017, %r2063;
	@%p104 bra 	$L__BB3_455;
	mov.b64 	%rd426, {%r2937, %r2942};
	add.s64 	%rd274, %rd706, %rd426;
	setp.ne.s64 	%p105, %rd706, 0;
	mov.u64 	%rd706, %rd274;
	@%p105 bra 	$L__BB3_455;
	min.s32 	%r5223, %r5223, %r2947;
	max.s32 	%r5224, %r2952, %r5224;
	min.s32 	%r5225, %r5225, %r2957;
	max.s32 	%r5226, %r2962, %r5226;
	min.s32 	%r5227, %r5227, %r2967;
	max.s32 	%r5228, %r2972, %r5228;
$L__BB3_455:
	add.s32 	%r5204, %r5204, -32;
	add.s64 	%rd276, %rd706, %rd696;
	setp.ne.s64 	%p106, %rd696, 0;
	mov.u64 	%rd696, %rd276;
	@%p106 bra 	$L__BB3_433;
	min.s32 	%r5161, %r5161, %r5223;
	max.s32 	%r5162, %r5224, %r5162;
	min.s32 	%r5163, %r5163, %r5225;
	max.s32 	%r5164, %r5226, %r5164;
	min.s32 	%r5165, %r5165, %r5227;
	max.s32 	%r5166, %r5228, %r5166;
	bra.uni 	$L__BB3_433;
$L__BB3_457:
	setp.ne.s32 	%p71, %r1508, 0;
	@%p71 bra 	$L__BB3_461;
	setp.ne.s64 	%p72, %rd243, 0;
	@%p72 bra 	$L__BB3_460;
	min.s32 	%r5149, %r5149, %r5161;
	max.s32 	%r5150, %r5162, %r5150;
	min.s32 	%r5151, %r5151, %r5163;
	max.s32 	%r5152, %r5164, %r5152;
	min.s32 	%r5153, %r5153, %r5165;
	max.s32 	%r5154, %r5166, %r5154;
$L__BB3_460:
	add.s64 	%rd367, %rd696, %rd243;
	mul.wide.u32 	%rd375, %r1, 32;
	add.s64 	%rd376, %rd302, %rd375;
	add.s64 	%rd366, %rd376, 1024;
	mov.b64 	%rd369, {%r5149, %r5150};
	mov.b64 	%rd371, {%r5151, %r5152};
	mov.b64 	%rd373, {%r5153, %r5154};
	// begin inline asm
	st.cg.u64 [%rd366], %rd367;
	// end inline asm
	add.s64 	%rd368, %rd376, 1032;
	// begin inline asm
	st.cg.u64 [%rd368], %rd369;
	// end inline asm
	add.s64 	%rd370, %rd376, 1040;
	// begin inline asm
	st.cg.u64 [%rd370], %rd371;
	// end inline asm
	add.s64 	%rd372, %rd376, 1048;
	// begin inline asm
	st.cg.u64 [%rd372], %rd373;
	// end inline asm
	mul.wide.u32 	%rd377, %r1, 4;
	add.s64 	%rd378, %rd300, %rd377;
	add.s64 	%rd374, %rd378, 128;
	mov.b32 	%r2711, 101;
	// begin inline asm
	st.release.gpu.u32 [%rd374], %r2711;
	// end inline asm
	st.shared.u64 	[_ZN6thrust24THRUST_300001_SM_1000_NS8cuda_cub4core6detail5shmemE+328], %rd696;
	st.shared.v4.u32 	[_ZN6thrust24THRUST_300001_SM_1000_NS8cuda_cub4core6detail5shmemE+336], {%r5161, %r5162, %r5163, %r5164};
	st.shared.v2.u32 	[_ZN6thrust24THRUST_300001_SM_1000_NS8cuda_cub4core6detail5shmemE+352], {%r5165, %r5166};
	st.shared.u64 	[_ZN6thrust24THRUST_300001_SM_1000_NS8cuda_cub4core6detail5shmemE+360], %rd367;
	st.shared.v4.u32 	[_ZN6thrust24THRUST_300001_SM_1000_NS8cuda_cub4core6detail5shmemE+368], {%r5149, %r5150, %r5151, %r5152};
	st.shared.v2.u32 	[_ZN6thrust24THRUST_300001_SM_1000_NS8cuda_cub4core6detail5shmemE+384], {%r5153, %r5154};
$L__BB3_461:
	setp.ne.s32 	%p73, %r2237, 0;
	@%p73 bra 	$L__BB3_463;
	st.shared.u64 	[_ZN6thrust24THRUST_300001_SM_1000_NS8cuda_cub4core6detail5shmemE+264], %rd696;
	st.shared.v4.u32 	[_ZN6thrust24THRUST_300001_SM_1000_NS8cuda_cub4core6detail5shmemE+272], {%r5161, %r5162, %r5163, %r5164};
	st.shared.v2.u32 	[_ZN6thrust24THRUST_300001_SM_1000_NS8cuda_cub4core6detail5shmemE+288], {%r5165, %r5166};
	mov.u64 	%rd710, %rd696;
	mov.u32 	%r5253, %r5166;
	mov.u32 	%r5254, %r5165;
	mov.u32 	%r5255, %r5164;
	mov.u32 	%r5256, %r5163;
	mov.u32 	%r5257, %r5162;
	mov.u32 	%r5258, %r5161;
$L__BB3_463:
	setp.eq.s32 	%p74, %r1508, 0;
	bar.sync 	0;
	@%p74 bra 	$L__BB3_466;
	ld.shared.u64 	%rd379, [_ZN6thrust24THRUST_300001_SM_1000_NS8cuda_cub4core6detail5shmemE+264];
	add.s64 	%rd278, %rd379, %rd710;
	setp.ne.s64 	%p75, %rd710, 0;
	mov.u64 	%rd710, %rd278;
	@%p75 bra 	$L__BB3_466;
	ld.shared.v4.u32 	{%r2712, %r2713, %r2714, %r2715}, [_ZN6thrust24THRUST_300001_SM_1000_NS8cuda_cub4core6detail5shmemE+272];
	ld.shared.v2.u32 	{%r2716, %r2717}, [_ZN6thrust24THRUST_300001_SM_1000_NS8cuda_cub4core6detail5shmemE+288];
	min.s32 	%r5258, %r5258, %r2712;
	max.s32 	%r5257, %r2713, %r5257;
	min.s32 	%r5256, %r5256, %r2714;
	max.s32 	%r5255, %r2715, %r5255;
	min.s32 	%r5254, %r5254, %r2716;
	max.s32 	%r5253, %r2717, %r5253;
$L__BB3_466:
	selp.u64 	%rd380, 1, 0, %p3;
	add.s64 	%rd280, %rd710, %rd380;
	@%p3 bra 	$L__BB3_468;
	min.s32 	%r5265, %r5265, %r5258;
	max.s32 	%r5266, %r5257, %r5266;
	min.s32 	%r5267, %r5267, %r5256;
	max.s32 	%r5268, %r5255, %r5268;
	min.s32 	%r5269, %r5269, %r5254;
	max.s32 	%r5270, %r5253, %r5270;
$L__BB3_468:
	selp.u64 	%rd381, 1, 0, %p4;
	add.s64 	%rd383, %rd381, %rd380;
	add.s64 	%rd281, %rd383, %rd710;
	@%p4 bra 	$L__BB3_470;
	min.s32 	%r5271, %r5271, %r5265;
	max.s32 	%r5272, %r5266, %r5272;
	min.s32 	%r5273, %r5273, %r5267;
	max.s32 	%r5274, %r5268, %r5274;
	min.s32 	%r5275, %r5275, %r5269;
	max.s32 	%r5276, %r5270, %r5276;
$L__BB3_470:
	ld.shared.u64 	%rd282, [_ZN6thrust24THRUST_300001_SM_1000_NS8cuda_cub4core6detail5shmemE+392];
	ld.shared.u64 	%rd716, [_ZN6thrust24THRUST_300001_SM_1000_NS8cuda_cub4core6detail5shmemE+360];
	ld.shared.v4.u32 	{%r2228, %r2227, %r2226, %r2225}, [_ZN6thrust24THRUST_300001_SM_1000_NS8cuda_cub4core6detail5shmemE+368];
	ld.shared.v2.u32 	{%r2230, %r2229}, [_ZN6thrust24THRUST_300001_SM_1000_NS8cuda_cub4core6detail5shmemE+384];
	ld.shared.u64 	%rd284, [_ZN6thrust24THRUST_300001_SM_1000_NS8cuda_cub4core6detail5shmemE+328];
	setp.lt.s64 	%p76, %rd282, 257;
	@%p76 bra 	$L__BB3_484;
	bar.sync 	0;
	not.pred 	%p80, %p3;
	@%p80 bra 	$L__BB3_473;
	cvt.u32.u64 	%r2718, %rd284;
	cvt.u32.u64 	%r2719, %rd710;
	sub.s32 	%r2720, %r2719, %r2718;
	mov.u32 	%r2721, _ZN6thrust24THRUST_300001_SM_1000_NS8cuda_cub4core6detail5shmemE;
	mad.lo.s32 	%r2722, %r2720, 28, %r2721;
	st.shared.u32 	[%r2722], %r5004;
	st.shared.u32 	[%r2722+4], %r5258;
	st.shared.u32 	[%r2722+8], %r5257;
	st.shared.u32 	[%r2722+12], %r5256;
	st.shared.u32 	[%r2722+16], %r5255;
	st.shared.u32 	[%r2722+20], %r5254;
	st.shared.u32 	[%r2722+24], %r5253;
$L__BB3_473:
	not.pred 	%p81, %p4;
	@%p81 bra 	$L__BB3_475;
	cvt.u32.u64 	%r2723, %rd284;
	cvt.u32.u64 	%r2724, %rd280;
	sub.s32 	%r2725, %r2724, %r2723;
	mov.u32 	%r2726, _ZN6thrust24THRUST_300001_SM_1000_NS8cuda_cub4core6detail5shmemE;
	mad.lo.s32 	%r2727, %r2725, 28, %r2726;
	st.shared.u32 	[%r2727], %r1526;
	st.shared.u32 	[%r2727+4], %r5265;
	st.shared.u32 	[%r2727+8], %r5266;
	st.shared.u32 	[%r2727+12], %r5267;
	st.shared.u32 	[%r2727+16], %r5268;
	st.shared.u32 	[%r2727+20], %r5269;
	st.shared.u32 	[%r2727+24], %r5270;
$L__BB3_475:
	not.pred 	%p82, %p5;
	@%p82 bra 	$L__BB3_477;
	cvt.u32.u64 	%r2728, %rd284;
	cvt.u32.u64 	%r2729, %rd281;
	sub.s32 	%r2730, %r2729, %r2728;
	mov.u32 	%r2731, _ZN6thrust24THRUST_300001_SM_1000_NS8cuda_cub4core6detail5shmemE;
	mad.lo.s32 	%r2732, %r2730, 28, %r2731;
	st.shared.u32 	[%r2732], %r1527;
	st.shared.u32 	[%r2732+4], %r5271;
	st.shared.u32 	[%r2732+8], %r5272;
	st.shared.u32 	[%r2732+12], %r5273;
	st.shared.u32 	[%r2732+16], %r5274;
	st.shared.u32 	[%r2732+20], %r5275;
	st.shared.u32 	[%r2732+24], %r5276;
$L__BB3_477:
	bar.sync 	0;
	cvt.u64.u32 	%rd715, %r1508;
	setp.le.u64 	%p83, %rd282, %rd715;
	@%p83 bra 	$L__BB3_490;
	not.b64 	%rd387, %rd715;
	add.s64 	%rd286, %rd282, %rd387;
	shr.u64 	%rd388, %rd286, 8;
	add.s64 	%rd389, %rd388, 1;
	and.b64  	%rd713, %rd389, 3;
	and.b64  	%rd390, %rd286, 768;
	setp.eq.s64 	%p84, %rd390, 768;
	@%p84 bra 	$L__BB3_481;
	mov.u32 	%r2733, _ZN6thrust24THRUST_300001_SM_1000_NS8cuda_cub4core6detail5shmemE;
	mad.lo.s32 	%r2734, %r1508, 28, %r2733;
	add.s32 	%r5277, %r2734, 12;
	add.s64 	%rd391, %rd284, %rd715;
	mad.lo.s64 	%rd392, %rd391, 24, %rd7;
	add.s64 	%rd712, %rd392, 12;
	shl.b64 	%rd393, %rd713, 8;
	add.s64 	%rd715, %rd393, %rd715;
$L__BB3_480:
	.pragma "nounroll";
	ld.shared.u32 	%r2735, [%r5277+-8];
	ld.shared.u32 	%r2736, [%r5277+-4];
	ld.shared.u32 	%r2737, [%r5277];
	ld.shared.u32 	%r2738, [%r5277+4];
	ld.shared.u32 	%r2739, [%r5277+8];
	ld.shared.u32 	%r2740, [%r5277+12];
	st.global.u32 	[%rd712+-12], %r2735;
	st.global.u32 	[%rd712+-8], %r2736;
	st.global.u32 	[%rd712+-4], %r2737;
	st.global.u32 	[%rd712], %r2738;
	st.global.u32 	[%rd712+4], %r2739;
	st.global.u32 	[%rd712+8], %r2740;
	add.s64 	%rd713, %rd713, -1;
	add.s32 	%r5277, %r5277, 7168;
	add.s64 	%rd712, %rd712, 6144;
	setp.ne.s64 	%p85, %rd713, 0;
	@%p85 bra 	$L__BB3_480;
$L__BB3_481:
	setp.lt.u64 	%p86, %rd286, 768;
	@%p86 bra 	$L__BB3_490;
	mov.u32 	%r2742, _ZN6thrust24THRUST_300001_SM_1000_NS8cuda_cub4core6detail5shmemE;
$L__BB3_483:
	cvt.u32.u64 	%r2741, %rd715;
	add.s64 	%rd394, %rd715, %rd284;
	mad.lo.s32 	%r2743, %r2741, 28, %r2742;
	ld.shared.u32 	%r2744, [%r2743+4];
	ld.shared.u32 	%r2745, [%r2743+8];
	ld.shared.u32 	%r2746, [%r2743+12];
	ld.shared.u32 	%r2747, [%r2743+16];
	ld.shared.u32 	%r2748, [%r2743+20];
	ld.shared.u32 	%r2749, [%r2743+24];
	mad.lo.s64 	%rd395, %rd394, 24, %rd7;
	st.global.u32 	[%rd395], %r2744;
	st.global.u32 	[%rd395+4], %r2745;
	st.global.u32 	[%rd395+8], %r2746;
	st.global.u32 	[%rd395+12], %r2747;
	st.global.u32 	[%rd395+16], %r2748;
	st.global.u32 	[%rd395+20], %r2749;
	and.b64  	%rd396, %rd715, 4294967295;
	add.s64 	%rd397, %rd284, %rd396;
	ld.shared.u32 	%r2750, [%r2743+7172];
	ld.shared.u32 	%r2751, [%r2743+7176];
	ld.shared.u32 	%r2752, [%r2743+7180];
	ld.shared.u32 	%r2753, [%r2743+7184];
	ld.shared.u32 	%r2754, [%r2743+7188];
	ld.shared.u32 	%r2755, [%r2743+7192];
	mad.lo.s64 	%rd398, %rd397, 24, %rd7;
	st.global.u32 	[%rd398+6144], %r2750;
	st.global.u32 	[%rd398+6148], %r2751;
	st.global.u32 	[%rd398+6152], %r2752;
	st.global.u32 	[%rd398+6156], %r2753;
	st.global.u32 	[%rd398+6160], %r2754;
	st.global.u32 	[%rd398+6164], %r2755;
	ld.shared.u32 	%r2756, [%r2743+14340];
	ld.shared.u32 	%r2757, [%r2743+14344];
	ld.shared.u32 	%r2758, [%r2743+14348];
	ld.shared.u32 	%r2759, [%r2743+14352];
	ld.shared.u32 	%r2760, [%r2743+14356];
	ld.shared.u32 	%r2761, [%r2743+14360];
	st.global.u32 	[%rd398+12288], %r2756;
	st.global.u32 	[%rd398+12292], %r2757;
	st.global.u32 	[%rd398+12296], %r2758;
	st.global.u32 	[%rd398+12300], %r2759;
	st.global.u32 	[%rd398+12304], %r2760;
	st.global.u32 	[%rd398+12308], %r2761;
	ld.shared.u32 	%r2762, [%r2743+21508];
	ld.shared.u32 	%r2763, [%r2743+21512];
	ld.shared.u32 	%r2764, [%r2743+21516];
	ld.shared.u32 	%r2765, [%r2743+21520];
	ld.shared.u32 	%r2766, [%r2743+21524];
	ld.shared.u32 	%r2767, [%r2743+21528];
	st.global.u32 	[%rd398+18432], %r2762;
	st.global.u32 	[%rd398+18436], %r2763;
	st.global.u32 	[%rd398+18440], %r2764;
	st.global.u32 	[%rd398+18444], %r2765;
	st.global.u32 	[%rd398+18448], %r2766;
	st.global.u32 	[%rd398+18452], %r2767;
	add.s64 	%rd399, %rd715, 1024;
	and.b64  	%rd715, %rd399, 4294967295;
	setp.gt.u64 	%p87, %rd282, %rd715;
	@%p87 bra 	$L__BB3_483;
	bra.uni 	$L__BB3_490;
$L__BB3_484:
	not.pred 	%p77, %p3;
	@%p77 bra 	$L__BB3_486;
	mad.lo.s64 	%rd384, %rd710, 24, %rd7;
	st.global.u32 	[%rd384], %r5258;
	st.global.u32 	[%rd384+4], %r5257;
	st.global.u32 	[%rd384+8], %r5256;
	st.global.u32 	[%rd384+12], %r5255;
	st.global.u32 	[%rd384+16], %r5254;
	st.global.u32 	[%rd384+20], %r5253;
$L__BB3_486:
	not.pred 	%p78, %p4;
	@%p78 bra 	$L__BB3_488;
	mad.lo.s64 	%rd385, %rd280, 24, %rd7;
	st.global.u32 	[%rd385], %r5265;
	st.global.u32 	[%rd385+4], %r5266;
	st.global.u32 	[%rd385+8], %r5267;
	st.global.u32 	[%rd385+12], %r5268;
	st.global.u32 	[%rd385+16], %r5269;
	st.global.u32 	[%rd385+20], %r5270;
$L__BB3_488:
	not.pred 	%p79, %p5;
	@%p79 bra 	$L__BB3_490;
	mad.lo.s64 	%rd386, %rd281, 24, %rd7;
	st.global.u32 	[%rd386], %r5271;
	st.global.u32 	[%rd386+4], %r5272;
	st.global.u32 	[%rd386+8], %r5273;
	st.global.u32 	[%rd386+12], %r5274;
	st.global.u32 	[%rd386+16], %r5275;
	st.global.u32 	[%rd386+20], %r5276;
$L__BB3_490:
	setp.ne.s32 	%p88, %r1508, 255;
	@%p88 bra 	$L__BB3_494;
	setp.ne.s64 	%p89, %rd9, 768;
	@%p89 bra 	$L__BB3_493;
	mad.lo.s64 	%rd400, %rd716, 24, %rd7;
	st.global.u32 	[%rd400], %r2228;
	st.global.u32 	[%rd400+4], %r2227;
	st.global.u32 	[%rd400+8], %r2226;
	st.global.u32 	[%rd400+12], %r2225;
	st.global.u32 	[%rd400+16], %r2230;
	st.global.u32 	[%rd400+20], %r2229;
	add.s64 	%rd716, %rd716, 1;
$L__BB3_493:
	ld.param.u64 	%rd615, [_ZN6thrust24THRUST_300001_SM_1000_NS8cuda_cub4core6detail13_kernel_agentINS1_15__reduce_by_key16ReduceByKeyAgentINS0_18transform_iteratorI13KeyCoordValueIiiiENS0_6detail15normal_iteratorINS0_10device_ptrIS9_EEEENS0_11use_defaultESF_EENS7_I12KCVReductionIiiiESE_SF_SF_EENS0_16discard_iteratorISF_EENSB_INSC_ISI_EEEEN4cuda3std3__48equal_toIiEE10KCVReducerIiiiEPllEEJSG_SJ_SL_SN_SV_N3cub18CUB_300001_SM_100024ReduceByKeyScanTileStateISI_lLb0EEESS_SU_llEEEvDpT0__param_4];
	cvta.to.global.u64 	%rd401, %rd615;
	st.global.u64 	[%rd401], %rd716;
$L__BB3_494:
	ret;

}
	// .globl	_ZN6thrust24THRUST_300001_SM_1000_NS8cuda_cub4core6detail13_kernel_agentINS1_15__reduce_by_key9InitAgentIN3cub18CUB_300001_SM_100024ReduceByKeyScanTileStateI15KCVIdxReductionIiiiiEiLb0EEEiPiEEJSC_iSD_EEEvDpT0_
.visible .entry _ZN6thrust24THRUST_300001_SM_1000_NS8cuda_cub4core6detail13_kernel_agentINS1_15__reduce_by_key9InitAgentIN3cub18CUB_300001_SM_100024ReduceByKeyScanTileStateI15KCVIdxReductionIiiiiEiLb0EEEiPiEEJSC_iSD_EEEvDpT0_(
	.param .align 8 .b8 _ZN6thrust24THRUST_300001_SM_1000_NS8cuda_cub4core6detail13_kernel_agentINS1_15__reduce_by_key9InitAgentIN3cub18CUB_300001_SM_100024ReduceByKeyScanTileStateI15KCVIdxReductionIiiiiEiLb0EEEiPiEEJSC_iSD_EEEvDpT0__param_0[24],
	.param .u32 _ZN6thrust24THRUST_300001_SM_1000_NS8cuda_cub4core6detail13_kernel_agentINS1_15__reduce_by_key9InitAgentIN3cub18CUB_300001_SM_100024ReduceByKeyScanTileStateI15KCVIdxReductionIiiiiEiLb0EEEiPiEEJSC_iSD_EEEvDpT0__param_1,
	.param .u64 .ptr .align 1 _ZN6thrust24THRUST_300001_SM_1000_NS8cuda_cub4core6detail13_kernel_agentINS1_15__reduce_by_key9InitAgentIN3cub18CUB_300001_SM_100024ReduceByKeyScanTileStateI15KCVIdxReductionIiiiiEiLb0EEEiPiEEJSC_iSD_EEEvDpT0__param_2
)
.maxntid 128
{
	.reg .pred 	%p<6>;
	.reg .b32 	%r<11>;
	.reg .b64 	%rd<9>;

	ld.param.u64 	%rd3, [_ZN6thrust24THRUST_300001_SM_1000_NS8cuda_cub4core6detail13_kernel_agentINS1_15__reduce_by_key9InitAgentIN3cub18CUB_300001_SM_100024ReduceByKeyScanTileStateI15KCVIdxReductionIiiiiEiLb0EEEiPiEEJSC_iSD_EEEvDpT0__param_0];
	ld.param.u32 	%r4, [_ZN6thrust24THRUST_300001_SM_1000_NS8cuda_cub4core6detail13_kernel_agentINS1_15__reduce_by_key9InitAgentIN3cub18CUB_300001_SM_100024ReduceByKeyScanTileStateI15KCVIdxReductionIiiiiEiLb0EEEiPiEEJSC_iSD_EEEvDpT0__param_1];
	ld.param.u64 	%rd2, [_ZN6thrust24THRUST_300001_SM_1000_NS8cuda_cub4core6detail13_kernel_agentINS1_15__reduce_by_key9InitAgentIN3cub18CUB_300001_SM_100024ReduceByKeyScanTileStateI15KCVIdxReductionIiiiiEiLb0EEEiPiEEJSC_iSD_EEEvDpT0__param_2];
	cvta.to.global.u64 	%rd1, %rd3;
	mov.u32 	%r1, %ctaid.x;
	mov.u32 	%r5, %ntid.x;
	mov.u32 	%r2, %tid.x;
	mad.lo.s32 	%r3, %r1, %r5, %r2;
	setp.ge.s32 	%p1, %r3, %r4;
	@%p1 bra 	$L__BB4_2;
	mul.wide.s32 	%rd4, %r3, 4;
	add.s64 	%rd5, %rd1, %rd4;
	mov.b32 	%r6, 99;
	st.global.u32 	[%rd5+128], %r6;
$L__BB4_2:
	setp.ne.s32 	%p2, %r1, 0;
	setp.gt.u32 	%p3, %r2, 31;
	or.pred  	%p4, %p2, %p3;
	@%p4 bra 	$L__BB4_4;
	mul.wide.u32 	%rd6, %r2, 4;
	add.s64 	%rd7, %rd1, %rd6;
	mov.b32 	%r8, 0;
	st.global.u32 	[%rd7], %r8;
$L__BB4_4:
	or.b32  	%r9, %r1, %r2;
	setp.ne.s32 	%p5, %r9, 0;
	@%p5 bra 	$L__BB4_6;
	cvta.to.global.u64 	%rd8, %rd2;
	mov.b32 	%r10, 0;
	st.global.u32 	[%rd8], %r10;
$L__BB4_6:
	ret;

}
	// .globl	_ZN6thrust24THRUST_300001_SM_1000_NS8cuda_cub4core6detail13_kernel_agentINS1_15__reduce_by_key16ReduceByKeyAgentINS0_18transform_iteratorI13KeyCoordValueIiiiENS0_6detail15normal_iteratorINS0_10device_ptrIS9_EEEENS0_11use_defaultESF_EENS7_I15KCVIdxReductionIiiiiENS0_12zip_iteratorIN4cuda3std3__45tupleIJNS0_17counting_iteratorIiSF_SF_SF_EESE_EEEEESF_SF_EENS0_16discard_iteratorISF_EENSB_INSC_ISI_EEEENSM_8equal_toIiEE13KCVIdxReducerIiiiiEPiiEEJSG_SS_SU_SW_S11_N3cub18CUB_300001_SM_100024ReduceByKeyScanTileStateISI_iLb0EEESY_S10_iiEEEvDpT0_
.visible .entry _ZN6thrust24THRUST_300001_SM_1000_NS8cuda_cub4core6detail13_kernel_agentINS1_15__reduce_by_key16ReduceByKeyAgentINS0_18transform_iteratorI13KeyCoordValueIiiiENS0_6detail15normal_iteratorINS0_10device_ptrIS9_EEEENS0_11use_defaultESF_EENS7_I15KCVIdxReductionIiiiiENS0_12zip_iteratorIN4cuda3std3__45tupleIJNS0_17counting_iteratorIiSF_SF_SF_EESE_EEEEESF_SF_EENS0_16discard_iteratorISF_EENSB_INSC_ISI_EEEENSM_8equal_toIiEE13KCVIdxReducerIiiiiEPiiEEJSG_SS_SU_SW_S11_N3cub18CUB_300001_SM_100024ReduceByKeyScanTileStateISI_iLb0EEESY_S10_iiEEEvDpT0_(
	.param .align 8 .b8 _ZN6thrust24THRUST_300001_SM_1000_NS8cuda_cub4core6detail13_kernel_agentINS1_15__reduce_by_key16ReduceByKeyAgentINS0_18transform_iteratorI13KeyCoordValueIiiiENS0_6detail15normal_iteratorINS0_10device_ptrIS9_EEEENS0_11use_defaultESF_EENS7_I15KCVIdxReductionIiiiiENS0_12zip_iteratorIN4cuda3std3__45tupleIJNS0_17counting_iteratorIiSF_SF_SF_EESE_EEEEESF_SF_EENS0_16discard_iteratorISF_EENSB_INSC_ISI_EEEENSM_8equal_toIiEE13KCVIdxReducerIiiiiEPiiEEJSG_SS_SU_SW_S11_N3cub18CUB_300001_SM_100024ReduceByKeyScanTileStateISI_iLb0EEESY_S10_iiEEEvDpT0__param_0[24],
	.param .align 8 .b8 _ZN6thrust24THRUST_300001_SM_1000_NS8cuda_cub4core6detail13_kernel_agentINS1_15__reduce_by_key16ReduceByKeyAgentINS0_18transform_iteratorI13KeyCoordValueIiiiENS0_6detail15normal_iteratorINS0_10device_ptrIS9_EEEENS0_11use_defaultESF_EENS7_I15KCVIdxReductionIiiiiENS0_12zip_iteratorIN4cuda3std3__45tupleIJNS0_17counting_iteratorIiSF_SF_SF_EESE_EEEEESF_SF_EENS0_16discard_iteratorISF_EENSB_INSC_ISI_EEEENSM_8equal_toIiEE13KCVIdxReducerIiiiiEPiiEEJSG_SS_SU_SW_S11_N3cub18CUB_300001_SM_100024ReduceByKeyScanTileStateISI_iLb0EEESY_S10_iiEEEvDpT0__param_1[40],
	.param .align 8 .b8 _ZN6thrust24THRUST_300001_SM_1000_NS8cuda_cub4core6detail13_kernel_agentINS1_15__reduce_by_key16ReduceByKeyAgentINS0_18transform_iteratorI13KeyCoordValueIiiiENS0_6detail15normal_iteratorINS0_10device_ptrIS9_EEEENS0_11use_defaultESF_EENS7_I15KCVIdxReductionIiiiiENS0_12zip_iteratorIN4cuda3std3__45tupleIJNS0_17counting_iteratorIiSF_SF_SF_EESE_EEEEESF_SF_EENS0_16discard_iteratorISF_EENSB_INSC_ISI_EEEENSM_8equal_toIiEE13KCVIdxReducerIiiiiEPiiEEJSG_SS_SU_SW_S11_N3cub18CUB_300001_SM_100024ReduceByKeyScanTileStateISI_iLb0EEESY_S10_iiEEEvDpT0__param_2[16],
	.param .align 8 .b8 _ZN6thrust24THRUST_300001_SM_1000_NS8cuda_cub4core6detail13_kernel_agentINS1_15__reduce_by_key16ReduceByKeyAgentINS0_18transform_iteratorI13KeyCoordValueIiiiENS0_6detail15normal_iteratorINS0_10device_ptrIS9_EEEENS0_11use_defaultESF_EENS7_I15KCVIdxReductionIiiiiENS0_12zip_iteratorIN4cuda3std3__45tupleIJNS0_17counting_iteratorIiSF_SF_SF_EESE_EEEEESF_SF_EENS0_16discard_iteratorISF_EENSB_INSC_ISI_EEEENSM_8equal_toIiEE13KCVIdxReducerIiiiiEPiiEEJSG_SS_SU_SW_S11_N3cub18CUB_300001_SM_100024ReduceByKeyScanTileStateISI_iLb0EEESY_S10_iiEEEvDpT0__param_3[8],
	.param .u64 .ptr .align 1 _ZN6thrust24THRUST_300001_SM_1000_NS8cuda_cub4core6detail13_kernel_agentINS1_15__reduce_by_key16ReduceByKeyAgentINS0_18transform_iteratorI13KeyCoordValueIiiiENS0_6detail15normal_iteratorINS0_10device_ptrIS9_EEEENS0_11use_defaultESF_EENS7_I15KCVIdxReductionIiiiiENS0_12zip_iteratorIN4cuda3std3__45tupleIJNS0_17counting_iteratorIiSF_SF_SF_EESE_EEEEESF_SF_EENS0_16discard_iteratorISF_EENSB_INSC_ISI_EEEENSM_8equal_toIiEE13KCVIdxReducerIiiiiEPiiEEJSG_SS_SU_SW_S11_N3cub18CUB_300001_SM_100024ReduceByKeyScanTileStateISI_iLb0EEESY_S10_iiEEEvDpT0__param_4,
	.param .align 8 .b8 _ZN6thrust24THRUST_300001_SM_1000_NS8cuda_cub4core6detail13_kernel_agentINS1_15__reduce_by_key16ReduceByKeyAgentINS0_18transform_iteratorI13KeyCoordValueIiiiENS0_6detail15normal_iteratorINS0_10device_ptrIS9_EEEENS0_11use_defaultESF_EENS7_I15KCVIdxReductionIiiiiENS0_12zip_iteratorIN4cuda3std3__45tupleIJNS0_17counting_iteratorIiSF_SF_SF_EESE_EEEEESF_SF_EENS0_16discard_iteratorISF_EENSB_INSC_ISI_EEEENSM_8equal_toIiEE13KCVIdxReducerIiiiiEPiiEEJSG_SS_SU_SW_S11_N3cub18CUB_300001_SM_100024ReduceByKeyScanTileStateISI_iLb0EEESY_S10_iiEEEvDpT0__param_5[24],
	.param .align 1 .b8 _ZN6thrust24THRUST_300001_SM_1000_NS8cuda_cub4core6detail13_kernel_agentINS1_15__reduce_by_key16ReduceByKeyAgentINS0_18transform_iteratorI13KeyCoordValueIiiiENS0_6detail15normal_iteratorINS0_10device_ptrIS9_EEEENS0_11use_defaultESF_EENS7_I15KCVIdxReductionIiiiiENS0_12zip_iteratorIN4cuda3std3__45tupleIJNS0_17counting_iteratorIiSF_SF_SF_EESE_EEEEESF_SF_EENS0_16discard_iteratorISF_EENSB_INSC_ISI_EEEENSM_8equal_toIiEE13KCVIdxReducerIiiiiEPiiEEJSG_SS_SU_SW_S11_N3cub18CUB_300001_SM_100024ReduceByKeyScanTileStateISI_iLb0EEESY_S10_iiEEEvDpT0__param_6[1],
	.param .align 1 .b8 _ZN6thrust24THRUST_300001_SM_1000_NS8cuda_cub4core6detail13_kernel_agentINS1_15__reduce_by_key16ReduceByKeyAgentINS0_18transform_iteratorI13KeyCoordValueIiiiENS0_6detail15normal_iteratorINS0_10device_ptrIS9_EEEENS0_11use_defaultESF_EENS7_I15KCVIdxReductionIiiiiENS0_12zip_iteratorIN4cuda3std3__45tupleIJNS0_17counting_iteratorIiSF_SF_SF_EESE_EEEEESF_SF_EENS0_16discard_iteratorISF_EENSB_INSC_ISI_EEEENSM_8equal_toIiEE13KCVIdxReducerIiiiiEPiiEEJSG_SS_SU_SW_S11_N3cub18CUB_300001_SM_100024ReduceByKeyScanTileStateISI_iLb0EEESY_S10_iiEEEvDpT0__param_7[1],
	.param .u32 _ZN6thrust24THRUST_300001_SM_1000_NS8cuda_cub4core6detail13_kernel_agentINS1_15__reduce_by_key16ReduceByKeyAgentINS0_18transform_iteratorI13KeyCoordValueIiiiENS0_6detail15normal_iteratorINS0_10device_ptrIS9_EEEENS0_11use_defaultESF_EENS7_I15KCVIdxReductionIiiiiENS0_12zip_iteratorIN4cuda3std3__45tupleIJNS0_17counting_iteratorIiSF_SF_SF_EESE_EEEEESF_SF_EENS0_16discard_iteratorISF_EENSB_INSC_ISI_EEEENSM_8equal_toIiEE13KCVIdxReducerIiiiiEPiiEEJSG_SS_SU_SW_S11_N3cub18CUB_300001_SM_100024ReduceByKeyScanTileStateISI_iLb0EEESY_S10_iiEEEvDpT0__param_8,
	.param .u32 _ZN6thrust24THRUST_300001_SM_1000_NS8cuda_cub4core6detail13_kernel_agentINS1_15__reduce_by_key16ReduceByKeyAgentINS0_18transform_iteratorI13KeyCoordValueIiiiENS0_6detail15normal_iteratorINS0_10device_ptrIS9_EEEENS0_11use_defaultESF_EENS7_I15KCVIdxReductionIiiiiENS0_12zip_iteratorIN4cuda3std3__45tupleIJNS0_17counting_iteratorIiSF_SF_SF_EESE_EEEEESF_SF_EENS0_16discard_iteratorISF_EENSB_INSC_ISI_EEEENSM_8equal_toIiEE13KCVIdxReducerIiiiiEPiiEEJSG_SS_SU_SW_S11_N3cub18CUB_300001_SM_100024ReduceByKeyScanTileStateISI_iLb0EEESY_S10_iiEEEvDpT0__param_9
)
.maxntid 256
{
	.reg .pred 	%p<396>;
	.reg .b32 	%r<5800>;
	.reg .b64 	%rd<262>;

	ld.param.u64 	%rd43, [_ZN6thrust24THRUST_300001_SM_1000_NS8cuda_cub4core6detail13_kernel_agentINS1_15__reduce_by_key16ReduceByKeyAgentINS0_18transform_iteratorI13KeyCoordValueIiiiENS0_6detail15normal_iteratorINS0_10device_ptrIS9_EEEENS0_11use_defaultESF_EENS7_I15KCVIdxReductionIiiiiENS0_12zip_iteratorIN4cuda3std3__45tupleIJNS0_17counting_iteratorIiSF_SF_SF_EESE_EEEEESF_SF_EENS0_16discard_iteratorISF_EENSB_INSC_ISI_EEEENSM_8equal_toIiEE13KCVIdxReducerIiiiiEPiiEEJSG_SS_SU_SW_S11_N3cub18CUB_300001_SM_100024ReduceByKeyScanTileStateISI_iLb0EEESY_S10_iiEEEvDpT0__param_5+16];
	ld.param.u64 	%rd42, [_ZN6thrust24THRUST_300001_SM_1000_NS8cuda_cub4core6detail13_kernel_agentINS1_15__reduce_by_key16ReduceByKeyAgentINS0_18transform_iteratorI13KeyCoordValueIiiiENS0_6detail15normal_iteratorINS0_10device_ptrIS9_EEEENS0_11use_defaultESF_EENS7_I15KCVIdxReductionIiiiiENS0_12zip_iteratorIN4cuda3std3__45tupleIJNS0_17counting_iteratorIiSF_SF_SF_EESE_EEEEESF_SF_EENS0_16discard_iteratorISF_EENSB_INSC_ISI_EEEENSM_8equal_toIiEE13KCVIdxReducerIiiiiEPiiEEJSG_SS_SU_SW_S11_N3cub18CUB_300001_SM_100024ReduceByKeyScanTileStateISI_iLb0EEESY_S10_iiEEEvDpT0__param_5+8];
	ld.param.u64 	%rd41, [_ZN6thrust24THRUST_300001_SM_1000_NS8cuda_cub4core6detail13_kernel_agentINS1_15__reduce_by_key16ReduceByKeyAgentINS0_18transform_iteratorI13KeyCoordValueIiiiENS0_6detail15normal_iteratorINS0_10device_ptrIS9_EEEENS0_11use_defaultESF_EENS7_I15KCVIdxReductionIiiiiENS0_12zip_iteratorIN4cuda3std3__45tupleIJNS0_17counting_iteratorIiSF_SF_SF_EESE_EEEEESF_SF_EENS0_16discard_iteratorISF_EENSB_INSC_ISI_EEEENSM_8equal_toIiEE13KCVIdxReducerIiiiiEPiiEEJSG_SS_SU_SW_S11_N3cub18CUB_300001_SM_100024ReduceByKeyScanTileStateISI_iLb0EEESY_S10_iiEEEvDpT0__param_5];
	ld.param.u64 	%rd6, [_ZN6thrust24THRUST_300001_SM_1000_NS8cuda_cub4core6detail13_kernel_agentINS1_15__reduce_by_key16ReduceByKeyAgentINS0_18transform_iteratorI13KeyCoordValueIiiiENS0_6detail15normal_iteratorINS0_10device_ptrIS9_EEEENS0_11use_defaultESF_EENS7_I15KCVIdxReductionIiiiiENS0_12zip_iteratorIN4cuda3std3__45tupleIJNS0_17counting_iteratorIiSF_SF_SF_EESE_EEEEESF_SF_EENS0_16discard_iteratorISF_EENSB_INSC_ISI_EEEENSM_8equal_toIiEE13KCVIdxReducerIiiiiEPiiEEJSG_SS_SU_SW_S11_N3cub18CUB_300001_SM_100024ReduceByKeyScanTileStateISI_iLb0EEESY_S10_iiEEEvDpT0__param_1+8];
	ld.param.u32 	%r1, [_ZN6thrust24THRUST_300001_SM_1000_NS8cuda_cub4core6detail13_kernel_agentINS1_15__reduce_by_key16ReduceByKeyAgentINS0_18transform_iteratorI13KeyCoordValueIiiiENS0_6detail15normal_iteratorINS0_10device_ptrIS9_EEEENS0_11use_defaultESF_EENS7_I15KCVIdxReductionIiiiiENS0_12zip_iteratorIN4cuda3std3__45tupleIJNS0_17counting_iteratorIiSF_SF_SF_EESE_EEEEESF_SF_EENS0_16discard_iteratorISF_EENSB_INSC_ISI_EEEENSM_8equal_toIiEE13KCVIdxReducerIiiiiEPiiEEJSG_SS_SU_SW_S11_N3cub18CUB_300001_SM_100024ReduceByKeyScanTileStateISI_iLb0EEESY_S10_iiEEEvDpT0__param_1];
	ld.param.u64 	%rd44, [_ZN6thrust24THRUST_300001_SM_1000_NS8cuda_cub4core6detail13_kernel_agentINS1_15__reduce_by_key16ReduceByKeyAgentINS0_18transform_iteratorI13KeyCoordValueIiiiENS0_6detail15normal_iteratorINS0_10device_ptrIS9_EEEENS0_11use_defaultESF_EENS7_I15KCVIdxReductionIiiiiENS0_12zip_iteratorIN4cuda3std3__45tupleIJNS0_17counting_iteratorIiSF_SF_SF_EESE_EEEEESF_SF_EENS0_16discard_iteratorISF_EENSB_INSC_ISI_EEEENSM_8equal_toIiEE13KCVIdxReducerIiiiiEPiiEEJSG_SS_SU_SW_S11_N3cub18CUB_300001_SM_100024ReduceByKeyScanTileStateISI_iLb0EEESY_S10_iiEEEvDpT0__param_3];
	ld.param.u64 	%rd45, [_ZN6thrust24THRUST_300001_SM_1000_NS8cuda_cub4core6detail13_kernel_agentINS1_15__reduce_by_key16ReduceByKeyAgentINS0_18transform_iteratorI13KeyCoordValueIiiiENS0_6detail15normal_iteratorINS0_10device_ptrIS9_EEEENS0_11use_defaultESF_EENS7_I15KCVIdxReductionIiiiiENS0_12zip_iteratorIN4cuda3std3__45tupleIJNS0_17counting_iteratorIiSF_SF_SF_EESE_EEEEESF_SF_EENS0_16discard_iteratorISF_EENSB_INSC_ISI_EEEENSM_8equal_toIiEE13KCVIdxReducerIiiiiEPiiEEJSG_SS_SU_SW_S11_N3cub18CUB_300001_SM_100024ReduceByKeyScanTileStateISI_iLb0EEESY_S10_iiEEEvDpT0__param_0];
	ld.param.u64 	%rd46, [_ZN6thrust24THRUST_300001_SM_1000_NS8cuda_cub4core6detail13_kernel_agentINS1_15__reduce_by_key16ReduceByKeyAgentINS0_18transform_iteratorI13KeyCoordValueIiiiENS0_6detail15normal_iteratorINS0_10device_ptrIS9_EEEENS0_11use_defaultESF_EENS7_I15KCVIdxReductionIiiiiENS0_12zip_iteratorIN4cuda3std3__45tupleIJNS0_17counting_iteratorIiSF_SF_SF_EESE_EEEEESF_SF_EENS0_16discard_iteratorISF_EENSB_INSC_ISI_EEEENSM_8equal_toIiEE13KCVIdxReducerIiiiiEPiiEEJSG_SS_SU_SW_S11_N3cub18CUB_300001_SM_100024ReduceByKeyScanTileStateISI_iLb0EEESY_S10_iiEEEvDpT0__param_4];
	ld.param.u32 	%r2531, [_ZN6thrust24THRUST_300001_SM_1000_NS8cuda_cub4core6detail13_kernel_agentINS1_15__reduce_by_key16ReduceByKeyAgentINS0_18transform_iteratorI13KeyCoordValueIiiiENS0_6detail15normal_iteratorINS0_10device_ptrIS9_EEEENS0_11use_defaultESF_EENS7_I15KCVIdxReductionIiiiiENS0_12zip_iteratorIN4cuda3std3__45tupleIJNS0_17counting_iteratorIiSF_SF_SF_EESE_EEEEESF_SF_EENS0_16discard_iteratorISF_EENSB_INSC_ISI_EEEENSM_8equal_toIiEE13KCVIdxReducerIiiiiEPiiEEJSG_SS_SU_SW_S11_N3cub18CUB_300001_SM_100024ReduceByKeyScanTileStateISI_iLb0EEESY_S10_iiEEEvDpT0__param_8];
	cvta.to.global.u64 	%rd1, %rd46;
	cvta.to.global.u64 	%rd5, %rd45;
	cvta.to.global.u64 	%rd10, %rd44;
	mov.u32 	%r5, %ctaid.x;
	mul.lo.s32 	%r6, %r5, 768;
	sub.s32 	%r7, %r2531, %r6;
	setp.lt.s32 	%p6, %r7, 769;
	@%p6 bra 	$L__BB5_233;
	setp.ne.s32 	%p212, %r5, 0;
	@%p212 bra 	$L__BB5_88;
	mov.u32 	%r4957, %tid.x;
	and.b32  	%r4420, %r4957, 31;
	and.b32  	%r4421, %r4957, 992;
	add.s32 	%r4422, %r6, %r4420;
	mad.lo.s32 	%r4423, %r4421, 3, %r4422;
	mul.wide.u32 	%rd235, %r4423, 16;
	add.s64 	%rd236, %rd5, %rd235;
	ld.global.u32 	%r4424, [%rd236];
	ld.global.u32 	%r4425, [%rd236+512];
	ld.global.u32 	%r4426, [%rd236+1024];
	// begin inline asm
	mov.u32 %r4417, %laneid;
	// end inline asm
	shr.u32 	%r10, %r4957, 5;
	mad.lo.s32 	%r4427, %r10, 96, %r4417;
	shl.b32 	%r4428, %r4427, 2;
	mov.u32 	%r4429, _ZN6thrust24THRUST_300001_SM_1000_NS8cuda_cub4core6detail5shmemE;
	add.s32 	%r4430, %r4429, %r4428;
	st.shared.u32 	[%r4430], %r4424;
	st.shared.u32 	[%r4430+128], %r4425;
	st.shared.u32 	[%r4430+256], %r4426;
	bar.warp.sync 	-1;
	shl.b32 	%r4431, %r4417, 1;
	add.s32 	%r4432, %r4427, %r4431;
	shl.b32 	%r4433, %r4417, 3;
	add.s32 	%r4434, %r4430, %r4433;
	ld.shared.u32 	%r11, [%r4434];
	ld.shared.u32 	%r12, [%r4434+4];
	ld.shared.u32 	%r13, [%r4434+8];
	bar.sync 	0;
	cvta.to.global.u64 	%rd237, %rd6;
	add.s32 	%r4435, %r4423, %r1;
	add.s64 	%rd238, %rd237, %rd235;
	ld.global.u32 	%r4436, [%rd238+4];
	ld.global.u32 	%r4437, [%rd238+8];
	ld.global.u32 	%r4438, [%rd238+12];
	add.s32 	%r4439, %r4435, 32;
	ld.global.u32 	%r4440, [%rd238+516];
	ld.global.u32 	%r4441, [%rd238+520];
	ld.global.u32 	%r4442, [%rd238+524];
	add.s32 	%r4443, %r4435, 64;
	ld.global.u32 	%r4444, [%rd238+1028];
	ld.global.u32 	%r4445, [%rd238+1032];
	ld.global.u32 	%r4446, [%rd238+1036];
	mad.lo.s32 	%r4447, %r4427, 20, %r4430;
	st.shared.v2.u32 	[%r4447], {%r4436, %r4436};
	st.shared.v2.u32 	[%r4447+8], {%r4437, %r4437};
	st.shared.v2.u32 	[%r4447+16], {%r4435, %r4438};
	st.shared.v2.u32 	[%r4447+768], {%r4440, %r4440};
	st.shared.v2.u32 	[%r4447+776], {%r4441, %r4441};
	st.shared.v2.u32 	[%r4447+784], {%r4439, %r4442};
	st.shared.v2.u32 	[%r4447+1536], {%r4444, %r4444};
	st.shared.v2.u32 	[%r4447+1544], {%r4445, %r4445};
	st.shared.v2.u32 	[%r4447+1552], {%r4443, %r4446};
	bar.warp.sync 	-1;
	mad.lo.s32 	%r4448, %r4432, 20, %r4434;
	ld.shared.v2.u32 	{%r4939, %r4940}, [%r4448];
	ld.shared.v2.u32 	{%r4941, %r4942}, [%r4448+8];
	ld.shared.v2.u32 	{%r4944, %r4943}, [%r4448+16];
	ld.shared.v2.u32 	{%r4951, %r4950}, [%r4448+24];
	ld.shared.v2.u32 	{%r4949, %r4948}, [%r4448+32];
	ld.shared.v2.u32 	{%r4947, %r4946}, [%r4448+40];
	ld.shared.v2.u32 	{%r4776, %r4775}, [%r4448+48];
	ld.shared.v2.u32 	{%r4774, %r4773}, [%r4448+56];
	ld.shared.v2.u32 	{%r4772, %r4771}, [%r4448+64];
	bar.sync 	0;
	shl.b32 	%r4449, %r4957, 2;
	add.s32 	%r4450, %r4429, %r4449;
	add.s32 	%r32, %r4450, 1400;
	st.shared.u32 	[%r4450+1400], %r13;
	bar.sync 	0;
	setp.eq.s32 	%p332, %r4957, 0;
	mov.b32 	%r4763, 0;
	@%p332 bra 	$L__BB5_4;
	ld.shared.u32 	%r4764, [%r32+-4];
	setp.ne.s32 	%p333, %r4764, %r11;
	selp.u32 	%r4763, 1, 0, %p333;
$L__BB5_4:
	setp.ne.s32 	%p334, %r11, %r12;
	selp.u32 	%r37, 1, 0, %p334;
	mov.u32 	%r4765, %r4946;
	mov.u32 	%r4766, %r4947;
	mov.u32 	%r4767, %r4948;
	mov.u32 	%r4768, %r4949;
	mov.u32 	%r4769, %r4950;
	mov.u32 	%r4770, %r4951;
	@%p334 bra 	$L__BB5_6;
	abs.s32 	%r4451, %r4943;
	abs.s32 	%r4452, %r4946;
	setp.gt.u32 	%p335, %r4451, %r4452;
	selp.b32 	%r4766, %r4944, %r4947, %p335;
	selp.b32 	%r4765, %r4943, %r4946, %p335;
	min.s32 	%r4770, %r4951, %r4939;
	max.s32 	%r4769, %r4940, %r4950;
	min.s32 	%r4768, %r4949, %r4941;
	max.s32 	%r4767, %r4942, %r4948;
$L__BB5_6:
	setp.ne.s32 	%p336, %r12, %r13;
	add.s32 	%r4453, %r4763, %r37;
	selp.u32 	%r4454, 1, 0, %p336;
	add.s32 	%r50, %r4453, %r4454;
	@%p336 bra 	$L__BB5_8;
	abs.s32 	%r4455, %r4765;
	abs.s32 	%r4456, %r4771;
	setp.gt.u32 	%p337, %r4455, %r4456;
	selp.b32 	%r4772, %r4766, %r4772, %p337;
	selp.b32 	%r4771, %r4765, %r4771, %p337;
	min.s32 	%r4776, %r4776, %r4770;
	max.s32 	%r4775, %r4769, %r4775;
	min.s32 	%r4774, %r4774, %r4768;
	max.s32 	%r4773, %r4767, %r4773;
$L__BB5_8:
	mov.b32 	%r4489, 1;
	mov.b32 	%r4490, 0;
	mov.b32 	%r4491, -1;
	// begin inline asm
	shfl.sync.up.b32 %r4457, %r50, %r4489, %r4490, %r4491;
	// end inline asm
	// begin inline asm
	shfl.sync.up.b32 %r4462, %r4776, %r4489, %r4490, %r4491;
	// end inline asm
	// begin inline asm
	shfl.sync.up.b32 %r4467, %r4775, %r4489, %r4490, %r4491;
	// end inline asm
	// begin inline asm
	shfl.sync.up.b32 %r4472, %r4774, %r4489, %r4490, %r4491;
	// end inline asm
	// begin inline asm
	shfl.sync.up.b32 %r4477, %r4773, %r4489, %r4490, %r4491;
	// end inline asm
	// begin inline asm
	shfl.sync.up.b32 %r4482, %r4772, %r4489, %r4490, %r4491;
	// end inline asm
	// begin inline asm
	shfl.sync.up.b32 %r4487, %r4771, %r4489, %r4490, %r4491;
	// end inline asm
	setp.ne.s32 	%p338, %r50, 0;
	mov.u32 	%r4783, %r4771;
	mov.u32 	%r4784, %r4772;
	mov.u32 	%r4785, %r4773;
	mov.u32 	%r4786, %r4774;
	mov.u32 	%r4787, %r4775;
	mov.u32 	%r4788, %r4776;
	@%p338 bra 	$L__BB5_10;
	abs.s32 	%r4492, %r4487;
	abs.s32 	%r4493, %r4771;
	setp.gt.u32 	%p339, %r4492, %r4493;
	selp.b32 	%r4784, %r4482, %r4772, %p339;
	selp.b32 	%r4783, %r4487, %r4771, %p339;
	min.s32 	%r4788, %r4776, %r4462;
	max.s32 	%r4787, %r4467, %r4775;
	min.s32 	%r4786, %r4774, %r4472;
	max.s32 	%r4785, %r4477, %r4773;
$L__BB5_10:
	setp.gt.s32 	%p340, %r4417, 0;
	add.s32 	%r4789, %r4457, %r50;
	@%p340 bra 	$L__BB5_12;
	mov.u32 	%r4783, %r4771;
	mov.u32 	%r4784, %r4772;
	mov.u32 	%r4785, %r4773;
	mov.u32 	%r4786, %r4774;
	mov.u32 	%r4787, %r4775;
	mov.u32 	%r4788, %r4776;
	mov.u32 	%r4789, %r50;
$L__BB5_12:
	mov.b32 	%r4526, 2;
	mov.b32 	%r4527, 0;
	mov.b32 	%r4528, -1;
	// begin inline asm
	shfl.sync.up.b32 %r4494, %r4789, %r4526, %r4527, %r4528;
	// end inline asm
	// begin inline asm
	shfl.sync.up.b32 %r4499, %r4788, %r4526, %r4527, %r4528;
	// end inline asm
	// begin inline asm
	shfl.sync.up.b32 %r4504, %r4787, %r4526, %r4527, %r4528;
	// end inline asm
	// begin inline asm
	shfl.sync.up.b32 %r4509, %r4786, %r4526, %r4527, %r4528;
	// end inline asm
	// begin inline asm
	shfl.sync.up.b32 %r4514, %r4785, %r4526, %r4527, %r4528;
	// end inline asm
	// begin inline asm
	shfl.sync.up.b32 %r4519, %r4784, %r4526, %r4527, %r4528;
	// end inline asm
	// begin inline asm
	shfl.sync.up.b32 %r4524, %r4783, %r4526, %r4527, %r4528;
	// end inline asm
	setp.ne.s32 	%p341, %r4789, 0;
	mov.u32 	%r4796, %r4783;
	mov.u32 	%r4797, %r4784;
	mov.u32 	%r4798, %r4785;
	mov.u32 	%r4799, %r4786;
	mov.u32 	%r4800, %r4787;
	mov.u32 	%r4801, %r4788;
	@%p341 bra 	$L__BB5_14;
	abs.s32 	%r4529, %r4524;
	abs.s32 	%r4530, %r4783;
	setp.gt.u32 	%p342, %r4529, %r4530;
	selp.b32 	%r4797, %r4519, %r4784, %p342;
	selp.b32 	%r4796, %r4524, %r4783, %p342;
	min.s32 	%r4801, %r4788, %r4499;
	max.s32 	%r4800, %r4504, %r4787;
	min.s32 	%r4799, %r4786, %r4509;
	max.s32 	%r4798, %r4514, %r4785;
$L__BB5_14:
	setp.gt.s32 	%p343, %r4417, 1;
	add.s32 	%r4802, %r4494, %r4789;
	@%p343 bra 	$L__BB5_16;
	mov.u32 	%r4796, %r4783;
	mov.u32 	%r4797, %r4784;
	mov.u32 	%r4798, %r4785;
	mov.u32 	%r4799, %r4786;
	mov.u32 	%r4800, %r4787;
	mov.u32 	%r4801, %r4788;
	mov.u32 	%r4802, %r4789;
$L__BB5_16:
	mov.b32 	%r4563, 4;
	mov.b32 	%r4564, 0;
	mov.b32 	%r4565, -1;
	// begin inline asm
	shfl.sync.up.b32 %r4531, %r4802, %r4563, %r4564, %r4565;
	// end inline asm
	// begin inline asm
	shfl.sync.up.b32 %r4536, %r4801, %r4563, %r4564, %r4565;
	// end inline asm
	// begin inline asm
	shfl.sync.up.b32 %r4541, %r4800, %r4563, %r4564, %r4565;
	// end inline asm
	// begin inline asm
	shfl.sync.up.b32 %r4546, %r4799, %r4563, %r4564, %r4565;
	// end inline asm
	// begin inline asm
	shfl.sync.up.b32 %r4551, %r4798, %r4563, %r4564, %r4565;
	// end inline asm
	// begin inline asm
	shfl.sync.up.b32 %r4556, %r4797, %r4563, %r4564, %r4565;
	// end inline asm
	// begin inline asm
	shfl.sync.up.b32 %r4561, %r4796, %r4563, %r4564, %r4565;
	// end inline asm
	setp.ne.s32 	%p344, %r4802, 0;
	mov.u32 	%r4809, %r4796;
	mov.u32 	%r4810, %r4797;
	mov.u32 	%r4811, %r4798;
	mov.u32 	%r4812, %r4799;
	mov.u32 	%r4813, %r4800;
	mov.u32 	%r4814, %r4801;
	@%p344 bra 	$L__BB5_18;
	abs.s32 	%r4566, %r4561;
	abs.s32 	%r4567, %r4796;
	setp.gt.u32 	%p345, %r4566, %r4567;
	selp.b32 	%r4810, %r4556, %r4797, %p345;
	selp.b32 	%r4809, %r4561, %r4796, %p345;
	min.s32 	%r4814, %r4801, %r4536;
	max.s32 	%r4813, %r4541, %r4800;
	min.s32 	%r4812, %r4799, %r4546;
	max.s32 	%r4811, %r4551, %r4798;
$L__BB5_18:
	setp.gt.s32 	%p346, %r4417, 3;
	add.s32 	%r4815, %r4531, %r4802;
	@%p346 bra 	$L__BB5_20;
	mov.u32 	%r4809, %r4796;
	mov.u32 	%r4810, %r4797;
	mov.u32 	%r4811, %r4798;
	mov.u32 	%r4812, %r4799;
	mov.u32 	%r4813, %r4800;
	mov.u32 	%r4814, %r4801;
	mov.u32 	%r4815, %r4802;
$L__BB5_20:
	mov.b32 	%r4600, 8;
	mov.b32 	%r4601, 0;
	mov.b32 	%r4602, -1;
	// begin inline asm
	shfl.sync.up.b32 %r4568, %r4815, %r4600, %r4601, %r4602;
	// end inline asm
	// begin inline asm
	shfl.sync.up.b32 %r4573, %r4814, %r4600, %r4601, %r4602;
	// end inline asm
	// begin inline asm
	shfl.sync.up.b32 %r4578, %r4813, %r4600, %r4601, %r4602;
	// end inline asm
	// begin inline asm
	shfl.sync.up.b32 %r4583, %r4812, %r4600, %r4601, %r4602;
	// end inline asm
	// begin inline asm
	shfl.sync.up.b32 %r4588, %r4811, %r4600, %r4601, %r4602;
	// end inline asm
	// begin inline asm
	shfl.sync.up.b32 %r4593, %r4810, %r4600, %r4601, %r4602;
	// end inline asm
	// begin inline asm
	shfl.sync.up.b32 %r4598, %r4809, %r4600, %r4601, %r4602;
	// end inline asm
	setp.ne.s32 	%p347, %r4815, 0;
	mov.u32 	%r4822, %r4809;
	mov.u32 	%r4823, %r4810;
	mov.u32 	%r4824, %r4811;
	mov.u32 	%r4825, %r4812;
	mov.u32 	%r4826, %r4813;
	mov.u32 	%r4827, %r4814;
	@%p347 bra 	$L__BB5_22;
	abs.s32 	%r4603, %r4598;
	abs.s32 	%r4604, %r4809;
	setp.gt.u32 	%p348, %r4603, %r4604;
	selp.b32 	%r4823, %r4593, %r4810, %p348;
	selp.b32 	%r4822, %r4598, %r4809, %p348;
	min.s32 	%r4827, %r4814, %r4573;
	max.s32 	%r4826, %r4578, %r4813;
	min.s32 	%r4825, %r4812, %r4583;
	max.s32 	%r4824, %r4588, %r4811;
$L__BB5_22:
	setp.gt.s32 	%p349, %r4417, 7;
	add.s32 	%r4828, %r4568, %r4815;
	@%p349 bra 	$L__BB5_24;
	mov.u32 	%r4822, %r4809;
	mov.u32 	%r4823, %r4810;
	mov.u32 	%r4824, %r4811;
	mov.u32 	%r4825, %r4812;
	mov.u32 	%r4826, %r4813;
	mov.u32 	%r4827, %r4814;
	mov.u32 	%r4828, %r4815;
$L__BB5_24:
	mov.b32 	%r4637, 16;
	mov.b32 	%r4638, 0;
	mov.b32 	%r4639, -1;
	// begin inline asm
	shfl.sync.up.b32 %r4605, %r4828, %r4637, %r4638, %r4639;
	// end inline asm
	// begin inline asm
	shfl.sync.up.b32 %r4610, %r4827, %r4637, %r4638, %r4639;
	// end inline asm
	// begin inline asm
	shfl.sync.up.b32 %r4615, %r4826, %r4637, %r4638, %r4639;
	// end inline asm
	// begin inline asm
	shfl.sync.up.b32 %r4620, %r4825, %r4637, %r4638, %r4639;
	// end inline asm
	// begin inline asm
	shfl.sync.up.b32 %r4625, %r4824, %r4637, %r4638, %r4639;
	// end inline asm
	// begin inline asm
	shfl.sync.up.b32 %r4630, %r4823, %r4637, %r4638, %r4639;
	// end inline asm
	// begin inline asm
	shfl.sync.up.b32 %r4635, %r4822, %r4637, %r4638, %r4639;
	// end inline asm
	setp.ne.s32 	%p350, %r4828, 0;
	mov.u32 	%r4835, %r4822;
	mov.u32 	%r4836, %r4823;
	mov.u32 	%r4837, %r4824;
	mov.u32 	%r4838, %r4825;
	mov.u32 	%r4839, %r4826;
	mov.u32 	%r4840, %r4827;
	@%p350 bra 	$L__BB5_26;
	abs.s32 	%r4640, %r4635;
	abs.s32 	%r4641, %r4822;
	setp.gt.u32 	%p351, %r4640, %r4641;
	selp.b32 	%r4836, %r4630, %r4823, %p351;
	selp.b32 	%r4835, %r4635, %r4822, %p351;
	min.s32 	%r4840, %r4827, %r4610;
	max.s32 	%r4839, %r4615, %r4826;
	min.s32 	%r4838, %r4825, %r4620;
	max.s32 	%r4837, %r4625, %r4824;
$L__BB5_26:
	setp.gt.s32 	%p352, %r4417, 15;
	add.s32 	%r4841, %r4605, %r4828;
	@%p352 bra 	$L__BB5_28;
	mov.u32 	%r4835, %r4822;
	mov.u32 	%r4836, %r4823;
	mov.u32 	%r4837, %r4824;
	mov.u32 	%r4838, %r4825;
	mov.u32 	%r4839, %r4826;
	mov.u32 	%r4840, %r4827;
	mov.u32 	%r4841, %r4828;
$L__BB5_28:
	mov.b32 	%r4674, 1;
	mov.b32 	%r4675, 0;
	mov.b32 	%r4676, -1;
	// begin inline asm
	shfl.sync.up.b32 %r4938, %r4841, %r4674, %r4675, %r4676;
	// end inline asm
	// begin inline asm
	shfl.sync.up.b32 %r4932, %r4840, %r4674, %r4675, %r4676;
	// end inline asm
	// begin inline asm
	shfl.sync.up.b32 %r4933, %r4839, %r4674, %r4675, %r4676;
	// end inline asm
	// begin inline asm
	shfl.sync.up.b32 %r4934, %r4838, %r4674, %r4675, %r4676;
	// end inline asm
	// begin inline asm
	shfl.sync.up.b32 %r4935, %r4837, %r4674, %r4675, %r4676;
	// end inline asm
	// begin inline asm
	shfl.sync.up.b32 %r4937, %r4836, %r4674, %r4675, %r4676;
	// end inline asm
	// begin inline asm
	shfl.sync.up.b32 %r4936, %r4835, %r4674, %r4675, %r4676;
	// end inline asm
	setp.ne.s32 	%p353, %r4417, 31;
	@%p353 bra 	$L__BB5_30;
	mad.lo.s32 	%r4678, %r10, 28, %r4429;
	st.shared.u32 	[%r4678], %r4841;
	st.shared.u32 	[%r4678+4], %r4840;
	st.shared.u32 	[%r4678+8], %r4839;
	st.shared.u32 	[%r4678+12], %r4838;
	st.shared.u32 	[%r4678+16], %r4837;
	st.shared.u32 	[%r4678+20], %r4836;
	st.shared.u32 	[%r4678+24], %r4835;
$L__BB5_30:
	bar.sync 	0;
	ld.shared.v4.u32 	{%r205, %r4866, %r4865, %r4864}, [_ZN6thrust24THRUST_300001_SM_1000_NS8cuda_cub4core6detail5shmemE];
	ld.shared.v4.u32 	{%r4863, %r4862, %r4861, %r212}, [_ZN6thrust24THRUST_300001_SM_1000_NS8cuda_cub4core6detail5shmemE+16];
	ld.shared.v4.u32 	{%r4847, %r4846, %r4845, %r4844}, [_ZN6thrust24THRUST_300001_SM_1000_NS8cuda_cub4core6detail5shmemE+32];
	ld.shared.v2.u32 	{%r4843, %r4842}, [_ZN6thrust24THRUST_300001_SM_1000_NS8cuda_cub4core6detail5shmemE+48];
	setp.ne.s32 	%p354, %r212, 0;
	@%p354 bra 	$L__BB5_32;
	abs.s32 	%r4679, %r4861;
	abs.s32 	%r4680, %r4842;
	setp.gt.u32 	%p355, %r4679, %r4680;
	selp.b32 	%r4843, %r4862, %r4843, %p355;
	selp.b32 	%r4842, %r4861, %r4842, %p355;
	min.s32 	%r4847, %r4847, %r4866;
	max.s32 	%r4846, %r4865, %r4846;
	min.s32 	%r4845, %r4845, %r4864;
	max.s32 	%r4844, %r4863, %r4844;
$L__BB5_32:
	add.s32 	%r231, %r212, %r205;
	setp.ne.s32 	%p356, %r10, 2;
	mov.u32 	%r4867, %r205;
	@%p356 bra 	$L__BB5_34;
	mov.u32 	%r4861, %r4842;
	mov.u32 	%r4862, %r4843;
	mov.u32 	%r4863, %r4844;
	mov.u32 	%r4864, %r4845;
	mov.u32 	%r4865, %r4846;
	mov.u32 	%r4866, %r4847;
	mov.u32 	%r4867, %r231;
$L__BB5_34:
	ld.shared.v2.u32 	{%r239, %r4860}, [_ZN6thrust24THRUST_300001_SM_1000_NS8cuda_cub4core6detail5shmemE+56];
	ld.shared.v4.u32 	{%r4859, %r4858, %r4857, %r4856}, [_ZN6thrust24THRUST_300001_SM_1000_NS8cuda_cub4core6detail5shmemE+64];
	ld.shared.u32 	%r4855, [_ZN6thrust24THRUST_300001_SM_1000_NS8cuda_cub4core6detail5shmemE+80];
	setp.ne.s32 	%p357, %r239, 0;
	@%p357 bra 	$L__BB5_36;
	abs.s32 	%r4681, %r4842;
	abs.s32 	%r4682, %r4855;
	setp.gt.u32 	%p358, %r4681, %r4682;
	selp.b32 	%r4856, %r4843, %r4856, %p358;
	selp.b32 	%r4855, %r4842, %r4855, %p358;
	min.s32 	%r4860, %r4860, %r4847;
	max.s32 	%r4859, %r4846, %r4859;
	min.s32 	%r4858, %r4858, %r4845;
	max.s32 	%r4857, %r4844, %r4857;
$L__BB5_36:
	add.s32 	%r258, %r239, %r231;
	setp.ne.s32 	%p359, %r10, 3;
	@%p359 bra 	$L__BB5_38;
	mov.u32 	%r4861, %r4855;
	mov.u32 	%r4862, %r4856;
	mov.u32 	%r4863, %r4857;
	mov.u32 	%r4864, %r4858;
	mov.u32 	%r4865, %r4859;
	mov.u32 	%r4866, %r4860;
	mov.u32 	%r4867, %r258;
$L__BB5_38:
	ld.shared.u32 	%r266, [_ZN6thrust24THRUST_300001_SM_1000_NS8cuda_cub4core6detail5shmemE+84];
	ld.shared.v2.u32 	{%r4873, %r4872}, [_ZN6thrust24THRUST_300001_SM_1000_NS8cuda_cub4core6detail5shmemE+88];
	ld.shared.v4.u32 	{%r4871, %r4870, %r4869, %r4868}, [_ZN6thrust24THRUST_300001_SM_1000_NS8cuda_cub4core6detail5shmemE+96];
	setp.ne.s32 	%p360, %r266, 0;
	@%p360 bra 	$L__BB5_40;
	abs.s32 	%r4683, %r4855;
	abs.s32 	%r4684, %r4868;
	setp.gt.u32 	%p361, %r4683, %r4684;
	selp.b32 	%r4869, %r4856, %r4869, %p361;
	selp.b32 	%r4868, %r4855, %r4868, %p361;
	min.s32 	%r4873, %r4873, %r4860;
	max.s32 	%r4872, %r4859, %r4872;
	min.s32 	%r4871, %r4871, %r4858;
	max.s32 	%r4870, %r4857, %r4870;
$L__BB5_40:
	add.s32 	%r285, %r266, %r258;
	setp.ne.s32 	%p362, %r10, 4;
	@%p362 bra 	$L__BB5_42;
	mov.u32 	%r4861, %r4868;
	mov.u32 	%r4862, %r4869;
	mov.u32 	%r4863, %r4870;
	mov.u32 	%r4864, %r4871;
	mov.u32 	%r4865, %r4872;
	mov.u32 	%r4866, %r4873;
	mov.u32 	%r4867, %r285;
$L__BB5_42:
	ld.shared.v4.u32 	{%r293, %r4886, %r4885, %r4884}, [_ZN6thrust24THRUST_300001_SM_1000_NS8cuda_cub4core6detail5shmemE+112];
	ld.shared.v4.u32 	{%r4883, %r4882, %r4881, %r4685}, [_ZN6thrust24THRUST_300001_SM_1000_NS8cuda_cub4core6detail5shmemE+128];
	mov.b64 	%rd239, {%r4881, %r4685};
	setp.ne.s32 	%p363, %r293, 0;
	{ .reg .b32 tmp; mov.b64 {tmp, %r300}, %rd239; }
	@%p363 bra 	$L__BB5_44;
	abs.s32 	%r4686, %r4868;
	abs.s32 	%r4687, %r4881;
	setp.gt.u32 	%p364, %r4686, %r4687;
	selp.b32 	%r4882, %r4869, %r4882, %p364;
	selp.b32 	%r4881, %r4868, %r4881, %p364;
	min.s32 	%r4886, %r4886, %r4873;
	max.s32 	%r4885, %r4872, %r4885;
	min.s32 	%r4884, %r4884, %r4871;
	max.s32 	%r4883, %r4870, %r4883;
$L__BB5_44:
	add.s32 	%r313, %r293, %r285;
	setp.ne.s32 	%p365, %r10, 5;
	@%p365 bra 	$L__BB5_46;
	mov.u32 	%r4861, %r4881;
	mov.u32 	%r4862, %r4882;
	mov.u32 	%r4863, %r4883;
	mov.u32 	%r4864, %r4884;
	mov.u32 	%r4865, %r4885;
	mov.u32 	%r4866, %r4886;
	mov.u32 	%r4867, %r313;
$L__BB5_46:
	ld.shared.v4.u32 	{%r4899, %r4898, %r4897, %r4896}, [_ZN6thrust24THRUST_300001_SM_1000_NS8cuda_cub4core6detail5shmemE+144];
	ld.shared.v2.u32 	{%r4895, %r4894}, [_ZN6thrust24THRUST_300001_SM_1000_NS8cuda_cub4core6detail5shmemE+160];
	setp.ne.s32 	%p366, %r300, 0;
	@%p366 bra 	$L__BB5_48;
	abs.s32 	%r4688, %r4881;
	abs.s32 	%r4689, %r4894;
	setp.gt.u32 	%p367, %r4688, %r4689;
	selp.b32 	%r4895, %r4882, %r4895, %p367;
	selp.b32 	%r4894, %r4881, %r4894, %p367;
	min.s32 	%r4899, %r4899, %r4886;
	max.s32 	%r4898, %r4885, %r4898;
	min.s32 	%r4897, %r4897, %r4884;
	max.s32 	%r4896, %r4883, %r4896;
$L__BB5_48:
	add.s32 	%r339, %r300, %r313;
	setp.ne.s32 	%p368, %r10, 6;
	@%p368 bra 	$L__BB5_50;
	mov.u32 	%r4861, %r4894;
	mov.u32 	%r4862, %r4895;
	mov.u32 	%r4863, %r4896;
	mov.u32 	%r4864, %r4897;
	mov.u32 	%r4865, %r4898;
	mov.u32 	%r4866, %r4899;
	mov.u32 	%r4867, %r339;
$L__BB5_50:
	ld.shared.v2.u32 	{%r347, %r4912}, [_ZN6thrust24THRUST_300001_SM_1000_NS8cuda_cub4core6detail5shmemE+168];
	ld.shared.v4.u32 	{%r4911, %r4910, %r4909, %r4908}, [_ZN6thrust24THRUST_300001_SM_1000_NS8cuda_cub4core6detail5shmemE+176];
	ld.shared.u32 	%r4907, [_ZN6thrust24THRUST_300001_SM_1000_NS8cuda_cub4core6detail5shmemE+192];
	setp.ne.s32 	%p369, %r347, 0;
	@%p369 bra 	$L__BB5_52;
	abs.s32 	%r4690, %r4894;
	abs.s32 	%r4691, %r4907;
	setp.gt.u32 	%p370, %r4690, %r4691;
	selp.b32 	%r4908, %r4895, %r4908, %p370;
	selp.b32 	%r4907, %r4894, %r4907, %p370;
	min.s32 	%r4912, %r4912, %r4899;
	max.s32 	%r4911, %r4898, %r4911;
	min.s32 	%r4910, %r4910, %r4897;
	max.s32 	%r4909, %r4896, %r4909;
$L__BB5_52:
	add.s32 	%r366, %r347, %r339;
	setp.ne.s32 	%p371, %r10, 7;
	@%p371 bra 	$L__BB5_54;
	mov.u32 	%r4861, %r4907;
	mov.u32 	%r4862, %r4908;
	mov.u32 	%r4863, %r4909;
	mov.u32 	%r4864, %r4910;
	mov.u32 	%r4865, %r4911;
	mov.u32 	%r4866, %r4912;
	mov.u32 	%r4867, %r366;
$L__BB5_54:
	ld.shared.u32 	%r374, [_ZN6thrust24THRUST_300001_SM_1000_NS8cuda_cub4core6detail5shmemE+196];
	ld.shared.v2.u32 	{%r4925, %r4924}, [_ZN6thrust24THRUST_300001_SM_1000_NS8cuda_cub4core6detail5shmemE+200];
	ld.shared.v4.u32 	{%r4923, %r4922, %r4921, %r4920}, [_ZN6thrust24THRUST_300001_SM_1000_NS8cuda_cub4core6detail5shmemE+208];
	add.s32 	%r381, %r374, %r366;
	setp.ne.s32 	%p372, %r374, 0;
	@%p372 bra 	$L__BB5_56;
	abs.s32 	%r4692, %r4907;
	abs.s32 	%r4693, %r4920;
	setp.gt.u32 	%p373, %r4692, %r4693;
	selp.b32 	%r4921, %r4908, %r4921, %p373;
	selp.b32 	%r4920, %r4907, %r4920, %p373;
	min.s32 	%r4925, %r4925, %r4912;
	max.s32 	%r4924, %r4911, %r4924;
	min.s32 	%r4923, %r4923, %r4910;
	max.s32 	%r4922, %r4909, %r4922;
$L__BB5_56:
	setp.lt.u32 	%p374, %r4957, 32;
	@%p374 bra 	$L__BB5_61;
	setp.ne.s32 	%p375, %r4938, 0;
	@%p375 bra 	$L__BB5_59;
	abs.s32 	%r4694, %r4861;
	abs.s32 	%r4695, %r4936;
	setp.gt.u32 	%p376, %r4694, %r4695;
	selp.b32 	%r4937, %r4862, %r4937, %p376;
	selp.b32 	%r4936, %r4861, %r4936, %p376;
	min.s32 	%r4932, %r4932, %r4866;
	max.s32 	%r4933, %r4865, %r4933;
	min.s32 	%r4934, %r4934, %r4864;
	max.s32 	%r4935, %r4863, %r4935;
$L__BB5_59:
	setp.ne.s32 	%p377, %r4417, 0;
	add.s32 	%r4938, %r4867, %r4938;
	@%p377 bra 	$L__BB5_61;
	mov.u32 	%r4932, %r4866;
	mov.u32 	%r4933, %r4865;
	mov.u32 	%r4934, %r4864;
	mov.u32 	%r4935, %r4863;
	mov.u32 	%r4936, %r4861;
	mov.u32 	%r4937, %r4862;
	mov.u32 	%r4938, %r4867;
$L__BB5_61:
	setp.eq.s32 	%p378, %r4957, 0;
	mov.u32 	%r4945, %r4763;
	@%p378 bra 	$L__BB5_64;
	add.s32 	%r4945, %r4763, %r4938;
	setp.ne.s32 	%p379, %r4763, 0;
	@%p379 bra 	$L__BB5_64;
	abs.s32 	%r4696, %r4936;
	abs.s32 	%r4697, %r4943;
	setp.gt.u32 	%p380, %r4696, %r4697;
	selp.b32 	%r4944, %r4937, %r4944, %p380;
	selp.b32 	%r4943, %r4936, %r4943, %p380;
	min.s32 	%r4939, %r4939, %r4932;
	max.s32 	%r4940, %r4933, %r4940;
	min.s32 	%r4941, %r4941, %r4934;
	max.s32 	%r4942, %r4935, %r4942;
$L__BB5_64:
	setp.ne.s32 	%p381, %r11, %r12;
	add.s32 	%r428, %r4945, %r37;
	@%p381 bra 	$L__BB5_66;
	abs.s32 	%r4698, %r4943;
	abs.s32 	%r4699, %r4946;
	setp.gt.u32 	%p382, %r4698, %r4699;
	selp.b32 	%r4947, %r4944, %r4947, %p382;
	selp.b32 	%r4946, %r4943, %r4946, %p382;
	min.s32 	%r4951, %r4951, %r4939;
	max.s32 	%r4950, %r4940, %r4950;
	min.s32 	%r4949, %r4949, %r4941;
	max.s32 	%r4948, %r4942, %r4948;
$L__BB5_66:
	setp.ne.s32 	%p383, %r4957, 0;
	@%p383 bra 	$L__BB5_68;
	add.s64 	%rd240, %rd43, 896;
	// begin inline asm
	st.cg.u32 [%rd240], %r381;
	// end inline asm
	add.s64 	%rd241, %rd43, 900;
	// begin inline asm
	st.cg.u32 [%rd241], %r4925;
	// end inline asm
	add.s64 	%rd242, %rd43, 904;
	// begin inline asm
	st.cg.u32 [%rd242], %r4924;
	// end inline asm
	add.s64 	%rd243, %rd43, 908;
	// begin inline asm
	st.cg.u32 [%rd243], %r4923;
	// end inline asm
	add.s64 	%rd244, %rd43, 912;
	// begin inline asm
	st.cg.u32 [%rd244], %r4922;
	// end inline asm
	add.s64 	%rd245, %rd43, 916;
	// begin inline asm
	st.cg.u32 [%rd245], %r4921;
	// end inline asm
	add.s64 	%rd246, %rd43, 920;
	// begin inline asm
	st.cg.u32 [%rd246], %r4920;
	// end inline asm
	add.s64 	%rd247, %rd41, 128;
	mov.b32 	%r4707, 101;
	// begin inline asm
	st.release.gpu.u32 [%rd247], %r4707;
	// end inline asm
	mov.b32 	%r4938, 0;
$L__BB5_68:
	setp.lt.s32 	%p384, %r381, 257;
	@%p384 bra 	$L__BB5_82;
	bar.sync 	0;
	setp.eq.s32 	%p388, %r4763, 0;
	@%p388 bra 	$L__BB5_71;
	mad.lo.s32 	%r4710, %r4938, 28, %r4429;
	st.shared.u32 	[%r4710], %r4764;
	st.shared.u32 	[%r4710+4], %r4932;
	st.shared.u32 	[%r4710+8], %r4933;
	st.shared.u32 	[%r4710+12], %r4934;
	st.shared.u32 	[%r4710+16], %r4935;
	st.shared.u32 	[%r4710+20], %r4937;
	st.shared.u32 	[%r4710+24], %r4936;
$L__BB5_71:
	setp.eq.s32 	%p389, %r11, %r12;
	@%p389 bra 	$L__BB5_73;
	mad.lo.s32 	%r4712, %r4945, 28, %r4429;
	st.shared.u32 	[%r4712], %r11;
	st.shared.u32 	[%r4712+4], %r4939;
	st.shared.u32 	[%r4712+8], %r4940;
	st.shared.u32 	[%r4712+12], %r4941;
	st.shared.u32 	[%r4712+16], %r4942;
	st.shared.u32 	[%r4712+20], %r4944;
	st.shared.u32 	[%r4712+24], %r4943;
$L__BB5_73:
	setp.eq.s32 	%p390, %r12, %r13;
	@%p390 bra 	$L__BB5_75;
	mad.lo.s32 	%r4714, %r428, 28, %r4429;
	st.shared.u32 	[%r4714], %r12;
	st.shared.u32 	[%r4714+4], %r4951;
	st.shared.u32 	[%r4714+8], %r4950;
	st.shared.u32 	[%r4714+12], %r4949;
	st.shared.u32 	[%r4714+16], %r4948;
	st.shared.u32 	[%r4714+20], %r4947;
	st.shared.u32 	[%r4714+24], %r4946;
$L__BB5_75:
	bar.sync 	0;
	setp.ge.u32 	%p391, %r4957, %r381;
	@%p391 bra 	$L__BB5_496;
	add.s32 	%r4715, %r212, %r239;
	add.s32 	%r4716, %r4715, %r266;
	add.s32 	%r4717, %r4716, %r293;
	add.s32 	%r4718, %r4717, %r300;
	add.s32 	%r4719, %r4718, %r347;
	add.s32 	%r4720, %r4719, %r374;
	add.s32 	%r4721, %r4720, %r205;
	not.b32 	%r4722, %r4957;
	add.s32 	%r442, %r4721, %r4722;
	and.b32  	%r4723, %r442, 768;
	setp.eq.s32 	%p392, %r4723, 768;
	@%p392 bra 	$L__BB5_79;
	shr.u32 	%r4724, %r442, 8;
	add.s32 	%r4725, %r4724, 1;
	and.b32  	%r4726, %r4725, 3;
	neg.s32 	%r4954, %r4726;
	mad.lo.s32 	%r4728, %r4957, 28, %r4429;
	add.s32 	%r4953, %r4728, 12;
	mul.wide.u32 	%rd254, %r4957, 24;
	add.s64 	%rd255, %rd254, %rd10;
	add.s64 	%rd258, %rd255, 12;
	shl.b32 	%r4729, %r4725, 8;
	and.b32  	%r4730, %r4729, 768;
	add.s32 	%r4957, %r4957, %r4730;
$L__BB5_78:
	.pragma "nounroll";
	ld.shared.u32 	%r4731, [%r4953+-8];
	ld.shared.u32 	%r4732, [%r4953+-4];
	ld.shared.u32 	%r4733, [%r4953];
	ld.shared.u32 	%r4734, [%r4953+4];
	ld.shared.u32 	%r4735, [%r4953+8];
	ld.shared.u32 	%r4736, [%r4953+12];
	st.global.u32 	[%rd258+-12], %r4731;
	st.global.u32 	[%rd258+-8], %r4732;
	st.global.u32 	[%rd258+-4], %r4733;
	st.global.u32 	[%rd258], %r4734;
	st.global.u32 	[%rd258+4], %r4735;
	st.global.u32 	[%rd258+8], %r4736;
	add.s32 	%r4954, %r4954, 1;
	setp.ne.s32 	%p393, %r4954, 0;
	add.s32 	%r4953, %r4953, 7168;
	add.s64 	%rd258, %rd258, 6144;
	@%p393 bra 	$L__BB5_78;
$L__BB5_79:
	setp.lt.u32 	%p394, %r442, 768;
	@%p394 bra 	$L__BB5_496;
	mul.wide.u32 	%rd256, %r4957, 24;
	add.s64 	%rd257, %rd256, %rd10;
	add.s64 	%rd259, %rd257, 12288;
	mad.lo.s32 	%r4738, %r4957, 28, %r4429;
	add.s32 	%r4956, %r4738, 14340;
$L__BB5_81:
	ld.shared.u32 	%r4739, [%r4956+-14336];
	ld.shared.u32 	%r4740, [%r4956+-14332];
	ld.shared.u32 	%r4741, [%r4956+-14328];
	ld.shared.u32 	%r4742, [%r4956+-14324];
	ld.shared.u32 	%r4743, [%r4956+-14320];
	ld.shared.u32 	%r4744, [%r4956+-14316];
	st.global.u32 	[%rd259+-12288], %r4739;
	st.global.u32 	[%rd259+-12284], %r4740;
	st.global.u32 	[%rd259+-12280], %r4741;
	st.global.u32 	[%rd259+-12276], %r4742;
	st.global.u32 	[%rd259+-12272], %r4743;
	st.global.u32 	[%rd259+-12268], %r4744;
	ld.shared.u32 	%r4745, [%r4956+-7168];
	ld.shared.u32 	%r4746, [%r4956+-7164];
	ld.shared.u32 	%r4747, [%r4956+-7160];
	ld.shared.u32 	%r4748, [%r4956+-7156];
	ld.shared.u32 	%r4749, [%r4956+-7152];
	ld.shared.u32 	%r4750, [%r4956+-7148];
	st.global.u32 	[%rd259+-6144], %r4745;
	st.global.u32 	[%rd259+-6140], %r4746;
	st.global.u32 	[%rd259+-6136], %r4747;
	st.global.u32 	[%rd259+-6132], %r4748;
	st.global.u32 	[%rd259+-6128], %r4749;
	st.global.u32 	[%rd259+-6124], %r4750;
	ld.shared.u32 	%r4751, [%r4956];
	ld.shared.u32 	%r4752, [%r4956+4];
	ld.shared.u32 	%r4753, [%r4956+8];
	ld.shared.u32 	%r4754, [%r4956+12];
	ld.shared.u32 	%r4755, [%r4956+16];
	ld.shared.u32 	%r4756, [%r4956+20];
	st.global.u32 	[%rd259], %r4751;
	st.global.u32 	[%rd259+4], %r4752;
	st.global.u32 	[%rd259+8], %r4753;
	st.global.u32 	[%rd259+12], %r4754;
	st.global.u32 	[%rd259+16], %r4755;
	st.global.u32 	[%rd259+20], %r4756;
	ld.shared.u32 	%r4757, [%r4956+7168];
	ld.shared.u32 	%r4758, [%r4956+7172];
	ld.shared.u32 	%r4759, [%r4956+7176];
	ld.shared.u32 	%r4760, [%r4956+7180];
	ld.shared.u32 	%r4761, [%r4956+7184];
	ld.shared.u32 	%r4762, [%r4956+7188];
	st.global.u32 	[%rd259+6144], %r4757;
	st.global.u32 	[%rd259+6148], %r4758;
	st.global.u32 	[%rd259+6152], %r4759;
	st.global.u32 	[%rd259+6156], %r4760;
	st.global.u32 	[%rd259+6160], %r4761;
	st.global.u32 	[%rd259+6164], %r4762;
	add.s32 	%r4957, %r4957, 1024;
	add.s64 	%rd259, %rd259, 24576;
	add.s32 	%r4956, %r4956, 28672;
	setp.lt.s32 	%p395, %r4957, %r381;
	@%p395 bra 	$L__BB5_81;
	bra.uni 	$L__BB5_496;
$L__BB5_82:
	setp.eq.s32 	%p385, %r4763, 0;
	@%p385 bra 	$L__BB5_84;
	mul.wide.s32 	%rd248, %r4938, 24;
	add.s64 	%rd249, %rd10, %rd248;
	st.global.u32 	[%rd249], %r4932;
	st.global.u32 	[%rd249+4], %r4933;
	st.global.u32 	[%rd249+8], %r4934;
	st.global.u32 	[%rd249+12], %r4935;
	st.global.u32 	[%rd249+16], %r4937;
	st.global.u32 	[%rd249+20], %r4936;
$L__BB5_84:
	setp.eq.s32 	%p386, %r11, %r12;
	@%p386 bra 	$L__BB5_86;
	mul.wide.s32 	%rd250, %r4945, 24;
	add.s64 	%rd251, %rd10, %rd250;
	st.global.u32 	[%rd251], %r4939;
	st.global.u32 	[%rd251+4], %r4940;
	st.global.u32 	[%rd251+8], %r4941;
	st.global.u32 	[%rd251+12], %r4942;
	st.global.u32 	[%rd251+16], %r4944;
	st.global.u32 	[%rd251+20], %r4943;
$L__BB5_86:
	setp.eq.s32 	%p387, %r12, %r13;
	@%p387 bra 	$L__BB5_496;
	mul.wide.s32 	%rd252, %r428, 24;
	add.s64 	%rd253, %rd10, %rd252;
	st.global.u32 	[%rd253], %r4951;
	st.global.u32 	[%rd253+4], %r4950;
	st.global.u32 	[%rd253+8], %r4949;
	st.global.u32 	[%rd253+12], %r4948;
	st.global.u32 	[%rd253+16], %r4947;
	st.global.u32 	[%rd253+20], %r4946;
	bra.uni 	$L__BB5_496;
$L__BB5_88:
	mov.u32 	%r5265, %tid.x;
	and.b32  	%r3633, %r5265, 31;
	and.b32  	%r3634, %r5265, 992;
	add.s32 	%r3635, %r6, %r3633;
	mad.lo.s32 	%r457, %r3634, 3, %r3635;
	mul.wide.u32 	%rd153, %r457, 16;
	add.s64 	%rd154, %rd5, %rd153;
	ld.global.u32 	%r3636, [%rd154];
	ld.global.u32 	%r3637, [%rd154+512];
	ld.global.u32 	%r3638, [%rd154+1024];
	// begin inline asm
	mov.u32 %r3631, %laneid;
	// end inline asm
	shr.u32 	%r459, %r5265, 5;
	mad.lo.s32 	%r460, %r459, 96, %r3631;
	shl.b32 	%r3639, %r460, 2;
	mov.u32 	%r3640, _ZN6thrust24THRUST_300001_SM_1000_NS8cuda_cub4core6detail5shmemE;
	add.s32 	%r461, %r3640, %r3639;
	st.shared.u32 	[%r461], %r3636;
	st.shared.u32 	[%r461+128], %r3637;
	st.shared.u32 	[%r461+256], %r3638;
	bar.warp.sync 	-1;
	shl.b32 	%r462, %r3631, 1;
	shl.b32 	%r3641, %r3631, 3;
	add.s32 	%r463, %r461, %r3641;
	ld.shared.u32 	%r464, [%r463];
	ld.shared.u32 	%r465, [%r463+4];
	ld.shared.u32 	%r466, [%r463+8];
	setp.ne.s32 	%p213, %r5265, 0;
	mov.b32 	%r4959, 0;
	@%p213 bra 	$L__BB5_90;
	mul.wide.u32 	%rd155, %r6, 16;
	add.s64 	%rd156, %rd5, %rd155;
	ld.global.u32 	%r4959, [%rd156+-16];
$L__BB5_90:
	setp.eq.s32 	%p214, %r5265, 0;
	bar.sync 	0;
	cvta.to.global.u64 	%rd157, %rd6;
	add.s32 	%r3642, %r457, %r1;
	add.s64 	%rd159, %rd157, %rd153;
	ld.global.u32 	%r3643, [%rd159+4];
	ld.global.u32 	%r3644, [%rd159+8];
	ld.global.u32 	%r3645, [%rd159+12];
	add.s32 	%r3646, %r3642, 32;
	ld.global.u32 	%r3647, [%rd159+516];
	ld.global.u32 	%r3648, [%rd159+520];
	ld.global.u32 	%r3649, [%rd159+524];
	add.s32 	%r3650, %r3642, 64;
	ld.global.u32 	%r3651, [%rd159+1028];
	ld.global.u32 	%r3652, [%rd159+1032];
	ld.global.u32 	%r3653, [%rd159+1036];
	mad.lo.s32 	%r3654, %r460, 20, %r461;
	st.shared.v2.u32 	[%r3654], {%r3643, %r3643};
	st.shared.v2.u32 	[%r3654+8], {%r3644, %r3644};
	st.shared.v2.u32 	[%r3654+16], {%r3642, %r3645};
	st.shared.v2.u32 	[%r3654+768], {%r3647, %r3647};
	st.shared.v2.u32 	[%r3654+776], {%r3648, %r3648};
	st.shared.v2.u32 	[%r3654+784], {%r3646, %r3649};
	st.shared.v2.u32 	[%r3654+1536], {%r3651, %r3651};
	st.shared.v2.u32 	[%r3654+1544], {%r3652, %r3652};
	st.shared.v2.u32 	[%r3654+1552], {%r3650, %r3653};
	bar.warp.sync 	-1;
	add.s32 	%r3655, %r460, %r462;
	mad.lo.s32 	%r3656, %r3655, 20, %r463;
	ld.shared.v2.u32 	{%r5247, %r5248}, [%r3656];
	ld.shared.v2.u32 	{%r5249, %r5250}, [%r3656+8];
	ld.shared.v2.u32 	{%r5251, %r5252}, [%r3656+16];
	ld.shared.v2.u32 	{%r5253, %r5254}, [%r3656+24];
	ld.shared.v2.u32 	{%r5255, %r5256}, [%r3656+32];
	ld.shared.v2.u32 	{%r5257, %r5258}, [%r3656+40];
	ld.shared.v2.u32 	{%r4971, %r4970}, [%r3656+48];
	ld.shared.v2.u32 	{%r4969, %r4968}, [%r3656+56];
	ld.shared.v2.u32 	{%r4967, %r4966}, [%r3656+64];
	bar.sync 	0;
	shl.b32 	%r3657, %r5265, 2;
	add.s32 	%r3659, %r3640, %r3657;
	add.s32 	%r487, %r3659, 1400;
	st.shared.u32 	[%r3659+1400], %r466;
	bar.sync 	0;
	@%p214 bra 	$L__BB5_92;
	ld.shared.u32 	%r4959, [%r487+-4];
$L__BB5_92:
	setp.ne.s32 	%p215, %r4959, %r464;
	selp.u32 	%r490, 1, 0, %p215;
	setp.ne.s32 	%p216, %r464, %r465;
	selp.u32 	%r3660, 1, 0, %p216;
	add.s32 	%r491, %r3660, %r490;
	mov.u32 	%r4960, %r5258;
	mov.u32 	%r4961, %r5257;
	mov.u32 	%r4962, %r5256;
	mov.u32 	%r4963, %r5255;
	mov.u32 	%r4964, %r5254;
	mov.u32 	%r4965, %r5253;
	@%p216 bra 	$L__BB5_94;
	abs.s32 	%r3661, %r5252;
	abs.s32 	%r3662, %r5258;
	setp.gt.u32 	%p217, %r3661, %r3662;
	selp.b32 	%r4961, %r5251, %r5257, %p217;
	selp.b32 	%r4960, %r5252, %r5258, %p217;
	min.s32 	%r4965, %r5253, %r5247;
	max.s32 	%r4964, %r5248, %r5254;
	min.s32 	%r4963, %r5255, %r5249;
	max.s32 	%r4962, %r5250, %r5256;
$L__BB5_94:
	setp.ne.s32 	%p218, %r465, %r466;
	selp.u32 	%r3663, 1, 0, %p218;
	add.s32 	%r504, %r491, %r3663;
	@%p218 bra 	$L__BB5_96;
	abs.s32 	%r3664, %r4960;
	abs.s32 	%r3665, %r4966;
	setp.gt.u32 	%p219, %r3664, %r3665;
	selp.b32 	%r4967, %r4961, %r4967, %p219;
	selp.b32 	%r4966, %r4960, %r4966, %p219;
	min.s32 	%r4971, %r4971, %r4965;
	max.s32 	%r4970, %r4964, %r4970;
	min.s32 	%r4969, %r4969, %r4963;
	max.s32 	%r4968, %r4962, %r4968;
$L__BB5_96:
	mov.b32 	%r3698, 1;
	mov.b32 	%r3699, 0;
	mov.b32 	%r3700, -1;
	// begin inline asm
	shfl.sync.up.b32 %r3666, %r504, %r3698, %r3699, %r3700;
	// end inline asm
	// begin inline asm
	shfl.sync.up.b32 %r3671, %r4971, %r3698, %r3699, %r3700;
	// end inline asm
	// begin inline asm
	shfl.sync.up.b32 %r3676, %r4970, %r3698, %r3699, %r3700;
	// end inline asm
	// begin inline asm
	shfl.sync.up.b32 %r3681, %r4969, %r3698, %r3699, %r3700;
	// end inline asm
	// begin inline asm
	shfl.sync.up.b32 %r3686, %r4968, %r3698, %r3699, %r3700;
	// end inline asm
	// begin inline asm
	shfl.sync.up.b32 %r3691, %r4967, %r3698, %r3699, %r3700;
	// end inline asm
	// begin inline asm
	shfl.sync.up.b32 %r3696, %r4966, %r3698, %r3699, %r3700;
	// end inline asm
	setp.ne.s32 	%p220, %r504, 0;
	mov.u32 	%r4978, %r4966;
	mov.u32 	%r4979, %r4967;
	mov.u32 	%r4980, %r4968;
	mov.u32 	%r4981, %r4969;
	mov.u32 	%r4982, %r4970;
	mov.u32 	%r4983, %r4971;
	@%p220 bra 	$L__BB5_98;
	abs.s32 	%r3701, %r3696;
	abs.s32 	%r3702, %r4966;
	setp.gt.u32 	%p221, %r3701, %r3702;
	selp.b32 	%r4979, %r3691, %r4967, %p221;
	selp.b32 	%r4978, %r3696, %r4966, %p221;
	min.s32 	%r4983, %r4971, %r3671;
	max.s32 	%r4982, %r3676, %r4970;
	min.s32 	%r4981, %r4969, %r3681;
	max.s32 	%r4980, %r3686, %r4968;
$L__BB5_98:
	setp.gt.s32 	%p222, %r3631, 0;
	add.s32 	%r4984, %r3666, %r504;
	@%p222 bra 	$L__BB5_100;
	mov.u32 	%r4978, %r4966;
	mov.u32 	%r4979, %r4967;
	mov.u32 	%r4980, %r4968;
	mov.u32 	%r4981, %r4969;
	mov.u32 	%r4982, %r4970;
	mov.u32 	%r4983, %r4971;
	mov.u32 	%r4984, %r504;
$L__BB5_100:
	mov.b32 	%r3735, 2;
	mov.b32 	%r3736, 0;
	mov.b32 	%r3737, -1;
	// begin inline asm
	shfl.sync.up.b32 %r3703, %r4984, %r3735, %r3736, %r3737;
	// end inline asm
	// begin inline asm
	shfl.sync.up.b32 %r3708, %r4983, %r3735, %r3736, %r3737;
	// end inline asm
	// begin inline asm
	shfl.sync.up.b32 %r3713, %r4982, %r3735, %r3736, %r3737;
	// end inline asm
	// begin inline asm
	shfl.sync.up.b32 %r3718, %r4981, %r3735, %r3736, %r3737;
	// end inline asm
	// begin inline asm
	shfl.sync.up.b32 %r3723, %r4980, %r3735, %r3736, %r3737;
	// end inline asm
	// begin inline asm
	shfl.sync.up.b32 %r3728, %r4979, %r3735, %r3736, %r3737;
	// end inline asm
	// begin inline asm
	shfl.sync.up.b32 %r3733, %r4978, %r3735, %r3736, %r3737;
	// end inline asm
	setp.ne.s32 	%p223, %r4984, 0;
	mov.u32 	%r4991, %r4978;
	mov.u32 	%r4992, %r4979;
	mov.u32 	%r4993, %r4980;
	mov.u32 	%r4994, %r4981;
	mov.u32 	%r4995, %r4982;
	mov.u32 	%r4996, %r4983;
	@%p223 bra 	$L__BB5_102;
	abs.s32 	%r3738, %r3733;
	abs.s32 	%r3739, %r4978;
	setp.gt.u32 	%p224, %r3738, %r3739;
	selp.b32 	%r4992, %r3728, %r4979, %p224;
	selp.b32 	%r4991, %r3733, %r4978, %p224;
	min.s32 	%r4996, %r4983, %r3708;
	max.s32 	%r4995, %r3713, %r4982;
	min.s32 	%r4994, %r4981, %r3718;
	max.s32 	%r4993, %r3723, %r4980;
$L__BB5_102:
	setp.gt.s32 	%p225, %r3631, 1;
	add.s32 	%r4997, %r3703, %r4984;
	@%p225 bra 	$L__BB5_104;
	mov.u32 	%r4991, %r4978;
	mov.u32 	%r4992, %r4979;
	mov.u32 	%r4993, %r4980;
	mov.u32 	%r4994, %r4981;
	mov.u32 	%r4995, %r4982;
	mov.u32 	%r4996, %r4983;
	mov.u32 	%r4997, %r4984;
$L__BB5_104:
	mov.b32 	%r3772, 4;
	mov.b32 	%r3773, 0;
	mov.b32 	%r3774, -1;
	// begin inline asm
	shfl.sync.up.b32 %r3740, %r4997, %r3772, %r3773, %r3774;
	// end inline asm
	// begin inline asm
	shfl.sync.up.b32 %r3745, %r4996, %r3772, %r3773, %r3774;
	// end inline asm
	// begin inline asm
	shfl.sync.up.b32 %r3750, %r4995, %r3772, %r3773, %r3774;
	// end inline asm
	// begin inline asm
	shfl.sync.up.b32 %r3755, %r4994, %r3772, %r3773, %r3774;
	// end inline asm
	// begin inline asm
	shfl.sync.up.b32 %r3760, %r4993, %r3772, %r3773, %r3774;
	// end inline asm
	// begin inline asm
	shfl.sync.up.b32 %r3765, %r4992, %r3772, %r3773, %r3774;
	// end inline asm
	// begin inline asm
	shfl.sync.up.b32 %r3770, %r4991, %r3772, %r3773, %r3774;
	// end inline asm
	setp.ne.s32 	%p226, %r4997, 0;
	mov.u32 	%r5004, %r4991;
	mov.u32 	%r5005, %r4992;
	mov.u32 	%r5006, %r4993;
	mov.u32 	%r5007, %r4994;
	mov.u32 	%r5008, %r4995;
	mov.u32 	%r5009, %r4996;
	@%p226 bra 	$L__BB5_106;
	abs.s32 	%r3775, %r3770;
	abs.s32 	%r3776, %r4991;
	setp.gt.u32 	%p227, %r3775, %r3776;
	selp.b32 	%r5005, %r3765, %r4992, %p227;
	selp.b32 	%r5004, %r3770, %r4991, %p227;
	min.s32 	%r5009, %r4996, %r3745;
	max.s32 	%r5008, %r3750, %r4995;
	min.s32 	%r5007, %r4994, %r3755;
	max.s32 	%r5006, %r3760, %r4993;
$L__BB5_106:
	setp.gt.s32 	%p228, %r3631, 3;
	add.s32 	%r5010, %r3740, %r4997;
	@%p228 bra 	$L__BB5_108;
	mov.u32 	%r5004, %r4991;
	mov.u32 	%r5005, %r4992;
	mov.u32 	%r5006, %r4993;
	mov.u32 	%r5007, %r4994;
	mov.u32 	%r5008, %r4995;
	mov.u32 	%r5009, %r4996;
	mov.u32 	%r5010, %r4997;
$L__BB5_108:
	mov.b32 	%r3809, 8;
	mov.b32 	%r3810, 0;
	mov.b32 	%r3811, -1;
	// begin inline asm
	shfl.sync.up.b32 %r3777, %r5010, %r3809, %r3810, %r3811;
	// end inline asm
	// begin inline asm
	shfl.sync.up.b32 %r3782, %r5009, %r3809, %r3810, %r3811;
	// end inline asm
	// begin inline asm
	shfl.sync.up.b32 %r3787, %r5008, %r3809, %r3810, %r3811;
	// end inline asm
	// begin inline asm
	shfl.sync.up.b32 %r3792, %r5007, %r3809, %r3810, %r3811;
	// end inline asm
	// begin inline asm
	shfl.sync.up.b32 %r3797, %r5006, %r3809, %r3810, %r3811;
	// end inline asm
	// begin inline asm
	shfl.sync.up.b32 %r3802, %r5005, %r3809, %r3810, %r3811;
	// end inline asm
	// begin inline asm
	shfl.sync.up.b32 %r3807, %r5004, %r3809, %r3810, %r3811;
	// end inline asm
	setp.ne.s32 	%p229, %r5010, 0;
	mov.u32 	%r5017, %r5004;
	mov.u32 	%r5018, %r5005;
	mov.u32 	%r5019, %r5006;
	mov.u32 	%r5020, %r5007;
	mov.u32 	%r5021, %r5008;
	mov.u32 	%r5022, %r5009;
	@%p229 bra 	$L__BB5_110;
	abs.s32 	%r3812, %r3807;
	abs.s32 	%r3813, %r5004;
	setp.gt.u32 	%p230, %r3812, %r3813;
	selp.b32 	%r5018, %r3802, %r5005, %p230;
	selp.b32 	%r5017, %r3807, %r5004, %p230;
	min.s32 	%r5022, %r5009, %r3782;
	max.s32 	%r5021, %r3787, %r5008;
	min.s32 	%r5020, %r5007, %r3792;
	max.s32 	%r5019, %r3797, %r5006;
$L__BB5_110:
	setp.gt.s32 	%p231, %r3631, 7;
	add.s32 	%r5023, %r3777, %r5010;
	@%p231 bra 	$L__BB5_112;
	mov.u32 	%r5017, %r5004;
	mov.u32 	%r5018, %r5005;
	mov.u32 	%r5019, %r5006;
	mov.u32 	%r5020, %r5007;
	mov.u32 	%r5021, %r5008;
	mov.u32 	%r5022, %r5009;
	mov.u32 	%r5023, %r5010;
$L__BB5_112:
	mov.b32 	%r3846, 16;
	mov.b32 	%r3847, 0;
	mov.b32 	%r3848, -1;
	// begin inline asm
	shfl.sync.up.b32 %r3814, %r5023, %r3846, %r3847, %r3848;
	// end inline asm
	// begin inline asm
	shfl.sync.up.b32 %r3819, %r5022, %r3846, %r3847, %r3848;
	// end inline asm
	// begin inline asm
	shfl.sync.up.b32 %r3824, %r5021, %r3846, %r3847, %r3848;
	// end inline asm
	// begin inline asm
	shfl.sync.up.b32 %r3829, %r5020, %r3846, %r3847, %r3848;
	// end inline asm
	// begin inline asm
	shfl.sync.up.b32 %r3834, %r5019, %r3846, %r3847, %r3848;
	// end inline asm
	// begin inline asm
	shfl.sync.up.b32 %r3839, %r5018, %r3846, %r3847, %r3848;
	// end inline asm
	// begin inline asm
	shfl.sync.up.b32 %r3844, %r5017, %r3846, %r3847, %r3848;
	// end inline asm
	setp.ne.s32 	%p232, %r5023, 0;
	mov.u32 	%r5030, %r5017;
	mov.u32 	%r5031, %r5018;
	mov.u32 	%r5032, %r5019;
	mov.u32 	%r5033, %r5020;
	mov.u32 	%r5034, %r5021;
	mov.u32 	%r5035, %r5022;
	@%p232 bra 	$L__BB5_114;
	abs.s32 	%r3849, %r3844;
	abs.s32 	%r3850, %r5017;
	setp.gt.u32 	%p233, %r3849, %r3850;
	selp.b32 	%r5031, %r3839, %r5018, %p233;
	selp.b32 	%r5030, %r3844, %r5017, %p233;
	min.s32 	%r5035, %r5022, %r3819;
	max.s32 	%r5034, %r3824, %r5021;
	min.s32 	%r5033, %r5020, %r3829;
	max.s32 	%r5032, %r3834, %r5019;
$L__BB5_114:
	setp.gt.s32 	%p234, %r3631, 15;
	add.s32 	%r5036, %r3814, %r5023;
	@%p234 bra 	$L__BB5_116;
	mov.u32 	%r5030, %r5017;
	mov.u32 	%r5031, %r5018;
	mov.u32 	%r5032, %r5019;
	mov.u32 	%r5033, %r5020;
	mov.u32 	%r5034, %r5021;
	mov.u32 	%r5035, %r5022;
	mov.u32 	%r5036, %r5023;
$L__BB5_116:
	mov.b32 	%r3883, 1;
	mov.b32 	%r3884, 0;
	mov.b32 	%r3885, -1;
	// begin inline asm
	shfl.sync.up.b32 %r5239, %r5036, %r3883, %r3884, %r3885;
	// end inline asm
	// begin inline asm
	shfl.sync.up.b32 %r5233, %r5035, %r3883, %r3884, %r3885;
	// end inline asm
	// begin inline asm
	shfl.sync.up.b32 %r5234, %r5034, %r3883, %r3884, %r3885;
	// end inline asm
	// begin inline asm
	shfl.sync.up.b32 %r5235, %r5033, %r3883, %r3884, %r3885;
	// end inline asm
	// begin inline asm
	shfl.sync.up.b32 %r5236, %r5032, %r3883, %r3884, %r3885;
	// end inline asm
	// begin inline asm
	shfl.sync.up.b32 %r5238, %r5031, %r3883, %r3884, %r3885;
	// end inline asm
	// begin inline asm
	shfl.sync.up.b32 %r5237, %r5030, %r3883, %r3884, %r3885;
	// end inline asm
	setp.ne.s32 	%p235, %r3631, 31;
	@%p235 bra 	$L__BB5_118;
	mad.lo.s32 	%r3887, %r459, 28, %r3640;
	st.shared.u32 	[%r3887], %r5036;
	st.shared.u32 	[%r3887+4], %r5035;
	st.shared.u32 	[%r3887+8], %r5034;
	st.shared.u32 	[%r3887+12], %r5033;
	st.shared.u32 	[%r3887+16], %r5032;
	st.shared.u32 	[%r3887+20], %r5031;
	st.shared.u32 	[%r3887+24], %r5030;
$L__BB5_118:
	bar.sync 	0;
	ld.shared.v4.u32 	{%r5062, %r5061, %r5060, %r5059}, [_ZN6thrust24THRUST_300001_SM_1000_NS8cuda_cub4core6detail5shmemE];
	ld.shared.v4.u32 	{%r5058, %r5057, %r5056, %r666}, [_ZN6thrust24THRUST_300001_SM_1000_NS8cuda_cub4core6detail5shmemE+16];
	ld.shared.v4.u32 	{%r5042, %r5041, %r5040, %r5039}, [_ZN6thrust24THRUST_300001_SM_1000_NS8cuda_cub4core6detail5shmemE+32];
	ld.shared.v2.u32 	{%r5038, %r5037}, [_ZN6thrust24THRUST_300001_SM_1000_NS8cuda_cub4core6detail5shmemE+48];
	setp.ne.s32 	%p236, %r666, 0;
	@%p236 bra 	$L__BB5_120;
	abs.s32 	%r3888, %r5056;
	abs.s32 	%r3889, %r5037;
	setp.gt.u32 	%p237, %r3888, %r3889;
	selp.b32 	%r5038, %r5057, %r5038, %p237;
	selp.b32 	%r5037, %r5056, %r5037, %p237;
	min.s32 	%r5042, %r5042, %r5061;
	max.s32 	%r5041, %r5060, %r5041;
	min.s32 	%r5040, %r5040, %r5059;
	max.s32 	%r5039, %r5058, %r5039;
$L__BB5_120:
	add.s32 	%r685, %r666, %r5062;
	setp.ne.s32 	%p238, %r459, 2;
	@%p238 bra 	$L__BB5_122;
	mov.u32 	%r5056, %r5037;
	mov.u32 	%r5057, %r5038;
	mov.u32 	%r5058, %r5039;
	mov.u32 	%r5059, %r5040;
	mov.u32 	%r5060, %r5041;
	mov.u32 	%r5061, %r5042;
	mov.u32 	%r5062, %r685;
$L__BB5_122:
	ld.shared.v2.u32 	{%r3890, %r5055}, [_ZN6thrust24THRUST_300001_SM_1000_NS8cuda_cub4core6detail5shmemE+56];
	ld.shared.v4.u32 	{%r5054, %r5053, %r5052, %r5051}, [_ZN6thrust24THRUST_300001_SM_1000_NS8cuda_cub4core6detail5shmemE+64];
	ld.shared.u32 	%r5050, [_ZN6thrust24THRUST_300001_SM_1000_NS8cuda_cub4core6detail5shmemE+80];
	add.s32 	%r699, %r3890, %r685;
	setp.ne.s32 	%p239, %r3890, 0;
	@%p239 bra 	$L__BB5_124;
	abs.s32 	%r3891, %r5037;
	abs.s32 	%r3892, %r5050;
	setp.gt.u32 	%p240, %r3891, %r3892;
	selp.b32 	%r5051, %r5038, %r5051, %p240;
	selp.b32 	%r5050, %r5037, %r5050, %p240;
	min.s32 	%r5055, %r5055, %r5042;
	max.s32 	%r5054, %r5041, %r5054;
	min.s32 	%r5053, %r5053, %r5040;
	max.s32 	%r5052, %r5039, %r5052;
$L__BB5_124:
	setp.ne.s32 	%p241, %r459, 3;
	@%p241 bra 	$L__BB5_126;
	mov.u32 	%r5056, %r5050;
	mov.u32 	%r5057, %r5051;
	mov.u32 	%r5058, %r5052;
	mov.u32 	%r5059, %r5053;
	mov.u32 	%r5060, %r5054;
	mov.u32 	%r5061, %r5055;
	mov.u32 	%r5062, %r699;
$L__BB5_126:
	ld.shared.u32 	%r3893, [_ZN6thrust24THRUST_300001_SM_1000_NS8cuda_cub4core6detail5shmemE+84];
	ld.shared.v2.u32 	{%r5063, %r5064}, [_ZN6thrust24THRUST_300001_SM_1000_NS8cuda_cub4core6detail5shmemE+88];
	ld.shared.v4.u32 	{%r5065, %r5066, %r5067, %r5068}, [_ZN6thrust24THRUST_300001_SM_1000_NS8cuda_cub4core6detail5shmemE+96];
	add.s32 	%r725, %r3893, %r699;
	setp.ne.s32 	%p242, %r3893, 0;
	@%p242 bra 	$L__BB5_128;
	abs.s32 	%r3894, %r5050;
	abs.s32 	%r3895, %r5068;
	setp.gt.u32 	%p243, %r3894, %r3895;
	selp.b32 	%r5067, %r5051, %r5067, %p243;
	selp.b32 	%r5068, %r5050, %r5068, %p243;
	min.s32 	%r5063, %r5063, %r5055;
	max.s32 	%r5064, %r5054, %r5064;
	min.s32 	%r5065, %r5065, %r5053;
	max.s32 	%r5066, %r5052, %r5066;
$L__BB5_128:
	setp.ne.s32 	%p244, %r459, 4;
	@%p244 bra 	$L__BB5_130;
	mov.u32 	%r5056, %r5068;
	mov.u32 	%r5057, %r5067;
	mov.u32 	%r5058, %r5066;
	mov.u32 	%r5059, %r5065;
	mov.u32 	%r5060, %r5064;
	mov.u32 	%r5061, %r5063;
	mov.u32 	%r5062, %r725;
$L__BB5_130:
	ld.shared.v4.u32 	{%r3896, %r5076, %r5077, %r5078}, [_ZN6thrust24THRUST_300001_SM_1000_NS8cuda_cub4core6detail5shmemE+112];
	ld.shared.v4.u32 	{%r5079, %r5080, %r5081, %r3897}, [_ZN6thrust24THRUST_300001_SM_1000_NS8cuda_cub4core6detail5shmemE+128];
	mov.b64 	%rd160, {%r5081, %r3897};
	add.s32 	%r751, %r3896, %r725;
	setp.ne.s32 	%p245, %r3896, 0;
	{ .reg .b32 tmp; mov.b64 {tmp, %r752}, %rd160; }
	@%p245 bra 	$L__BB5_132;
	abs.s32 	%r3898, %r5068;
	abs.s32 	%r3899, %r5081;
	setp.gt.u32 	%p246, %r3898, %r3899;
	selp.b32 	%r5080, %r5067, %r5080, %p246;
	selp.b32 	%r5081, %r5068, %r5081, %p246;
	min.s32 	%r5076, %r5076, %r5063;
	max.s32 	%r5077, %r5064, %r5077;
	min.s32 	%r5078, %r5078, %r5065;
	max.s32 	%r5079, %r5066, %r5079;
$L__BB5_132:
	setp.ne.s32 	%p247, %r459, 5;
	@%p247 bra 	$L__BB5_134;
	mov.u32 	%r5056, %r5081;
	mov.u32 	%r5057, %r5080;
	mov.u32 	%r5058, %r5079;
	mov.u32 	%r5059, %r5078;
	mov.u32 	%r5060, %r5077;
	mov.u32 	%r5061, %r5076;
	mov.u32 	%r5062, %r751;
$L__BB5_134:
	ld.shared.v4.u32 	{%r5089, %r5090, %r5091, %r5092}, [_ZN6thrust24THRUST_300001_SM_1000_NS8cuda_cub4core6detail5shmemE+144];
	ld.shared.v2.u32 	{%r5093, %r5094}, [_ZN6thrust24THRUST_300001_SM_1000_NS8cuda_cub4core6detail5shmemE+160];
	add.s32 	%r778, %r752, %r751;
	setp.ne.s32 	%p248, %r752, 0;
	@%p248 bra 	$L__BB5_136;
	abs.s32 	%r3900, %r5081;
	abs.s32 	%r3901, %r5094;
	setp.gt.u32 	%p249, %r3900, %r3901;
	selp.b32 	%r5093, %r5080, %r5093, %p249;
	selp.b32 	%r5094, %r5081, %r5094, %p249;
	min.s32 	%r5089, %r5089, %r5076;
	max.s32 	%r5090, %r5077, %r5090;
	min.s32 	%r5091, %r5091, %r5078;
	max.s32 	%r5092, %r5079, %r5092;
$L__BB5_136:
	setp.ne.s32 	%p250, %r459, 6;
	@%p250 bra 	$L__BB5_138;
	mov.u32 	%r5056, %r5094;
	mov.u32 	%r5057, %r5093;
	mov.u32 	%r5058, %r5092;
	mov.u32 	%r5059, %r5091;
	mov.u32 	%r5060, %r5090;
	mov.u32 	%r5061, %r5089;
	mov.u32 	%r5062, %r778;
$L__BB5_138:
	ld.shared.v2.u32 	{%r3902, %r5102}, [_ZN6thrust24THRUST_300001_SM_1000_NS8cuda_cub4core6detail5shmemE+168];
	ld.shared.v4.u32 	{%r5103, %r5104, %r5105, %r5106}, [_ZN6thrust24THRUST_300001_SM_1000_NS8cuda_cub4core6detail5shmemE+176];
	ld.shared.u32 	%r5107, [_ZN6thrust24THRUST_300001_SM_1000_NS8cuda_cub4core6detail5shmemE+192];
	add.s32 	%r804, %r3902, %r778;
	setp.ne.s32 	%p251, %r3902, 0;
	@%p251 bra 	$L__BB5_140;
	abs.s32 	%r3903, %r5094;
	abs.s32 	%r3904, %r5107;
	setp.gt.u32 	%p252, %r3903, %r3904;
	selp.b32 	%r5106, %r5093, %r5106, %p252;
	selp.b32 	%r5107, %r5094, %r5107, %p252;
	min.s32 	%r5102, %r5102, %r5089;
	max.s32 	%r5103, %r5090, %r5103;
	min.s32 	%r5104, %r5104, %r5091;
	max.s32 	%r5105, %r5092, %r5105;
$L__BB5_140:
	setp.ne.s32 	%p253, %r459, 7;
	@%p253 bra 	$L__BB5_142;
	mov.u32 	%r5056, %r5107;
	mov.u32 	%r5057, %r5106;
	mov.u32 	%r5058, %r5105;
	mov.u32 	%r5059, %r5104;
	mov.u32 	%r5060, %r5103;
	mov.u32 	%r5061, %r5102;
	mov.u32 	%r5062, %r804;
$L__BB5_142:
	ld.shared.u32 	%r3905, [_ZN6thrust24THRUST_300001_SM_1000_NS8cuda_cub4core6detail5shmemE+196];
	ld.shared.v2.u32 	{%r5115, %r5116}, [_ZN6thrust24THRUST_300001_SM_1000_NS8cuda_cub4core6detail5shmemE+200];
	ld.shared.v4.u32 	{%r5117, %r5118, %r5119, %r5120}, [_ZN6thrust24THRUST_300001_SM_1000_NS8cuda_cub4core6detail5shmemE+208];
	add.s32 	%r830, %r3905, %r804;
	setp.ne.s32 	%p254, %r3905, 0;
	@%p254 bra 	$L__BB5_144;
	abs.s32 	%r3906, %r5107;
	abs.s32 	%r3907, %r5120;
	setp.gt.u32 	%p255, %r3906, %r3907;
	selp.b32 	%r5119, %r5106, %r5119, %p255;
	selp.b32 	%r5120, %r5107, %r5120, %p255;
	min.s32 	%r5115, %r5115, %r5102;
	max.s32 	%r5116, %r5103, %r5116;
	min.s32 	%r5117, %r5117, %r5104;
	max.s32 	%r5118, %r5105, %r5118;
$L__BB5_144:
	setp.lt.u32 	%p256, %r5265, 32;
	@%p256 bra 	$L__BB5_149;
	setp.ne.s32 	%p257, %r5239, 0;
	@%p257 bra 	$L__BB5_147;
	abs.s32 	%r3908, %r5056;
	abs.s32 	%r3909, %r5237;
	setp.gt.u32 	%p258, %r3908, %r3909;
	selp.b32 	%r5238, %r5057, %r5238, %p258;
	selp.b32 	%r5237, %r5056, %r5237, %p258;
	min.s32 	%r5233, %r5233, %r5061;
	max.s32 	%r5234, %r5060, %r5234;
	min.s32 	%r5235, %r5235, %r5059;
	max.s32 	%r5236, %r5058, %r5236;
$L__BB5_147:
	setp.ne.s32 	%p259, %r3631, 0;
	add.s32 	%r5239, %r5062, %r5239;
	@%p259 bra 	$L__BB5_206;
	mov.u32 	%r5233, %r5061;
	mov.u32 	%r5234, %r5060;
	mov.u32 	%r5235, %r5059;
	mov.u32 	%r5236, %r5058;
	mov.u32 	%r5237, %r5056;
	mov.u32 	%r5238, %r5057;
	mov.u32 	%r5239, %r5062;
	bra.uni 	$L__BB5_206;
$L__BB5_149:
	setp.ne.s32 	%p260, %r5265, 0;
	@%p260 bra 	$L__BB5_151;
	st.shared.u32 	[_ZN6thrust24THRUST_300001_SM_1000_NS8cuda_cub4core6detail5shmemE+348], %r830;
	st.shared.v4.u32 	[_ZN6thrust24THRUST_300001_SM_1000_NS8cuda_cub4core6detail5shmemE+352], {%r5115, %r5116, %r5117, %r5118};
	st.shared.v2.u32 	[_ZN6thrust24THRUST_300001_SM_1000_NS8cuda_cub4core6detail5shmemE+368], {%r5119, %r5120};
	mul.wide.u32 	%rd169, %r5, 28;
	add.s64 	%rd170, %rd42, %rd169;
	add.s64 	%rd161, %rd170, 896;
	// begin inline asm
	st.cg.u32 [%rd161], %r830;
	// end inline asm
	add.s64 	%rd162, %rd170, 900;
	// begin inline asm
	st.cg.u32 [%rd162], %r5115;
	// end inline asm
	add.s64 	%rd163, %rd170, 904;
	// begin inline asm
	st.cg.u32 [%rd163], %r5116;
	// end inline asm
	add.s64 	%rd164, %rd170, 908;
	// begin inline asm
	st.cg.u32 [%rd164], %r5117;
	// end inline asm
	add.s64 	%rd165, %rd170, 912;
	// begin inline asm
	st.cg.u32 [%rd165], %r5118;
	// end inline asm
	add.s64 	%rd166, %rd170, 916;
	// begin inline asm
	st.cg.u32 [%rd166], %r5119;
	// end inline asm
	add.s64 	%rd167, %rd170, 920;
	// begin inline asm
	st.cg.u32 [%rd167], %r5120;
	// end inline asm
	mul.wide.u32 	%rd171, %r5, 4;
	add.s64 	%rd172, %rd41, %rd171;
	add.s64 	%rd168, %rd172, 128;
	mov.b32 	%r3917, 100;
	// begin inline asm
	st.release.gpu.u32 [%rd168], %r3917;
	// end inline asm
$L__BB5_151:
	not.b32 	%r3918, %r5265;
	add.s32 	%r5178, %r5, %r3918;
	mov.u32 	%r3919, %nctaid.x;
	setp.gt.u32 	%p261, %r3919, 499;
	@%p261 bra 	$L__BB5_153;
	membar.cta;
	bra.uni 	$L__BB5_154;
$L__BB5_153:
	mov.b32 	%r3920, 450;
	// begin inline asm
	nanosleep.u32 %r3920;
	// end inline asm
$L__BB5_154:
	mul.wide.s32 	%rd173, %r5178, 4;
	add.s64 	%rd174, %rd41, %rd173;
	add.s64 	%rd17, %rd174, 128;
$L__BB5_155:
	// begin inline asm
	ld.relaxed.gpu.u32 %r5169, [%rd17];
	// end inline asm
	membar.gl;
	setp.eq.s32 	%p262, %r5169, 99;
	mov.b32 	%r3922, -1;
	vote.sync.any.pred 	%p263, %p262, %r3922;
	@%p263 bra 	$L__BB5_155;
	setp.eq.s32 	%p264, %r5169, 101;
	@%p264 bra 	$L__BB5_159;
	setp.ne.s32 	%p265, %r5169, 100;
	@%p265 bra 	$L__BB5_160;
	mul.wide.s32 	%rd192, %r5178, 28;
	add.s64 	%rd193, %rd42, %rd192;
	add.s64 	%rd185, %rd193, 896;
	// begin inline asm
	ld.cg.u32 %r5127, [%rd185];
	// end inline asm
	add.s64 	%rd186, %rd193, 900;
	// begin inline asm
	ld.cg.u32 %r5128, [%rd186];
	// end inline asm
	add.s64 	%rd187, %rd193, 904;
	// begin inline asm
	ld.cg.u32 %r5129, [%rd187];
	// end inline asm
	add.s64 	%rd188, %rd193, 908;
	// begin inline asm
	ld.cg.u32 %r5130, [%rd188];
	// end inline asm
	add.s64 	%rd189, %rd193, 912;
	// begin inline asm
	ld.cg.u32 %r5131, [%rd189];
	// end inline asm
	add.s64 	%rd190, %rd193, 916;
	// begin inline asm
	ld.cg.u32 %r5132, [%rd190];
	// end inline asm
	add.s64 	%rd191, %rd193, 920;
	// begin inline asm
	ld.cg.u32 %r5133, [%rd191];
	// end inline asm
	bra.uni 	$L__BB5_160;
$L__BB5_159:
	mul.wide.s32 	%rd183, %r5178, 28;
	add.s64 	%rd184, %rd43, %rd183;
	add.s64 	%rd176, %rd184, 896;
	// begin inline asm
	ld.cg.u32 %r5127, [%rd176];
	// end inline asm
	add.s64 	%rd177, %rd184, 900;
	// begin inline asm
	ld.cg.u32 %r5128, [%rd177];
	// end inline asm
	add.s64 	%rd178, %rd184, 904;
	// begin inline asm
	ld.cg.u32 %r5129, [%rd178];
	// end inline asm
	add.s64 	%rd179, %rd184, 908;
	// begin inline asm
	ld.cg.u32 %r5130, [%rd179];
	// end inline asm
	add.s64 	%rd180, %rd184, 912;
	// begin inline asm
	ld.cg.u32 %r5131, [%rd180];
	// end inline asm
	add.s64 	%rd181, %rd184, 916;
	// begin inline asm
	ld.cg.u32 %r5132, [%rd181];
	// end inline asm
	add.s64 	%rd182, %rd184, 920;
	// begin inline asm
	ld.cg.u32 %r5133, [%rd182];
	// end inline asm
$L__BB5_160:
	setp.eq.s32 	%p266, %r5169, 101;
	mov.b32 	%r3974, -1;
	vote.sync.ballot.b32 	%r3975, %p266, %r3974;
	// begin inline asm
	mov.u32 %r3939, %lanemask_ge;
	// end inline asm
	and.b32  	%r3976, %r3975, %r3939;
	or.b32  	%r3977, %r3976, -2147483648;
	add.s32 	%r3978, %r3977, -1;
	not.b32 	%r3979, %r3977;
	and.b32  	%r3980, %r3979, %r3978;
	popc.b32 	%r880, %r3980;
	mov.b32 	%r3972, 1;
	// begin inline asm
	shfl.sync.down.b32 %r3940, %r5127, %r3972, %r880, %r3974;
	// end inline asm
	// begin inline asm
	shfl.sync.down.b32 %r3945, %r5128, %r3972, %r880, %r3974;
	// end inline asm
	// begin inline asm
	shfl.sync.down.b32 %r3950, %r5129, %r3972, %r880, %r3974;
	// end inline asm
	// begin inline asm
	shfl.sync.down.b32 %r3955, %r5130, %r3972, %r880, %r3974;
	// end inline asm
	// begin inline asm
	shfl.sync.down.b32 %r3960, %r5131, %r3972, %r880, %r3974;
	// end inline asm
	// begin inline asm
	shfl.sync.down.b32 %r3965, %r5132, %r3972, %r880, %r3974;
	// end inline asm
	// begin inline asm
	shfl.sync.down.b32 %r3970, %r5133, %r3972, %r880, %r3974;
	// end inline asm
	setp.ge.s32 	%p268, %r3631, %r880;
	@%p268 bra 	$L__BB5_163;
	add.s32 	%r888, %r3940, %r5127;
	setp.ne.s32 	%p269, %r5127, 0;
	mov.u32 	%r5127, %r888;
	@%p269 bra 	$L__BB5_163;
	abs.s32 	%r3981, %r3970;
	abs.s32 	%r3982, %r5133;
	setp.gt.u32 	%p270, %r3981, %r3982;
	selp.b32 	%r5132, %r3965, %r5132, %p270;
	selp.b32 	%r5133, %r3970, %r5133, %p270;
	min.s32 	%r5128, %r5128, %r3945;
	max.s32 	%r5129, %r3950, %r5129;
	min.s32 	%r5130, %r5130, %r3955;
	max.s32 	%r5131, %r3960, %r5131;
$L__BB5_163:
	mov.b32 	%r4015, 2;
	mov.b32 	%r4017, -1;
	// begin inline asm
	shfl.sync.down.b32 %r3983, %r5127, %r4015, %r880, %r4017;
	// end inline asm
	// begin inline asm
	shfl.sync.down.b32 %r3988, %r5128, %r4015, %r880, %r4017;
	// end inline asm
	// begin inline asm
	shfl.sync.down.b32 %r3993, %r5129, %r4015, %r880, %r4017;
	// end inline asm
	// begin inline asm
	shfl.sync.down.b32 %r3998, %r5130, %r4015, %r880, %r4017;
	// end inline asm
	// begin inline asm
	shfl.sync.down.b32 %r4003, %r5131, %r4015, %r880, %r4017;
	// end inline asm
	// begin inline asm
	shfl.sync.down.b32 %r4008, %r5132, %r4015, %r880, %r4017;
	// end inline asm
	// begin inline asm
	shfl.sync.down.b32 %r4013, %r5133, %r4015, %r880, %r4017;
	// end inline asm
	add.s32 	%r909, %r3631, 2;
	setp.gt.s32 	%p271, %r909, %r880;
	@%p271 bra 	$L__BB5_166;
	add.s32 	%r910, %r3983, %r5127;
	setp.ne.s32 	%p272, %r5127, 0;
	mov.u32 	%r5127, %r910;
	@%p272 bra 	$L__BB5_166;
	abs.s32 	%r4018, %r4013;
	abs.s32 	%r4019, %r5133;
	setp.gt.u32 	%p273, %r4018, %r4019;
	selp.b32 	%r5132, %r4008, %r5132, %p273;
	selp.b32 	%r5133, %r4013, %r5133, %p273;
	min.s32 	%r5128, %r5128, %r3988;
	max.s32 	%r5129, %r3993, %r5129;
	min.s32 	%r5130, %r5130, %r3998;
	max.s32 	%r5131, %r4003, %r5131;
$L__BB5_166:
	mov.b32 	%r4052, 4;
	mov.b32 	%r4054, -1;
	// begin inline asm
	shfl.sync.down.b32 %r4020, %r5127, %r4052, %r880, %r4054;
	// end inline asm
	// begin inline asm
	shfl.sync.down.b32 %r4025, %r5128, %r4052, %r880, %r4054;
	// end inline asm
	// begin inline asm
	shfl.sync.down.b32 %r4030, %r5129, %r4052, %r880, %r4054;
	// end inline asm
	// begin inline asm
	shfl.sync.down.b32 %r4035, %r5130, %r4052, %r880, %r4054;
	// end inline asm
	// begin inline asm
	shfl.sync.down.b32 %r4040, %r5131, %r4052, %r880, %r4054;
	// end inline asm
	// begin inline asm
	shfl.sync.down.b32 %r4045, %r5132, %r4052, %r880, %r4054;
	// end inline asm
	// begin inline asm
	shfl.sync.down.b32 %r4050, %r5133, %r4052, %r880, %r4054;
	// end inline asm
	add.s32 	%r931, %r3631, 4;
	setp.gt.s32 	%p274, %r931, %r880;
	@%p274 bra 	$L__BB5_169;
	add.s32 	%r932, %r4020, %r5127;
	setp.ne.s32 	%p275, %r5127, 0;
	mov.u32 	%r5127, %r932;
	@%p275 bra 	$L__BB5_169;
	abs.s32 	%r4055, %r4050;
	abs.s32 	%r4056, %r5133;
	setp.gt.u32 	%p276, %r4055, %r4056;
	selp.b32 	%r5132, %r4045, %r5132, %p276;
	selp.b32 	%r5133, %r4050, %r5133, %p276;
	min.s32 	%r5128, %r5128, %r4025;
	max.s32 	%r5129, %r4030, %r5129;
	min.s32 	%r5130, %r5130, %r4035;
	max.s32 	%r5131, %r4040, %r5131;
$L__BB5_169:
	mov.b32 	%r4089, 8;
	mov.b32 	%r4091, -1;
	// begin inline asm
	shfl.sync.down.b32 %r4057, %r5127, %r4089, %r880, %r4091;
	// end inline asm
	// begin inline asm
	shfl.sync.down.b32 %r4062, %r5128, %r4089, %r880, %r4091;
	// end inline asm
	// begin inline asm
	shfl.sync.down.b32 %r4067, %r5129, %r4089, %r880, %r4091;
	// end inline asm
	// begin inline asm
	shfl.sync.down.b32 %r4072, %r5130, %r4089, %r880, %r4091;
	// end inline asm
	// begin inline asm
	shfl.sync.down.b32 %r4077, %r5131, %r4089, %r880, %r4091;
	// end inline asm
	// begin inline asm
	shfl.sync.down.b32 %r4082, %r5132, %r4089, %r880, %r4091;
	// end inline asm
	// begin inline asm
	shfl.sync.down.b32 %r4087, %r5133, %r4089, %r880, %r4091;
	// end inline asm
	add.s32 	%r953, %r3631, 8;
	setp.gt.s32 	%p277, %r953, %r880;
	@%p277 bra 	$L__BB5_172;
	add.s32 	%r954, %r4057, %r5127;
	setp.ne.s32 	%p278, %r5127, 0;
	mov.u32 	%r5127, %r954;
	@%p278 bra 	$L__BB5_172;
	abs.s32 	%r4092, %r4087;
	abs.s32 	%r4093, %r5133;
	setp.gt.u32 	%p279, %r4092, %r4093;
	selp.b32 	%r5132, %r4082, %r5132, %p279;
	selp.b32 	%r5133, %r4087, %r5133, %p279;
	min.s32 	%r5128, %r5128, %r4062;
	max.s32 	%r5129, %r4067, %r5129;
	min.s32 	%r5130, %r5130, %r4072;
	max.s32 	%r5131, %r4077, %r5131;
$L__BB5_172:
	mov.b32 	%r4126, 16;
	mov.b32 	%r4128, -1;
	// begin inline asm
	shfl.sync.down.b32 %r4094, %r5127, %r4126, %r880, %r4128;
	// end inline asm
	// begin inline asm
	shfl.sync.down.b32 %r4099, %r5128, %r4126, %r880, %r4128;
	// end inline asm
	// begin inline asm
	shfl.sync.down.b32 %r4104, %r5129, %r4126, %r880, %r4128;
	// end inline asm
	// begin inline asm
	shfl.sync.down.b32 %r4109, %r5130, %r4126, %r880, %r4128;
	// end inline asm
	// begin inline asm
	shfl.sync.down.b32 %r4114, %r5131, %r4126, %r880, %r4128;
	// end inline asm
	// begin inline asm
	shfl.sync.down.b32 %r4119, %r5132, %r4126, %r880, %r4128;
	// end inline asm
	// begin inline asm
	shfl.sync.down.b32 %r4124, %r5133, %r4126, %r880, %r4128;
	// end inline asm
	add.s32 	%r975, %r3631, 16;
	setp.gt.s32 	%p280, %r975, %r880;
	@%p280 bra 	$L__BB5_175;
	add.s32 	%r976, %r4094, %r5127;
	setp.ne.s32 	%p281, %r5127, 0;
	mov.u32 	%r5127, %r976;
	@%p281 bra 	$L__BB5_175;
	abs.s32 	%r4129, %r4124;
	abs.s32 	%r4130, %r5133;
	setp.gt.u32 	%p282, %r4129, %r4130;
	selp.b32 	%r5132, %r4119, %r5132, %p282;
	selp.b32 	%r5133, %r4124, %r5133, %p282;
	min.s32 	%r5128, %r5128, %r4099;
	max.s32 	%r5129, %r4104, %r5129;
	min.s32 	%r5130, %r5130, %r4109;
	max.s32 	%r5131, %r4114, %r5131;
$L__BB5_175:
	add.s64 	%rd18, %rd43, 896;
$L__BB5_176:
	setp.ne.s32 	%p283, %r5169, 101;
	mov.b32 	%r4132, -1;
	vote.sync.all.pred 	%p284, %p283, %r4132;
	not.pred 	%p285, %p284;
	@%p285 bra 	$L__BB5_200;
	mul.wide.s32 	%rd216, %r5178, 4;
	add.s64 	%rd19, %rd41, %rd216;
$L__BB5_178:
	// begin inline asm
	ld.relaxed.gpu.u32 %r5169, [%rd19];
	// end inline asm
	membar.gl;
	setp.eq.s32 	%p309, %r5169, 99;
	mov.b32 	%r4208, -1;
	vote.sync.any.pred 	%p310, %p309, %r4208;
	@%p310 bra 	$L__BB5_178;
	setp.eq.s32 	%p311, %r5169, 101;
	@%p311 bra 	$L__BB5_182;
	setp.ne.s32 	%p312, %r5169, 100;
	@%p312 bra 	$L__BB5_183;
	mul.wide.s32 	%rd234, %r5178, 28;
	add.s64 	%rd227, %rd42, %rd234;
	// begin inline asm
	ld.cg.u32 %r5185, [%rd227];
	// end inline asm
	add.s64 	%rd228, %rd227, 4;
	// begin inline asm
	ld.cg.u32 %r5186, [%rd228];
	// end inline asm
	add.s64 	%rd229, %rd227, 8;
	// begin inline asm
	ld.cg.u32 %r5187, [%rd229];
	// end inline asm
	add.s64 	%rd230, %rd227, 12;
	// begin inline asm
	ld.cg.u32 %r5188, [%rd230];
	// end inline asm
	add.s64 	%rd231, %rd227, 16;
	// begin inline asm
	ld.cg.u32 %r5189, [%rd231];
	// end inline asm
	add.s64 	%rd232, %rd227, 20;
	// begin inline asm
	ld.cg.u32 %r5190, [%rd232];
	// end inline asm
	add.s64 	%rd233, %rd227, 24;
	// begin inline asm
	ld.cg.u32 %r5191, [%rd233];
	// end inline asm
	bra.uni 	$L__BB5_183;
$L__BB5_182:
	mul.wide.s32 	%rd225, %r5178, 28;
	add.s64 	%rd226, %rd18, %rd225;
	add.s64 	%rd218, %rd226, -896;
	// begin inline asm
	ld.cg.u32 %r5185, [%rd218];
	// end inline asm
	add.s64 	%rd219, %rd226, -892;
	// begin inline asm
	ld.cg.u32 %r5186, [%rd219];
	// end inline asm
	add.s64 	%rd220, %rd226, -888;
	// begin inline asm
	ld.cg.u32 %r5187, [%rd220];
	// end inline asm
	add.s64 	%rd221, %rd226, -884;
	// begin inline asm
	ld.cg.u32 %r5188, [%rd221];
	// end inline asm
	add.s64 	%rd222, %rd226, -880;
	// begin inline asm
	ld.cg.u32 %r5189, [%rd222];
	// end inline asm
	add.s64 	%rd223, %rd226, -876;
	// begin inline asm
	ld.cg.u32 %r5190, [%rd223];
	// end inline asm
	add.s64 	%rd224, %rd226, -872;
	// begin inline asm
	ld.cg.u32 %r5191, [%rd224];
	// end inline asm
$L__BB5_183:
	setp.eq.s32 	%p313, %r5169, 101;
	mov.b32 	%r4258, -1;
	vote.sync.ballot.b32 	%r4259, %p313, %r4258;
	and.b32  	%r4260, %r4259, %r3939;
	or.b32  	%r4261, %r4260, -2147483648;
	add.s32 	%r4262, %r4261, -1;
	not.b32 	%r4263, %r4261;
	and.b32  	%r4264, %r4263, %r4262;
	popc.b32 	%r1028, %r4264;
	mov.b32 	%r4256, 1;
	// begin inline asm
	shfl.sync.down.b32 %r4224, %r5185, %r4256, %r1028, %r4258;
	// end inline asm
	// begin inline asm
	shfl.sync.down.b32 %r4229, %r5186, %r4256, %r1028, %r4258;
	// end inline asm
	// begin inline asm
	shfl.sync.down.b32 %r4234, %r5187, %r4256, %r1028, %r4258;
	// end inline asm
	// begin inline asm
	shfl.sync.down.b32 %r4239, %r5188, %r4256, %r1028, %r4258;
	// end inline asm
	// begin inline asm
	shfl.sync.down.b32 %r4244, %r5189, %r4256, %r1028, %r4258;
	// end inline asm
	// begin inline asm
	shfl.sync.down.b32 %r4249, %r5190, %r4256, %r1028, %r4258;
	// end inline asm
	// begin inline asm
	shfl.sync.down.b32 %r4254, %r5191, %r4256, %r1028, %r4258;
	// end inline asm
	setp.ge.s32 	%p315, %r3631, %r1028;
	mov.u32 	%r5199, %r5185;
	mov.u32 	%r5200, %r5186;
	mov.u32 	%r5201, %r5187;
	mov.u32 	%r5202, %r5188;
	mov.u32 	%r5203, %r5189;
	mov.u32 	%r5204, %r5190;
	mov.u32 	%r5205, %r5191;
	@%p315 bra 	$L__BB5_186;
	add.s32 	%r5199, %r4224, %r5185;
	setp.ne.s32 	%p316, %r5185, 0;
	@%p316 bra 	$L__BB5_186;
	abs.s32 	%r4265, %r4254;
	abs.s32 	%r4266, %r5191;
	setp.gt.u32 	%p317, %r4265, %r4266;
	selp.b32 	%r5204, %r4249, %r5190, %p317;
	selp.b32 	%r5205, %r4254, %r5191, %p317;
	min.s32 	%r5200, %r5186, %r4229;
	max.s32 	%r5201, %r4234, %r5187;
	min.s32 	%r5202, %r5188, %r4239;
	max.s32 	%r5203, %r4244, %r5189;
$L__BB5_186:
	mov.b32 	%r4299, 2;
	mov.b32 	%r4301, -1;
	// begin inline asm
	shfl.sync.down.b32 %r4267, %r5199, %r4299, %r1028, %r4301;
	// end inline asm
	// begin inline asm
	shfl.sync.down.b32 %r4272, %r5200, %r4299, %r1028, %r4301;
	// end inline asm
	// begin inline asm
	shfl.sync.down.b32 %r4277, %r5201, %r4299, %r1028, %r4301;
	// end inline asm
	// begin inline asm
	shfl.sync.down.b32 %r4282, %r5202, %r4299, %r1028, %r4301;
	// end inline asm
	// begin inline asm
	shfl.sync.down.b32 %r4287, %r5203, %r4299, %r1028, %r4301;
	// end inline asm
	// begin inline asm
	shfl.sync.down.b32 %r4292, %r5204, %r4299, %r1028, %r4301;
	// end inline asm
	// begin inline asm
	shfl.sync.down.b32 %r4297, %r5205, %r4299, %r1028, %r4301;
	// end inline asm
	setp.gt.s32 	%p318, %r909, %r1028;
	@%p318 bra 	$L__BB5_189;
	add.s32 	%r1057, %r4267, %r5199;
	setp.ne.s32 	%p319, %r5199, 0;
	mov.u32 	%r5199, %r1057;
	@%p319 bra 	$L__BB5_189;
	abs.s32 	%r4302, %r4297;
	abs.s32 	%r4303, %r5205;
	setp.gt.u32 	%p320, %r4302, %r4303;
	selp.b32 	%r5204, %r4292, %r5204, %p320;
	selp.b32 	%r5205, %r4297, %r5205, %p320;
	min.s32 	%r5200, %r5200, %r4272;
	max.s32 	%r5201, %r4277, %r5201;
	min.s32 	%r5202, %r5202, %r4282;
	max.s32 	%r5203, %r4287, %r5203;
$L__BB5_189:
	mov.b32 	%r4336, 4;
	mov.b32 	%r4338, -1;
	// begin inline asm
	shfl.sync.down.b32 %r4304, %r5199, %r4336, %r1028, %r4338;
	// end inline asm
	// begin inline asm
	shfl.sync.down.b32 %r4309, %r5200, %r4336, %r1028, %r4338;
	// end inline asm
	// begin inline asm
	shfl.sync.down.b32 %r4314, %r5201, %r4336, %r1028, %r4338;
	// end inline asm
	// begin inline asm
	shfl.sync.down.b32 %r4319, %r5202, %r4336, %r1028, %r4338;
	// end inline asm
	// begin inline asm
	shfl.sync.down.b32 %r4324, %r5203, %r4336, %r1028, %r4338;
	// end inline asm
	// begin inline asm
	shfl.sync.down.b32 %r4329, %r5204, %r4336, %r1028, %r4338;
	// end inline asm
	// begin inline asm
	shfl.sync.down.b32 %r4334, %r5205, %r4336, %r1028, %r4338;
	// end inline asm
	setp.gt.s32 	%p321, %r931, %r1028;
	@%p321 bra 	$L__BB5_192;
	add.s32 	%r1078, %r4304, %r5199;
	setp.ne.s32 	%p322, %r5199, 0;
	mov.u32 	%r5199, %r1078;
	@%p322 bra 	$L__BB5_192;
	abs.s32 	%r4339, %r4334;
	abs.s32 	%r4340, %r5205;
	setp.gt.u32 	%p323, %r4339, %r4340;
	selp.b32 	%r5204, %r4329, %r5204, %p323;
	selp.b32 	%r5205, %r4334, %r5205, %p323;
	min.s32 	%r5200, %r5200, %r4309;
	max.s32 	%r5201, %r4314, %r5201;
	min.s32 	%r5202, %r5202, %r4319;
	max.s32 	%r5203, %r4324, %r5203;
$L__BB5_192:
	mov.b32 	%r4373, 8;
	mov.b32 	%r4375, -1;
	// begin inline asm
	shfl.sync.down.b32 %r4341, %r5199, %r4373, %r1028, %r4375;
	// end inline asm
	// begin inline asm
	shfl.sync.down.b32 %r4346, %r5200, %r4373, %r1028, %r4375;
	// end inline asm
	// begin inline asm
	shfl.sync.down.b32 %r4351, %r5201, %r4373, %r1028, %r4375;
	// end inline asm
	// begin inline asm
	shfl.sync.down.b32 %r4356, %r5202, %r4373, %r1028, %r4375;
	// end inline asm
	// begin inline asm
	shfl.sync.down.b32 %r4361, %r5203, %r4373, %r1028, %r4375;
	// end inline asm
	// begin inline asm
	shfl.sync.down.b32 %r4366, %r5204, %r4373, %r1028, %r4375;
	// end inline asm
	// begin inline asm
	shfl.sync.down.b32 %r4371, %r5205, %r4373, %r1028, %r4375;
	// end inline asm
	setp.gt.s32 	%p324, %r953, %r1028;
	@%p324 bra 	$L__BB5_195;
	add.s32 	%r1099, %r4341, %r5199;
	setp.ne.s32 	%p325, %r5199, 0;
	mov.u32 	%r5199, %r1099;
	@%p325 bra 	$L__BB5_195;
	abs.s32 	%r4376, %r4371;
	abs.s32 	%r4377, %r5205;
	setp.gt.u32 	%p326, %r4376, %r4377;
	selp.b32 	%r5204, %r4366, %r5204, %p326;
	selp.b32 	%r5205, %r4371, %r5205, %p326;
	min.s32 	%r5200, %r5200, %r4346;
	max.s32 	%r5201, %r4351, %r5201;
	min.s32 	%r5202, %r5202, %r4356;
	max.s32 	%r5203, %r4361, %r5203;
$L__BB5_195:
	mov.b32 	%r4410, 16;
	mov.b32 	%r4412, -1;
	// begin inline asm
	shfl.sync.down.b32 %r4378, %r5199, %r4410, %r1028, %r4412;
	// end inline asm
	// begin inline asm
	shfl.sync.down.b32 %r4383, %r5200, %r4410, %r1028, %r4412;
	// end inline asm
	// begin inline asm
	shfl.sync.down.b32 %r4388, %r5201, %r4410, %r1028, %r4412;
	// end inline asm
	// begin inline asm
	shfl.sync.down.b32 %r4393, %r5202, %r4410, %r1028, %r4412;
	// end inline asm
	// begin inline asm
	shfl.sync.down.b32 %r4398, %r5203, %r4410, %r1028, %r4412;
	// end inline asm
	// begin inline asm
	shfl.sync.down.b32 %r4403, %r5204, %r4410, %r1028, %r4412;
	// end inline asm
	// begin inline asm
	shfl.sync.down.b32 %r4408, %r5205, %r4410, %r1028, %r4412;
	// end inline asm
	setp.gt.s32 	%p327, %r975, %r1028;
	@%p327 bra 	$L__BB5_198;
	add.s32 	%r1120, %r4378, %r5199;
	setp.ne.s32 	%p328, %r5199, 0;
	mov.u32 	%r5199, %r1120;
	@%p328 bra 	$L__BB5_198;
	abs.s32 	%r4413, %r4408;
	abs.s32 	%r4414, %r5205;
	setp.gt.u32 	%p329, %r4413, %r4414;
	selp.b32 	%r5204, %r4403, %r5204, %p329;
	selp.b32 	%r5205, %r4408, %r5205, %p329;
	min.s32 	%r5200, %r5200, %r4383;
	max.s32 	%r5201, %r4388, %r5201;
	min.s32 	%r5202, %r5202, %r4393;
	max.s32 	%r5203, %r4398, %r5203;
$L__BB5_198:
	add.s32 	%r5178, %r5178, -32;
	add.s32 	%r1135, %r5199, %r5127;
	setp.ne.s32 	%p330, %r5127, 0;
	mov.u32 	%r5127, %r1135;
	@%p330 bra 	$L__BB5_176;
	abs.s32 	%r4415, %r5205;
	abs.s32 	%r4416, %r5133;
	setp.gt.u32 	%p331, %r4415, %r4416;
	selp.b32 	%r5132, %r5204, %r5132, %p331;
	selp.b32 	%r5133, %r5205, %r5133, %p331;
	min.s32 	%r5128, %r5128, %r5200;
	max.s32 	%r5129, %r5201, %r5129;
	min.s32 	%r5130, %r5130, %r5202;
	max.s32 	%r5131, %r5203, %r5131;
	bra.uni 	$L__BB5_176;
$L__BB5_200:
	setp.ne.s32 	%p286, %r5265, 0;
	@%p286 bra 	$L__BB5_204;
	setp.ne.s32 	%p287, %r830, 0;
	@%p287 bra 	$L__BB5_203;
	abs.s32 	%r4134, %r5133;
	abs.s32 	%r4135, %r5120;
	setp.gt.u32 	%p288, %r4134, %r4135;
	selp.b32 	%r5119, %r5132, %r5119, %p288;
	selp.b32 	%r5120, %r5133, %r5120, %p288;
	min.s32 	%r5115, %r5115, %r5128;
	max.s32 	%r5116, %r5129, %r5116;
	min.s32 	%r5117, %r5117, %r5130;
	max.s32 	%r5118, %r5131, %r5118;
$L__BB5_203:
	add.s32 	%r4136, %r5127, %r830;
	mul.wide.u32 	%rd202, %r5, 28;
	add.s64 	%rd203, %rd43, %rd202;
	add.s64 	%rd194, %rd203, 896;
	// begin inline asm
	st.cg.u32 [%rd194], %r4136;
	// end inline asm
	add.s64 	%rd195, %rd203, 900;
	// begin inline asm
	st.cg.u32 [%rd195], %r5115;
	// end inline asm
	add.s64 	%rd196, %rd203, 904;
	// begin inline asm
	st.cg.u32 [%rd196], %r5116;
	// end inline asm
	add.s64 	%rd197, %rd203, 908;
	// begin inline asm
	st.cg.u32 [%rd197], %r5117;
	// end inline asm
	add.s64 	%rd198, %rd203, 912;
	// begin inline asm
	st.cg.u32 [%rd198], %r5118;
	// end inline asm
	add.s64 	%rd199, %rd203, 916;
	// begin inline asm
	st.cg.u32 [%rd199], %r5119;
	// end inline asm
	add.s64 	%rd200, %rd203, 920;
	// begin inline asm
	st.cg.u32 [%rd200], %r5120;
	// end inline asm
	mul.wide.u32 	%rd204, %r5, 4;
	add.s64 	%rd205, %rd41, %rd204;
	add.s64 	%rd201, %rd205, 128;
	mov.b32 	%r4143, 101;
	// begin inline asm
	st.release.gpu.u32 [%rd201], %r4143;
	// end inline asm
	st.shared.u32 	[_ZN6thrust24THRUST_300001_SM_1000_NS8cuda_cub4core6detail5shmemE+292], %r5127;
	st.shared.v2.u32 	[_ZN6thrust24THRUST_300001_SM_1000_NS8cuda_cub4core6detail5shmemE+296], {%r5128, %r5129};
	st.shared.v4.u32 	[_ZN6thrust24THRUST_300001_SM_1000_NS8cuda_cub4core6detail5shmemE+304], {%r5130, %r5131, %r5132, %r5133};
	st.shared.v4.u32 	[_ZN6thrust24THRUST_300001_SM_1000_NS8cuda_cub4core6detail5shmemE+320], {%r4136, %r5115, %r5116, %r5117};
	st.shared.v2.u32 	[_ZN6thrust24THRUST_300001_SM_1000_NS8cuda_cub4core6detail5shmemE+336], {%r5118, %r5119};
	st.shared.u32 	[_ZN6thrust24THRUST_300001_SM_1000_NS8cuda_cub4core6detail5shmemE+344], %r5120;
$L__BB5_204:
	setp.ne.s32 	%p289, %r3631, 0;
	@%p289 bra 	$L__BB5_206;
	st.shared.v2.u32 	[_ZN6thrust24THRUST_300001_SM_1000_NS8cuda_cub4core6detail5shmemE+232], {%r5127, %r5128};
	st.shared.v4.u32 	[_ZN6thrust24THRUST_300001_SM_1000_NS8cuda_cub4core6detail5shmemE+240], {%r5129, %r5130, %r5131, %r5132};
	st.shared.u32 	[_ZN6thrust24THRUST_300001_SM_1000_NS8cuda_cub4core6detail5shmemE+256], %r5133;
	mov.u32 	%r5233, %r5128;
	mov.u32 	%r5234, %r5129;
	mov.u32 	%r5235, %r5130;
	mov.u32 	%r5236, %r5131;
	mov.u32 	%r5237, %r5133;
	mov.u32 	%r5238, %r5132;
	mov.u32 	%r5239, %r5127;
$L__BB5_206:
	setp.eq.s32 	%p290, %r5265, 0;
	bar.sync 	0;
	@%p290 bra 	$L__BB5_209;
	ld.shared.u32 	%r4144, [_ZN6thrust24THRUST_300001_SM_1000_NS8cuda_cub4core6detail5shmemE+232];
	add.s32 	%r1161, %r4144, %r5239;
	setp.ne.s32 	%p291, %r5239, 0;
	mov.u32 	%r5239, %r1161;
	@%p291 bra 	$L__BB5_209;
	ld.shared.u32 	%r4145, [_ZN6thrust24THRUST_300001_SM_1000_NS8cuda_cub4core6detail5shmemE+236];
	ld.shared.v4.u32 	{%r4146, %r4147, %r4148, %r4149}, [_ZN6thrust24THRUST_300001_SM_1000_NS8cuda_cub4core6detail5shmemE+240];
	ld.shared.u32 	%r4150, [_ZN6thrust24THRUST_300001_SM_1000_NS8cuda_cub4core6detail5shmemE+256];
	abs.s32 	%r4151, %r4150;
	abs.s32 	%r4152, %r5237;
	setp.gt.u32 	%p292, %r4151, %r4152;
	selp.b32 	%r5238, %r4149, %r5238, %p292;
	selp.b32 	%r5237, %r4150, %r5237, %p292;
	min.s32 	%r5233, %r5233, %r4145;
	max.s32 	%r5234, %r4146, %r5234;
	min.s32 	%r5235, %r5235, %r4147;
	max.s32 	%r5236, %r4148, %r5236;
$L__BB5_209:
	setp.ne.s32 	%p293, %r4959, %r464;
	add.s32 	%r1175, %r5239, %r490;
	@%p293 bra 	$L__BB5_211;
	abs.s32 	%r4153, %r5237;
	abs.s32 	%r4154, %r5252;
	setp.gt.u32 	%p294, %r4153, %r4154;
	selp.b32 	%r5251, %r5238, %r5251, %p294;
	selp.b32 	%r5252, %r5237, %r5252, %p294;
	min.s32 	%r5247, %r5247, %r5233;
	max.s32 	%r5248, %r5234, %r5248;
	min.s32 	%r5249, %r5249, %r5235;
	max.s32 	%r5250, %r5236, %r5250;
$L__BB5_211:
	setp.ne.s32 	%p295, %r464, %r465;
	add.s32 	%r1188, %r491, %r5239;
	@%p295 bra 	$L__BB5_213;
	abs.s32 	%r4155, %r5252;
	abs.s32 	%r4156, %r5258;
	setp.gt.u32 	%p296, %r4155, %r4156;
	selp.b32 	%r5257, %r5251, %r5257, %p296;
	selp.b32 	%r5258, %r5252, %r5258, %p296;
	min.s32 	%r5253, %r5253, %r5247;
	max.s32 	%r5254, %r5248, %r5254;
	min.s32 	%r5255, %r5255, %r5249;
	max.s32 	%r5256, %r5250, %r5256;
$L__BB5_213:
	ld.shared.u32 	%r1201, [_ZN6thrust24THRUST_300001_SM_1000_NS8cuda_cub4core6detail5shmemE+348];
	ld.shared.u32 	%r1202, [_ZN6thrust24THRUST_300001_SM_1000_NS8cuda_cub4core6detail5shmemE+292];
	setp.lt.s32 	%p297, %r1201, 257;
	@%p297 bra 	$L__BB5_227;
	setp.eq.s32 	%p301, %r4959, %r464;
	bar.sync 	0;
	@%p301 bra 	$L__BB5_216;
	sub.s32 	%r4157, %r5239, %r1202;
	mov.u32 	%r4158, _ZN6thrust24THRUST_300001_SM_1000_NS8cuda_cub4core6detail5shmemE;
	mad.lo.s32 	%r4159, %r4157, 28, %r4158;
	st.shared.u32 	[%r4159], %r4959;
	st.shared.u32 	[%r4159+4], %r5233;
	st.shared.u32 	[%r4159+8], %r5234;
	st.shared.u32 	[%r4159+12], %r5235;
	st.shared.u32 	[%r4159+16], %r5236;
	st.shared.u32 	[%r4159+20], %r5238;
	st.shared.u32 	[%r4159+24], %r5237;
$L__BB5_216:
	setp.eq.s32 	%p302, %r464, %r465;
	@%p302 bra 	$L__BB5_218;
	sub.s32 	%r4160, %r1175, %r1202;
	mov.u32 	%r4161, _ZN6thrust24THRUST_300001_SM_1000_NS8cuda_cub4core6detail5shmemE;
	mad.lo.s32 	%r4162, %r4160, 28, %r4161;
	st.shared.u32 	[%r4162], %r464;
	st.shared.u32 	[%r4162+4], %r5247;
	st.shared.u32 	[%r4162+8], %r5248;
	st.shared.u32 	[%r4162+12], %r5249;
	st.shared.u32 	[%r4162+16], %r5250;
	st.shared.u32 	[%r4162+20], %r5251;
	st.shared.u32 	[%r4162+24], %r5252;
$L__BB5_218:
	setp.eq.s32 	%p303, %r465, %r466;
	@%p303 bra 	$L__BB5_220;
	sub.s32 	%r4163, %r1188, %r1202;
	mov.u32 	%r4164, _ZN6thrust24THRUST_300001_SM_1000_NS8cuda_cub4core6detail5shmemE;
	mad.lo.s32 	%r4165, %r4163, 28, %r4164;
	st.shared.u32 	[%r4165], %r465;
	st.shared.u32 	[%r4165+4], %r5253;
	st.shared.u32 	[%r4165+8], %r5254;
	st.shared.u32 	[%r4165+12], %r5255;
	st.shared.u32 	[%r4165+16], %r5256;
	st.shared.u32 	[%r4165+20], %r5257;
	st.shared.u32 	[%r4165+24], %r5258;
$L__BB5_220:
	bar.sync 	0;
	setp.ge.s32 	%p304, %r5265, %r1201;
	@%p304 bra 	$L__BB5_496;
	not.b32 	%r4166, %r5265;
	add.s32 	%r1203, %r1201, %r4166;
	and.b32  	%r4167, %r1203, 768;
	setp.eq.s32 	%p305, %r4167, 768;
	@%p305 bra 	$L__BB5_224;
	shr.u32 	%r4168, %r1203, 8;
	add.s32 	%r4169, %r4168, 1;
	and.b32  	%r4170, %r4169, 3;
	neg.s32 	%r5261, %r4170;
	add.s64 	%rd20, %rd10, 12;
	add.s32 	%r5260, %r5265, %r1202;
	mov.u32 	%r4171, _ZN6thrust24THRUST_300001_SM_1000_NS8cuda_cub4core6detail5shmemE;
	mad.lo.s32 	%r4172, %r5265, 28, %r4171;
	add.s32 	%r5259, %r4172, 12;
	shl.b32 	%r4173, %r4169, 8;
	and.b32  	%r4174, %r4173, 768;
	add.s32 	%r5265, %r5265, %r4174;
$L__BB5_223:
	.pragma "nounroll";
	mul.wide.s32 	%rd212, %r5260, 24;
	add.s64 	%rd213, %rd20, %rd212;
	ld.shared.u32 	%r4175, [%r5259+-8];
	ld.shared.u32 	%r4176, [%r5259+-4];
	ld.shared.u32 	%r4177, [%r5259];
	ld.shared.u32 	%r4178, [%r5259+4];
	ld.shared.u32 	%r4179, [%r5259+8];
	ld.shared.u32 	%r4180, [%r5259+12];
	st.global.u32 	[%rd213+-12], %r4175;
	st.global.u32 	[%rd213+-8], %r4176;
	st.global.u32 	[%rd213+-4], %r4177;
	st.global.u32 	[%rd213], %r4178;
	st.global.u32 	[%rd213+4], %r4179;
	st.global.u32 	[%rd213+8], %r4180;
	add.s32 	%r5261, %r5261, 1;
	setp.ne.s32 	%p306, %r5261, 0;
	add.s32 	%r5260, %r5260, 256;
	add.s32 	%r5259, %r5259, 7168;
	@%p306 bra 	$L__BB5_223;
$L__BB5_224:
	setp.lt.u32 	%p307, %r1203, 768;
	@%p307 bra 	$L__BB5_496;
	add.s64 	%rd21, %rd10, 12288;
	add.s32 	%r5264, %r5265, %r1202;
	mov.u32 	%r4181, _ZN6thrust24THRUST_300001_SM_1000_NS8cuda_cub4core6detail5shmemE;
	mad.lo.s32 	%r4182, %r5265, 28, %r4181;
	add.s32 	%r5263, %r4182, 14340;
$L__BB5_226:
	mul.wide.s32 	%rd214, %r5264, 24;
	add.s64 	%rd215, %rd21, %rd214;
	ld.shared.u32 	%r4183, [%r5263+-14336];
	ld.shared.u32 	%r4184, [%r5263+-14332];
	ld.shared.u32 	%r4185, [%r5263+-14328];
	ld.shared.u32 	%r4186, [%r5263+-14324];
	ld.shared.u32 	%r4187, [%r5263+-14320];
	ld.shared.u32 	%r4188, [%r5263+-14316];
	st.global.u32 	[%rd215+-12288], %r4183;
	st.global.u32 	[%rd215+-12284], %r4184;
	st.global.u32 	[%rd215+-12280], %r4185;
	st.global.u32 	[%rd215+-12276], %r4186;
	st.global.u32 	[%rd215+-12272], %r4187;
	st.global.u32 	[%rd215+-12268], %r4188;
	ld.shared.u32 	%r4189, [%r5263+-7168];
	ld.shared.u32 	%r4190, [%r5263+-7164];
	ld.shared.u32 	%r4191, [%r5263+-7160];
	ld.shared.u32 	%r4192, [%r5263+-7156];
	ld.shared.u32 	%r4193, [%r5263+-7152];
	ld.shared.u32 	%r4194, [%r5263+-7148];
	st.global.u32 	[%rd215+-6144], %r4189;
	st.global.u32 	[%rd215+-6140], %r4190;
	st.global.u32 	[%rd215+-6136], %r4191;
	st.global.u32 	[%rd215+-6132], %r4192;
	st.global.u32 	[%rd215+-6128], %r4193;
	st.global.u32 	[%rd215+-6124], %r4194;
	ld.shared.u32 	%r4195, [%r5263];
	ld.shared.u32 	%r4196, [%r5263+4];
	ld.shared.u32 	%r4197, [%r5263+8];
	ld.shared.u32 	%r4198, [%r5263+12];
	ld.shared.u32 	%r4199, [%r5263+16];
	ld.shared.u32 	%r4200, [%r5263+20];
	st.global.u32 	[%rd215], %r4195;
	st.global.u32 	[%rd215+4], %r4196;
	st.global.u32 	[%rd215+8], %r4197;
	st.global.u32 	[%rd215+12], %r4198;
	st.global.u32 	[%rd215+16], %r4199;
	st.global.u32 	[%rd215+20], %r4200;
	ld.shared.u32 	%r4201, [%r5263+7168];
	ld.shared.u32 	%r4202, [%r5263+7172];
	ld.shared.u32 	%r4203, [%r5263+7176];
	ld.shared.u32 	%r4204, [%r5263+7180];
	ld.shared.u32 	%r4205, [%r5263+7184];
	ld.shared.u32 	%r4206, [%r5263+7188];
	st.global.u32 	[%rd215+6144], %r4201;
	st.global.u32 	[%rd215+6148], %r4202;
	st.global.u32 	[%rd215+6152], %r4203;
	st.global.u32 	[%rd215+6156], %r4204;
	st.global.u32 	[%rd215+6160], %r4205;
	st.global.u32 	[%rd215+6164], %r4206;
	add.s32 	%r5265, %r5265, 1024;
	add.s32 	%r5264, %r5264, 1024;
	add.s32 	%r5263, %r5263, 28672;
	setp.lt.s32 	%p308, %r5265, %r1201;
	@%p308 bra 	$L__BB5_226;
	bra.uni 	$L__BB5_496;
$L__BB5_227:
	setp.eq.s32 	%p298, %r4959, %r464;
	@%p298 bra 	$L__BB5_229;
	mul.wide.s32 	%rd206, %r5239, 24;
	add.s64 	%rd207, %rd10, %rd206;
	st.global.u32 	[%rd207], %r5233;
	st.global.u32 	[%rd207+4], %r5234;
	st.global.u32 	[%rd207+8], %r5235;
	st.global.u32 	[%rd207+12], %r5236;
	st.global.u32 	[%rd207+16], %r5238;
	st.global.u32 	[%rd207+20], %r5237;
$L__BB5_229:
	setp.eq.s32 	%p299, %r464, %r465;
	@%p299 bra 	$L__BB5_231;
	mul.wide.s32 	%rd208, %r1175, 24;
	add.s64 	%rd209, %rd10, %rd208;
	st.global.u32 	[%rd209], %r5247;
	st.global.u32 	[%rd209+4], %r5248;
	st.global.u32 	[%rd209+8], %r5249;
	st.global.u32 	[%rd209+12], %r5250;
	st.global.u32 	[%rd209+16], %r5251;
	st.global.u32 	[%rd209+20], %r5252;
$L__BB5_231:
	setp.eq.s32 	%p300, %r465, %r466;
	@%p300 bra 	$L__BB5_496;
	mul.wide.s32 	%rd210, %r1188, 24;
	add.s64 	%rd211, %rd10, %rd210;
	st.global.u32 	[%rd211], %r5253;
	st.global.u32 	[%rd211+4], %r5254;
	st.global.u32 	[%rd211+8], %r5255;
	st.global.u32 	[%rd211+12], %r5256;
	st.global.u32 	[%rd211+16], %r5257;
	st.global.u32 	[%rd211+20], %r5258;
	bra.uni 	$L__BB5_496;
$L__BB5_233:
	setp.lt.s32 	%p7, %r7, 1;
	@%p7 bra 	$L__BB5_496;
	setp.ne.s32 	%p8, %r5, 0;
	@%p8 bra 	$L__BB5_335;
	mul.wide.u32 	%rd131, %r6, 16;
	add.s64 	%rd22, %rd5, %rd131;
	mov.u32 	%r1223, %tid.x;
	ld.global.u32 	%r5268, [%rd22];
	and.b32  	%r3308, %r1223, 31;
	and.b32  	%r3309, %r1223, 992;
	mul.lo.s32 	%r3310, %r3309, 3;
	or.b32  	%r1225, %r3310, %r3308;
	setp.ge.u32 	%p137, %r1225, %r7;
	mov.u32 	%r5266, %r5268;
	@%p137 bra 	$L__BB5_237;
	mul.wide.u32 	%rd132, %r1225, 16;
	add.s64 	%rd133, %rd22, %rd132;
	ld.global.u32 	%r5266, [%rd133];
$L__BB5_237:
	add.s32 	%r1228, %r1225, 32;
	setp.ge.u32 	%p138, %r1228, %r7;
	shl.b32 	%r1229, %r1225, 4;
	cvt.u64.u32 	%rd134, %r1229;
	add.s64 	%rd23, %rd22, %rd134;
	mov.u32 	%r5267, %r5268;
	@%p138 bra 	$L__BB5_239;
	ld.global.u32 	%r5267, [%rd23+512];
$L__BB5_239:
	add.s32 	%r1232, %r1225, 64;
	setp.ge.u32 	%p139, %r1232, %r7;
	@%p139 bra 	$L__BB5_241;
	ld.global.u32 	%r5268, [%rd23+1024];
$L__BB5_241:
	setp.ge.u32 	%p140, %r1225, %r7;
	// begin inline asm
	mov.u32 %r3311, %laneid;
	// end inline asm
	shr.u32 	%r1236, %r1223, 5;
	mad.lo.s32 	%r1237, %r1236, 96, %r3311;
	shl.b32 	%r3312, %r1237, 2;
	mov.u32 	%r3313, _ZN6thrust24THRUST_300001_SM_1000_NS8cuda_cub4core6detail5shmemE;
	add.s32 	%r1238, %r3313, %r3312;
	st.shared.u32 	[%r1238], %r5266;
	st.shared.u32 	[%r1238+128], %r5267;
	st.shared.u32 	[%r1238+256], %r5268;
	bar.warp.sync 	-1;
	shl.b32 	%r1239, %r3311, 1;
	shl.b32 	%r3314, %r3311, 3;
	add.s32 	%r1240, %r1238, %r3314;
	ld.shared.u32 	%r1241, [%r1240];
	ld.shared.u32 	%r1242, [%r1240+4];
	ld.shared.u32 	%r1243, [%r1240+8];
	bar.sync 	0;
	cvta.to.global.u64 	%rd135, %rd6;
	add.s32 	%r5279, %r1, %r6;
	add.s64 	%rd24, %rd135, %rd131;
	ld.global.u32 	%r5280, [%rd24+12];
	ld.global.u32 	%r5278, [%rd24+8];
	ld.global.u32 	%r5277, [%rd24+4];
	mov.u32 	%r5269, %r5277;
	mov.u32 	%r5270, %r5278;
	mov.u32 	%r5271, %r5279;
	mov.u32 	%r5272, %r5280;
	@%p140 bra 	$L__BB5_243;
	add.s32 	%r5271, %r1225, %r5279;
	mul.wide.u32 	%rd137, %r1225, 16;
	add.s64 	%rd138, %rd24, %rd137;
	ld.global.u32 	%r5269, [%rd138+4];
	ld.global.u32 	%r5270, [%rd138+8];
	ld.global.u32 	%r5272, [%rd138+12];
$L__BB5_243:
	setp.ge.u32 	%p141, %r1228, %r7;
	add.s64 	%rd25, %rd24, %rd134;
	mov.u32 	%r5273, %r5277;
	mov.u32 	%r5274, %r5278;
	mov.u32 	%r5275, %r5279;
	mov.u32 	%r5276, %r5280;
	@%p141 bra 	$L__BB5_245;
	add.s32 	%r5275, %r1228, %r5279;
	ld.global.u32 	%r5273, [%rd25+516];
	ld.global.u32 	%r5274, [%rd25+520];
	ld.global.u32 	%r5276, [%rd25+524];
$L__BB5_245:
	setp.ge.u32 	%p142, %r1232, %r7;
	@%p142 bra 	$L__BB5_247;
	add.s32 	%r5279, %r1232, %r5279;
	ld.global.u32 	%r5277, [%rd25+1028];
	ld.global.u32 	%r5278, [%rd25+1032];
	ld.global.u32 	%r5280, [%rd25+1036];
$L__BB5_247:
	mad.lo.s32 	%r3317, %r1237, 20, %r1238;
	st.shared.v2.u32 	[%r3317], {%r5269, %r5269};
	st.shared.v2.u32 	[%r3317+8], {%r5270, %r5270};
	st.shared.v2.u32 	[%r3317+16], {%r5271, %r5272};
	st.shared.v2.u32 	[%r3317+768], {%r5273, %r5273};
	st.shared.v2.u32 	[%r3317+776], {%r5274, %r5274};
	st.shared.v2.u32 	[%r3317+784], {%r5275, %r5276};
	st.shared.v2.u32 	[%r3317+1536], {%r5277, %r5277};
	st.shared.v2.u32 	[%r3317+1544], {%r5278, %r5278};
	st.shared.v2.u32 	[%r3317+1552], {%r5279, %r5280};
	bar.warp.sync 	-1;
	add.s32 	%r3318, %r1237, %r1239;
	mad.lo.s32 	%r3319, %r3318, 20, %r1240;
	ld.shared.v2.u32 	{%r5463, %r5462}, [%r3319];
	ld.shared.v2.u32 	{%r5461, %r5460}, [%r3319+8];
	ld.shared.v2.u32 	{%r5458, %r5459}, [%r3319+16];
	ld.shared.v2.u32 	{%r5464, %r5465}, [%r3319+24];
	ld.shared.v2.u32 	{%r5466, %r5467}, [%r3319+32];
	ld.shared.v2.u32 	{%r5468, %r5469}, [%r3319+40];
	ld.shared.v2.u32 	{%r5289, %r5290}, [%r3319+48];
	ld.shared.v2.u32 	{%r5291, %r5292}, [%r3319+56];
	ld.shared.v2.u32 	{%r5293, %r5294}, [%r3319+64];
	bar.sync 	0;
	shl.b32 	%r3320, %r1223, 2;
	add.s32 	%r3322, %r3313, %r3320;
	add.s32 	%r1290, %r3322, 1400;
	st.shared.u32 	[%r3322+1400], %r1243;
	bar.sync 	0;
	setp.eq.s32 	%p143, %r1223, 0;
	mov.b32 	%r5282, 1;
	@%p143 bra 	$L__BB5_249;
	ld.shared.u32 	%r5281, [%r1290+-4];
	setp.ne.s32 	%p144, %r5281, %r1241;
	selp.u32 	%r5282, 1, 0, %p144;
$L__BB5_249:
	setp.eq.s32 	%p145, %r1223, 0;
	setp.ne.s32 	%p146, %r1241, %r1242;
	setp.ne.s32 	%p147, %r1242, %r1243;
	mul.lo.s32 	%r3323, %r1223, 3;
	setp.eq.s32 	%p148, %r3323, %r7;
	selp.u32 	%r3324, 1, 0, %p148;
	selp.b32 	%r3325, %r3324, %r5282, %p148;
	selp.b32 	%r1295, %r3324, %r3325, %p145;
	add.s32 	%r3326, %r3323, 1;
	setp.eq.s32 	%p149, %r3326, %r7;
	or.pred  	%p1, %p149, %p146;
	selp.u32 	%r1296, 1, 0, %p1;
	add.s32 	%r3327, %r3323, 2;
	setp.eq.s32 	%p150, %r3327, %r7;
	or.pred  	%p2, %p150, %p147;
	mov.u32 	%r5283, %r5464;
	mov.u32 	%r5284, %r5465;
	mov.u32 	%r5285, %r5466;
	mov.u32 	%r5286, %r5467;
	mov.u32 	%r5287, %r5468;
	mov.u32 	%r5288, %r5469;
	@%p1 bra 	$L__BB5_251;
	abs.s32 	%r3328, %r5459;
	abs.s32 	%r3329, %r5469;
	setp.gt.u32 	%p151, %r3328, %r3329;
	selp.b32 	%r5287, %r5458, %r5468, %p151;
	selp.b32 	%r5288, %r5459, %r5469, %p151;
	min.s32 	%r5283, %r5464, %r5463;
	max.s32 	%r5284, %r5462, %r5465;
	min.s32 	%r5285, %r5466, %r5461;
	max.s32 	%r5286, %r5460, %r5467;
$L__BB5_251:
	add.s32 	%r3330, %r1295, %r1296;
	selp.u32 	%r3331, 1, 0, %p2;
	add.s32 	%r1309, %r3330, %r3331;
	@%p2 bra 	$L__BB5_253;
	abs.s32 	%r3332, %r5288;
	abs.s32 	%r3333, %r5294;
	setp.gt.u32 	%p152, %r3332, %r3333;
	selp.b32 	%r5293, %r5287, %r5293, %p152;
	selp.b32 	%r5294, %r5288, %r5294, %p152;
	min.s32 	%r5289, %r5289, %r5283;
	max.s32 	%r5290, %r5284, %r5290;
	min.s32 	%r5291, %r5291, %r5285;
	max.s32 	%r5292, %r5286, %r5292;
$L__BB5_253:
	mov.b32 	%r3366, 1;
	mov.b32 	%r3367, 0;
	mov.b32 	%r3368, -1;
	// begin inline asm
	shfl.sync.up.b32 %r3334, %r1309, %r3366, %r3367, %r3368;
	// end inline asm
	// begin inline asm
	shfl.sync.up.b32 %r3339, %r5289, %r3366, %r3367, %r3368;
	// end inline asm
	// begin inline asm
	shfl.sync.up.b32 %r3344, %r5290, %r3366, %r3367, %r3368;
	// end inline asm
	// begin inline asm
	shfl.sync.up.b32 %r3349, %r5291, %r3366, %r3367, %r3368;
	// end inline asm
	// begin inline asm
	shfl.sync.up.b32 %r3354, %r5292, %r3366, %r3367, %r3368;
	// end inline asm
	// begin inline asm
	shfl.sync.up.b32 %r3359, %r5293, %r3366, %r3367, %r3368;
	// end inline asm
	// begin inline asm
	shfl.sync.up.b32 %r3364, %r5294, %r3366, %r3367, %r3368;
	// end inline asm
	setp.ne.s32 	%p153, %r1309, 0;
	mov.u32 	%r5302, %r5289;
	mov.u32 	%r5303, %r5290;
	mov.u32 	%r5304, %r5291;
	mov.u32 	%r5305, %r5292;
	mov.u32 	%r5306, %r5293;
	mov.u32 	%r5307, %r5294;
	@%p153 bra 	$L__BB5_255;
	abs.s32 	%r3369, %r3364;
	abs.s32 	%r3370, %r5294;
	setp.gt.u32 	%p154, %r3369, %r3370;
	selp.b32 	%r5306, %r3359, %r5293, %p154;
	selp.b32 	%r5307, %r3364, %r5294, %p154;
	min.s32 	%r5302, %r5289, %r3339;
	max.s32 	%r5303, %r3344, %r5290;
	min.s32 	%r5304, %r5291, %r3349;
	max.s32 	%r5305, %r3354, %r5292;
$L__BB5_255:
	setp.gt.s32 	%p155, %r3311, 0;
	add.s32 	%r5301, %r3334, %r1309;
	@%p155 bra 	$L__BB5_257;
	mov.u32 	%r5301, %r1309;
	mov.u32 	%r5302, %r5289;
	mov.u32 	%r5303, %r5290;
	mov.u32 	%r5304, %r5291;
	mov.u32 	%r5305, %r5292;
	mov.u32 	%r5306, %r5293;
	mov.u32 	%r5307, %r5294;
$L__BB5_257:
	mov.b32 	%r3403, 2;
	mov.b32 	%r3404, 0;
	mov.b32 	%r3405, -1;
	// begin inline asm
	shfl.sync.up.b32 %r3371, %r5301, %r3403, %r3404, %r3405;
	// end inline asm
	// begin inline asm
	shfl.sync.up.b32 %r3376, %r5302, %r3403, %r3404, %r3405;
	// end inline asm
	// begin inline asm
	shfl.sync.up.b32 %r3381, %r5303, %r3403, %r3404, %r3405;
	// end inline asm
	// begin inline asm
	shfl.sync.up.b32 %r3386, %r5304, %r3403, %r3404, %r3405;
	// end inline asm
	// begin inline asm
	shfl.sync.up.b32 %r3391, %r5305, %r3403, %r3404, %r3405;
	// end inline asm
	// begin inline asm
	shfl.sync.up.b32 %r3396, %r5306, %r3403, %r3404, %r3405;
	// end inline asm
	// begin inline asm
	shfl.sync.up.b32 %r3401, %r5307, %r3403, %r3404, %r3405;
	// end inline asm
	setp.ne.s32 	%p156, %r5301, 0;
	mov.u32 	%r5315, %r5302;
	mov.u32 	%r5316, %r5303;
	mov.u32 	%r5317, %r5304;
	mov.u32 	%r5318, %r5305;
	mov.u32 	%r5319, %r5306;
	mov.u32 	%r5320, %r5307;
	@%p156 bra 	$L__BB5_259;
	abs.s32 	%r3406, %r3401;
	abs.s32 	%r3407, %r5307;
	setp.gt.u32 	%p157, %r3406, %r3407;
	selp.b32 	%r5319, %r3396, %r5306, %p157;
	selp.b32 	%r5320, %r3401, %r5307, %p157;
	min.s32 	%r5315, %r5302, %r3376;
	max.s32 	%r5316, %r3381, %r5303;
	min.s32 	%r5317, %r5304, %r3386;
	max.s32 	%r5318, %r3391, %r5305;
$L__BB5_259:
	setp.gt.s32 	%p158, %r3311, 1;
	add.s32 	%r5314, %r3371, %r5301;
	@%p158 bra 	$L__BB5_261;
	mov.u32 	%r5314, %r5301;
	mov.u32 	%r5315, %r5302;
	mov.u32 	%r5316, %r5303;
	mov.u32 	%r5317, %r5304;
	mov.u32 	%r5318, %r5305;
	mov.u32 	%r5319, %r5306;
	mov.u32 	%r5320, %r5307;
$L__BB5_261:
	mov.b32 	%r3440, 4;
	mov.b32 	%r3441, 0;
	mov.b32 	%r3442, -1;
	// begin inline asm
	shfl.sync.up.b32 %r3408, %r5314, %r3440, %r3441, %r3442;
	// end inline asm
	// begin inline asm
	shfl.sync.up.b32 %r3413, %r5315, %r3440, %r3441, %r3442;
	// end inline asm
	// begin inline asm
	shfl.sync.up.b32 %r3418, %r5316, %r3440, %r3441, %r3442;
	// end inline asm
	// begin inline asm
	shfl.sync.up.b32 %r3423, %r5317, %r3440, %r3441, %r3442;
	// end inline asm
	// begin inline asm
	shfl.sync.up.b32 %r3428, %r5318, %r3440, %r3441, %r3442;
	// end inline asm
	// begin inline asm
	shfl.sync.up.b32 %r3433, %r5319, %r3440, %r3441, %r3442;
	// end inline asm
	// begin inline asm
	shfl.sync.up.b32 %r3438, %r5320, %r3440, %r3441, %r3442;
	// end inline asm
	setp.ne.s32 	%p159, %r5314, 0;
	mov.u32 	%r5328, %r5315;
	mov.u32 	%r5329, %r5316;
	mov.u32 	%r5330, %r5317;
	mov.u32 	%r5331, %r5318;
	mov.u32 	%r5332, %r5319;
	mov.u32 	%r5333, %r5320;
	@%p159 bra 	$L__BB5_263;
	abs.s32 	%r3443, %r3438;
	abs.s32 	%r3444, %r5320;
	setp.gt.u32 	%p160, %r3443, %r3444;
	selp.b32 	%r5332, %r3433, %r5319, %p160;
	selp.b32 	%r5333, %r3438, %r5320, %p160;
	min.s32 	%r5328, %r5315, %r3413;
	max.s32 	%r5329, %r3418, %r5316;
	min.s32 	%r5330, %r5317, %r3423;
	max.s32 	%r5331, %r3428, %r5318;
$L__BB5_263:
	setp.gt.s32 	%p161, %r3311, 3;
	add.s32 	%r5327, %r3408, %r5314;
	@%p161 bra 	$L__BB5_265;
	mov.u32 	%r5327, %r5314;
	mov.u32 	%r5328, %r5315;
	mov.u32 	%r5329, %r5316;
	mov.u32 	%r5330, %r5317;
	mov.u32 	%r5331, %r5318;
	mov.u32 	%r5332, %r5319;
	mov.u32 	%r5333, %r5320;
$L__BB5_265:
	mov.b32 	%r3477, 8;
	mov.b32 	%r3478, 0;
	mov.b32 	%r3479, -1;
	// begin inline asm
	shfl.sync.up.b32 %r3445, %r5327, %r3477, %r3478, %r3479;
	// end inline asm
	// begin inline asm
	shfl.sync.up.b32 %r3450, %r5328, %r3477, %r3478, %r3479;
	// end inline asm
	// begin inline asm
	shfl.sync.up.b32 %r3455, %r5329, %r3477, %r3478, %r3479;
	// end inline asm
	// begin inline asm
	shfl.sync.up.b32 %r3460, %r5330, %r3477, %r3478, %r3479;
	// end inline asm
	// begin inline asm
	shfl.sync.up.b32 %r3465, %r5331, %r3477, %r3478, %r3479;
	// end inline asm
	// begin inline asm
	shfl.sync.up.b32 %r3470, %r5332, %r3477, %r3478, %r3479;
	// end inline asm
	// begin inline asm
	shfl.sync.up.b32 %r3475, %r5333, %r3477, %r3478, %r3479;
	// end inline asm
	setp.ne.s32 	%p162, %r5327, 0;
	mov.u32 	%r5341, %r5328;
	mov.u32 	%r5342, %r5329;
	mov.u32 	%r5343, %r5330;
	mov.u32 	%r5344, %r5331;
	mov.u32 	%r5345, %r5332;
	mov.u32 	%r5346, %r5333;
	@%p162 bra 	$L__BB5_267;
	abs.s32 	%r3480, %r3475;
	abs.s32 	%r3481, %r5333;
	setp.gt.u32 	%p163, %r3480, %r3481;
	selp.b32 	%r5345, %r3470, %r5332, %p163;
	selp.b32 	%r5346, %r3475, %r5333, %p163;
	min.s32 	%r5341, %r5328, %r3450;
	max.s32 	%r5342, %r3455, %r5329;
	min.s32 	%r5343, %r5330, %r3460;
	max.s32 	%r5344, %r3465, %r5331;
$L__BB5_267:
	setp.gt.s32 	%p164, %r3311, 7;
	add.s32 	%r5340, %r3445, %r5327;
	@%p164 bra 	$L__BB5_269;
	mov.u32 	%r5340, %r5327;
	mov.u32 	%r5341, %r5328;
	mov.u32 	%r5342, %r5329;
	mov.u32 	%r5343, %r5330;
	mov.u32 	%r5344, %r5331;
	mov.u32 	%r5345, %r5332;
	mov.u32 	%r5346, %r5333;
$L__BB5_269:
	mov.b32 	%r3514, 16;
	mov.b32 	%r3515, 0;
	mov.b32 	%r3516, -1;
	// begin inline asm
	shfl.sync.up.b32 %r3482, %r5340, %r3514, %r3515, %r3516;
	// end inline asm
	// begin inline asm
	shfl.sync.up.b32 %r3487, %r5341, %r3514, %r3515, %r3516;
	// end inline asm
	// begin inline asm
	shfl.sync.up.b32 %r3492, %r5342, %r3514, %r3515, %r3516;
	// end inline asm
	// begin inline asm
	shfl.sync.up.b32 %r3497, %r5343, %r3514, %r3515, %r3516;
	// end inline asm
	// begin inline asm
	shfl.sync.up.b32 %r3502, %r5344, %r3514, %r3515, %r3516;
	// end inline asm
	// begin inline asm
	shfl.sync.up.b32 %r3507, %r5345, %r3514, %r3515, %r3516;
	// end inline asm
	// begin inline asm
	shfl.sync.up.b32 %r3512, %r5346, %r3514, %r3515, %r3516;
	// end inline asm
	setp.ne.s32 	%p165, %r5340, 0;
	mov.u32 	%r5354, %r5341;
	mov.u32 	%r5355, %r5342;
	mov.u32 	%r5356, %r5343;
	mov.u32 	%r5357, %r5344;
	mov.u32 	%r5358, %r5345;
	mov.u32 	%r5359, %r5346;
	@%p165 bra 	$L__BB5_271;
	abs.s32 	%r3517, %r3512;
	abs.s32 	%r3518, %r5346;
	setp.gt.u32 	%p166, %r3517, %r3518;
	selp.b32 	%r5358, %r3507, %r5345, %p166;
	selp.b32 	%r5359, %r3512, %r5346, %p166;
	min.s32 	%r5354, %r5341, %r3487;
	max.s32 	%r5355, %r3492, %r5342;
	min.s32 	%r5356, %r5343, %r3497;
	max.s32 	%r5357, %r3502, %r5344;
$L__BB5_271:
	setp.gt.s32 	%p167, %r3311, 15;
	add.s32 	%r5353, %r3482, %r5340;
	@%p167 bra 	$L__BB5_273;
	mov.u32 	%r5353, %r5340;
	mov.u32 	%r5354, %r5341;
	mov.u32 	%r5355, %r5342;
	mov.u32 	%r5356, %r5343;
	mov.u32 	%r5357, %r5344;
	mov.u32 	%r5358, %r5345;
	mov.u32 	%r5359, %r5346;
$L__BB5_273:
	mov.b32 	%r3551, 1;
	mov.b32 	%r3552, 0;
	mov.b32 	%r3553, -1;
	// begin inline asm
	shfl.sync.up.b32 %r5450, %r5353, %r3551, %r3552, %r3553;
	// end inline asm
	// begin inline asm
	shfl.sync.up.b32 %r5456, %r5354, %r3551, %r3552, %r3553;
	// end inline asm
	// begin inline asm
	shfl.sync.up.b32 %r5455, %r5355, %r3551, %r3552, %r3553;
	// end inline asm
	// begin inline asm
	shfl.sync.up.b32 %r5454, %r5356, %r3551, %r3552, %r3553;
	// end inline asm
	// begin inline asm
	shfl.sync.up.b32 %r5453, %r5357, %r3551, %r3552, %r3553;
	// end inline asm
	// begin inline asm
	shfl.sync.up.b32 %r5451, %r5358, %r3551, %r3552, %r3553;
	// end inline asm
	// begin inline asm
	shfl.sync.up.b32 %r5452, %r5359, %r3551, %r3552, %r3553;
	// end inline asm
	setp.ne.s32 	%p168, %r3311, 31;
	@%p168 bra 	$L__BB5_275;
	mad.lo.s32 	%r3555, %r1236, 28, %r3313;
	st.shared.u32 	[%r3555], %r5353;
	st.shared.u32 	[%r3555+4], %r5354;
	st.shared.u32 	[%r3555+8], %r5355;
	st.shared.u32 	[%r3555+12], %r5356;
	st.shared.u32 	[%r3555+16], %r5357;
	st.shared.u32 	[%r3555+20], %r5358;
	st.shared.u32 	[%r3555+24], %r5359;
$L__BB5_275:
	bar.sync 	0;
	ld.shared.v4.u32 	{%r1464, %r5380, %r5381, %r5382}, [_ZN6thrust24THRUST_300001_SM_1000_NS8cuda_cub4core6detail5shmemE];
	ld.shared.v4.u32 	{%r5383, %r5384, %r5385, %r1471}, [_ZN6thrust24THRUST_300001_SM_1000_NS8cuda_cub4core6detail5shmemE+16];
	ld.shared.v4.u32 	{%r5360, %r5361, %r5362, %r5363}, [_ZN6thrust24THRUST_300001_SM_1000_NS8cuda_cub4core6detail5shmemE+32];
	ld.shared.v2.u32 	{%r5364, %r5365}, [_ZN6thrust24THRUST_300001_SM_1000_NS8cuda_cub4core6detail5shmemE+48];
	setp.ne.s32 	%p169, %r1471, 0;
	@%p169 bra 	$L__BB5_277;
	abs.s32 	%r3556, %r5385;
	abs.s32 	%r3557, %r5365;
	setp.gt.u32 	%p170, %r3556, %r3557;
	selp.b32 	%r5364, %r5384, %r5364, %p170;
	selp.b32 	%r5365, %r5385, %r5365, %p170;
	min.s32 	%r5360, %r5360, %r5380;
	max.s32 	%r5361, %r5381, %r5361;
	min.s32 	%r5362, %r5362, %r5382;
	max.s32 	%r5363, %r5383, %r5363;
$L__BB5_277:
	add.s32 	%r1490, %r1471, %r1464;
	setp.ne.s32 	%p171, %r1236, 2;
	mov.u32 	%r5379, %r1464;
	@%p171 bra 	$L__BB5_279;
	mov.u32 	%r5379, %r1490;
	mov.u32 	%r5380, %r5360;
	mov.u32 	%r5381, %r5361;
	mov.u32 	%r5382, %r5362;
	mov.u32 	%r5383, %r5363;
	mov.u32 	%r5384, %r5364;
	mov.u32 	%r5385, %r5365;
$L__BB5_279:
	ld.shared.v2.u32 	{%r1498, %r5373}, [_ZN6thrust24THRUST_300001_SM_1000_NS8cuda_cub4core6detail5shmemE+56];
	ld.shared.v4.u32 	{%r5374, %r5375, %r5376, %r5377}, [_ZN6thrust24THRUST_300001_SM_1000_NS8cuda_cub4core6detail5shmemE+64];
	ld.shared.u32 	%r5378, [_ZN6thrust24THRUST_300001_SM_1000_NS8cuda_cub4core6detail5shmemE+80];
	setp.ne.s32 	%p172, %r1498, 0;
	@%p172 bra 	$L__BB5_281;
	abs.s32 	%r3558, %r5365;
	abs.s32 	%r3559, %r5378;
	setp.gt.u32 	%p173, %r3558, %r3559;
	selp.b32 	%r5377, %r5364, %r5377, %p173;
	selp.b32 	%r5378, %r5365, %r5378, %p173;
	min.s32 	%r5373, %r5373, %r5360;
	max.s32 	%r5374, %r5361, %r5374;
	min.s32 	%r5375, %r5375, %r5362;
	max.s32 	%r5376, %r5363, %r5376;
$L__BB5_281:
	add.s32 	%r1517, %r1498, %r1490;
	setp.ne.s32 	%p174, %r1236, 3;
	@%p174 bra 	$L__BB5_283;
	mov.u32 	%r5379, %r1517;
	mov.u32 	%r5380, %r5373;
	mov.u32 	%r5381, %r5374;
	mov.u32 	%r5382, %r5375;
	mov.u32 	%r5383, %r5376;
	mov.u32 	%r5384, %r5377;
	mov.u32 	%r5385, %r5378;
$L__BB5_283:
	ld.shared.u32 	%r1525, [_ZN6thrust24THRUST_300001_SM_1000_NS8cuda_cub4core6detail5shmemE+84];
	ld.shared.v2.u32 	{%r5386, %r5387}, [_ZN6thrust24THRUST_300001_SM_1000_NS8cuda_cub4core6detail5shmemE+88];
	ld.shared.v4.u32 	{%r5388, %r5389, %r5390, %r5391}, [_ZN6thrust24THRUST_300001_SM_1000_NS8cuda_cub4core6detail5shmemE+96];
	setp.ne.s32 	%p175, %r1525, 0;
	@%p175 bra 	$L__BB5_285;
	abs.s32 	%r3560, %r5378;
	abs.s32 	%r3561, %r5391;
	setp.gt.u32 	%p176, %r3560, %r3561;
	selp.b32 	%r5390, %r5377, %r5390, %p176;
	selp.b32 	%r5391, %r5378, %r5391, %p176;
	min.s32 	%r5386, %r5386, %r5373;
	max.s32 	%r5387, %r5374, %r5387;
	min.s32 	%r5388, %r5388, %r5375;
	max.s32 	%r5389, %r5376, %r5389;
$L__BB5_285:
	add.s32 	%r1544, %r1525, %r1517;
	setp.ne.s32 	%p177, %r1236, 4;
	@%p177 bra 	$L__BB5_287;
	mov.u32 	%r5379, %r1544;
	mov.u32 	%r5380, %r5386;
	mov.u32 	%r5381, %r5387;
	mov.u32 	%r5382, %r5388;
	mov.u32 	%r5383, %r5389;
	mov.u32 	%r5384, %r5390;
	mov.u32 	%r5385, %r5391;
$L__BB5_287:
	ld.shared.v4.u32 	{%r1552, %r5399, %r5400, %r5401}, [_ZN6thrust24THRUST_300001_SM_1000_NS8cuda_cub4core6detail5shmemE+112];
	ld.shared.v4.u32 	{%r5402, %r5403, %r5404, %r3562}, [_ZN6thrust24THRUST_300001_SM_1000_NS8cuda_cub4core6detail5shmemE+128];
	mov.b64 	%rd140, {%r5404, %r3562};
	setp.ne.s32 	%p178, %r1552, 0;
	{ .reg .b32 tmp; mov.b64 {tmp, %r1559}, %rd140; }
	@%p178 bra 	$L__BB5_289;
	abs.s32 	%r3563, %r5391;
	abs.s32 	%r3564, %r5404;
	setp.gt.u32 	%p179, %r3563, %r3564;
	selp.b32 	%r5403, %r5390, %r5403, %p179;
	selp.b32 	%r5404, %r5391, %r5404, %p179;
	min.s32 	%r5399, %r5399, %r5386;
	max.s32 	%r5400, %r5387, %r5400;
	min.s32 	%r5401, %r5401, %r5388;
	max.s32 	%r5402, %r5389, %r5402;
$L__BB5_289:
	add.s32 	%r1572, %r1552, %r1544;
	setp.ne.s32 	%p180, %r1236, 5;
	@%p180 bra 	$L__BB5_291;
	mov.u32 	%r5379, %r1572;
	mov.u32 	%r5380, %r5399;
	mov.u32 	%r5381, %r5400;
	mov.u32 	%r5382, %r5401;
	mov.u32 	%r5383, %r5402;
	mov.u32 	%r5384, %r5403;
	mov.u32 	%r5385, %r5404;
$L__BB5_291:
	ld.shared.v4.u32 	{%r5412, %r5413, %r5414, %r5415}, [_ZN6thrust24THRUST_300001_SM_1000_NS8cuda_cub4core6detail5shmemE+144];
	ld.shared.v2.u32 	{%r5416, %r5417}, [_ZN6thrust24THRUST_300001_SM_1000_NS8cuda_cub4core6detail5shmemE+160];
	setp.ne.s32 	%p181, %r1559, 0;
	@%p181 bra 	$L__BB5_293;
	abs.s32 	%r3565, %r5404;
	abs.s32 	%r3566, %r5417;
	setp.gt.u32 	%p182, %r3565, %r3566;
	selp.b32 	%r5416, %r5403, %r5416, %p182;
	selp.b32 	%r5417, %r5404, %r5417, %p182;
	min.s32 	%r5412, %r5412, %r5399;
	max.s32 	%r5413, %r5400, %r5413;
	min.s32 	%r5414, %r5414, %r5401;
	max.s32 	%r5415, %r5402, %r5415;
$L__BB5_293:
	add.s32 	%r1598, %r1559, %r1572;
	setp.ne.s32 	%p183, %r1236, 6;
	@%p183 bra 	$L__BB5_295;
	mov.u32 	%r5379, %r1598;
	mov.u32 	%r5380, %r5412;
	mov.u32 	%r5381, %r5413;
	mov.u32 	%r5382, %r5414;
	mov.u32 	%r5383, %r5415;
	mov.u32 	%r5384, %r5416;
	mov.u32 	%r5385, %r5417;
$L__BB5_295:
	ld.shared.v2.u32 	{%r1606, %r5425}, [_ZN6thrust24THRUST_300001_SM_1000_NS8cuda_cub4core6detail5shmemE+168];
	ld.shared.v4.u32 	{%r5426, %r5427, %r5428, %r5429}, [_ZN6thrust24THRUST_300001_SM_1000_NS8cuda_cub4core6detail5shmemE+176];
	ld.shared.u32 	%r5430, [_ZN6thrust24THRUST_300001_SM_1000_NS8cuda_cub4core6detail5shmemE+192];
	setp.ne.s32 	%p184, %r1606, 0;
	@%p184 bra 	$L__BB5_297;
	abs.s32 	%r3567, %r5417;
	abs.s32 	%r3568, %r5430;
	setp.gt.u32 	%p185, %r3567, %r3568;
	selp.b32 	%r5429, %r5416, %r5429, %p185;
	selp.b32 	%r5430, %r5417, %r5430, %p185;
	min.s32 	%r5425, %r5425, %r5412;
	max.s32 	%r5426, %r5413, %r5426;
	min.s32 	%r5427, %r5427, %r5414;
	max.s32 	%r5428, %r5415, %r5428;
$L__BB5_297:
	add.s32 	%r1625, %r1606, %r1598;
	setp.ne.s32 	%p186, %r1236, 7;
	@%p186 bra 	$L__BB5_299;
	mov.u32 	%r5379, %r1625;
	mov.u32 	%r5380, %r5425;
	mov.u32 	%r5381, %r5426;
	mov.u32 	%r5382, %r5427;
	mov.u32 	%r5383, %r5428;
	mov.u32 	%r5384, %r5429;
	mov.u32 	%r5385, %r5430;
$L__BB5_299:
	ld.shared.u32 	%r1633, [_ZN6thrust24THRUST_300001_SM_1000_NS8cuda_cub4core6detail5shmemE+196];
	ld.shared.v2.u32 	{%r5438, %r5439}, [_ZN6thrust24THRUST_300001_SM_1000_NS8cuda_cub4core6detail5shmemE+200];
	ld.shared.v4.u32 	{%r5440, %r5441, %r5442, %r5443}, [_ZN6thrust24THRUST_300001_SM_1000_NS8cuda_cub4core6detail5shmemE+208];
	add.s32 	%r5475, %r1633, %r1625;
	setp.ne.s32 	%p187, %r1633, 0;
	@%p187 bra 	$L__BB5_301;
	abs.s32 	%r3569, %r5430;
	abs.s32 	%r3570, %r5443;
	setp.gt.u32 	%p188, %r3569, %r3570;
	selp.b32 	%r5442, %r5429, %r5442, %p188;
	selp.b32 	%r5443, %r5430, %r5443, %p188;
	min.s32 	%r5438, %r5438, %r5425;
	max.s32 	%r5439, %r5426, %r5439;
	min.s32 	%r5440, %r5440, %r5427;
	max.s32 	%r5441, %r5428, %r5441;
$L__BB5_301:
	setp.lt.u32 	%p189, %r1223, 32;
	@%p189 bra 	$L__BB5_306;
	setp.ne.s32 	%p190, %r5450, 0;
	@%p190 bra 	$L__BB5_304;
	abs.s32 	%r3571, %r5385;
	abs.s32 	%r3572, %r5452;
	setp.gt.u32 	%p191, %r3571, %r3572;
	selp.b32 	%r5451, %r5384, %r5451, %p191;
	selp.b32 	%r5452, %r5385, %r5452, %p191;
	min.s32 	%r5456, %r5456, %r5380;
	max.s32 	%r5455, %r5381, %r5455;
	min.s32 	%r5454, %r5454, %r5382;
	max.s32 	%r5453, %r5383, %r5453;
$L__BB5_304:
	setp.ne.s32 	%p192, %r3311, 0;
	add.s32 	%r5450, %r5379, %r5450;
	@%p192 bra 	$L__BB5_306;
	mov.u32 	%r5450, %r5379;
	mov.u32 	%r5451, %r5384;
	mov.u32 	%r5452, %r5385;
	mov.u32 	%r5453, %r5383;
	mov.u32 	%r5454, %r5382;
	mov.u32 	%r5455, %r5381;
	mov.u32 	%r5456, %r5380;
$L__BB5_306:
	setp.eq.s32 	%p193, %r1223, 0;
	mov.u32 	%r5457, %r1295;
	@%p193 bra 	$L__BB5_309;
	add.s32 	%r5457, %r1295, %r5450;
	setp.ne.s32 	%p194, %r1295, 0;
	@%p194 bra 	$L__BB5_309;
	abs.s32 	%r3573, %r5452;
	abs.s32 	%r3574, %r5459;
	setp.gt.u32 	%p195, %r3573, %r3574;
	selp.b32 	%r5458, %r5451, %r5458, %p195;
	selp.b32 	%r5459, %r5452, %r5459, %p195;
	min.s32 	%r5463, %r5463, %r5456;
	max.s32 	%r5462, %r5455, %r5462;
	min.s32 	%r5461, %r5461, %r5454;
	max.s32 	%r5460, %r5453, %r5460;
$L__BB5_309:
	add.s32 	%r1687, %r5457, %r1296;
	@%p1 bra 	$L__BB5_311;
	abs.s32 	%r3575, %r5459;
	abs.s32 	%r3576, %r5469;
	setp.gt.u32 	%p196, %r3575, %r3576;
	selp.b32 	%r5468, %r5458, %r5468, %p196;
	selp.b32 	%r5469, %r5459, %r5469, %p196;
	min.s32 	%r5464, %r5464, %r5463;
	max.s32 	%r5465, %r5462, %r5465;
	min.s32 	%r5466, %r5466, %r5461;
	max.s32 	%r5467, %r5460, %r5467;
$L__BB5_311:
	setp.eq.s32 	%p197, %r1223, 0;
	selp.b32 	%r1700, 0, %r5450, %p197;
	setp.lt.s32 	%p198, %r5475, 257;
	@%p198 bra 	$L__BB5_325;
	bar.sync 	0;
	setp.eq.s32 	%p202, %r1295, 0;
	@%p202 bra 	$L__BB5_314;
	mad.lo.s32 	%r3578, %r1700, 28, %r3313;
	st.shared.u32 	[%r3578], %r5281;
	st.shared.u32 	[%r3578+4], %r5456;
	st.shared.u32 	[%r3578+8], %r5455;
	st.shared.u32 	[%r3578+12], %r5454;
	st.shared.u32 	[%r3578+16], %r5453;
	st.shared.u32 	[%r3578+20], %r5451;
	st.shared.u32 	[%r3578+24], %r5452;
$L__BB5_314:
	not.pred 	%p203, %p1;
	@%p203 bra 	$L__BB5_316;
	mad.lo.s32 	%r3580, %r5457, 28, %r3313;
	st.shared.u32 	[%r3580], %r1241;
	st.shared.u32 	[%r3580+4], %r5463;
	st.shared.u32 	[%r3580+8], %r5462;
	st.shared.u32 	[%r3580+12], %r5461;
	st.shared.u32 	[%r3580+16], %r5460;
	st.shared.u32 	[%r3580+20], %r5458;
	st.shared.u32 	[%r3580+24], %r5459;
$L__BB5_316:
	not.pred 	%p204, %p2;
	@%p204 bra 	$L__BB5_318;
	mad.lo.s32 	%r3582, %r1687, 28, %r3313;
	st.shared.u32 	[%r3582], %r1242;
	st.shared.u32 	[%r3582+4], %r5464;
	st.shared.u32 	[%r3582+8], %r5465;
	st.shared.u32 	[%r3582+12], %r5466;
	st.shared.u32 	[%r3582+16], %r5467;
	st.shared.u32 	[%r3582+20], %r5468;
	st.shared.u32 	[%r3582+24], %r5469;
$L__BB5_318:
	bar.sync 	0;
	setp.ge.u32 	%p205, %r1223, %r5475;
	@%p205 bra 	$L__BB5_331;
	add.s32 	%r3583, %r1471, %r1498;
	add.s32 	%r3584, %r3583, %r1525;
	add.s32 	%r3585, %r3584, %r1552;
	add.s32 	%r3586, %r3585, %r1559;
	add.s32 	%r3587, %r3586, %r1606;
	add.s32 	%r3588, %r3587, %r1633;
	add.s32 	%r3589, %r3588, %r1464;
	not.b32 	%r3590, %r1223;
	add.s32 	%r1701, %r3589, %r3590;
	and.b32  	%r3591, %r1701, 768;
	setp.eq.s32 	%p206, %r3591, 768;
	mov.u32 	%r5474, %r1223;
	@%p206 bra 	$L__BB5_322;
	shr.u32 	%r3592, %r1701, 8;
	add.s32 	%r3593, %r3592, 1;
	and.b32  	%r3594, %r3593, 3;
	neg.s32 	%r5471, %r3594;
	mad.lo.s32 	%r3596, %r1223, 28, %r3313;
	add.s32 	%r5470, %r3596, 12;
	mul.wide.u32 	%rd147, %r1223, 24;
	add.s64 	%rd148, %rd147, %rd10;
	add.s64 	%rd260, %rd148, 12;
	shl.b32 	%r3597, %r3593, 8;
	and.b32  	%r3598, %r3597, 768;
	add.s32 	%r5474, %r1223, %r3598;
$L__BB5_321:
	.pragma "nounroll";
	ld.shared.u32 	%r3599, [%r5470+-8];
	ld.shared.u32 	%r3600, [%r5470+-4];
	ld.shared.u32 	%r3601, [%r5470];
	ld.shared.u32 	%r3602, [%r5470+4];
	ld.shared.u32 	%r3603, [%r5470+8];
	ld.shared.u32 	%r3604, [%r5470+12];
	st.global.u32 	[%rd260+-12], %r3599;
	st.global.u32 	[%rd260+-8], %r3600;
	st.global.u32 	[%rd260+-4], %r3601;
	st.global.u32 	[%rd260], %r3602;
	st.global.u32 	[%rd260+4], %r3603;
	st.global.u32 	[%rd260+8], %r3604;
	add.s32 	%r5471, %r5471, 1;
	setp.ne.s32 	%p207, %r5471, 0;
	add.s32 	%r5470, %r5470, 7168;
	add.s64 	%rd260, %rd260, 6144;
	@%p207 bra 	$L__BB5_321;
$L__BB5_322:
	setp.lt.u32 	%p208, %r1701, 768;
	@%p208 bra 	$L__BB5_331;
	mul.wide.u32 	%rd149, %r5474, 24;
	add.s64 	%rd150, %rd149, %rd10;
	add.s64 	%rd261, %rd150, 12288;
	mad.lo.s32 	%r3606, %r5474, 28, %r3313;
	add.s32 	%r5473, %r3606, 14340;
$L__BB5_324:
	ld.shared.u32 	%r3607, [%r5473+-14336];
	ld.shared.u32 	%r3608, [%r5473+-14332];
	ld.shared.u32 	%r3609, [%r5473+-14328];
	ld.shared.u32 	%r3610, [%r5473+-14324];
	ld.shared.u32 	%r3611, [%r5473+-14320];
	ld.shared.u32 	%r3612, [%r5473+-14316];
	st.global.u32 	[%rd261+-12288], %r3607;
	st.global.u32 	[%rd261+-12284], %r3608;
	st.global.u32 	[%rd261+-12280], %r3609;
	st.global.u32 	[%rd261+-12276], %r3610;
	st.global.u32 	[%rd261+-12272], %r3611;
	st.global.u32 	[%rd261+-12268], %r3612;
	ld.shared.u32 	%r3613, [%r5473+-7168];
	ld.shared.u32 	%r3614, [%r5473+-7164];
	ld.shared.u32 	%r3615, [%r5473+-7160];
	ld.shared.u32 	%r3616, [%r5473+-7156];
	ld.shared.u32 	%r3617, [%r5473+-7152];
	ld.shared.u32 	%r3618, [%r5473+-7148];
	st.global.u32 	[%rd261+-6144], %r3613;
	st.global.u32 	[%rd261+-6140], %r3614;
	st.global.u32 	[%rd261+-6136], %r3615;
	st.global.u32 	[%rd261+-6132], %r3616;
	st.global.u32 	[%rd261+-6128], %r3617;
	st.global.u32 	[%rd261+-6124], %r3618;
	ld.shared.u32 	%r3619, [%r5473];
	ld.shared.u32 	%r3620, [%r5473+4];
	ld.shared.u32 	%r3621, [%r5473+8];
	ld.shared.u32 	%r3622, [%r5473+12];
	ld.shared.u32 	%r3623, [%r5473+16];
	ld.shared.u32 	%r3624, [%r5473+20];
	st.global.u32 	[%rd261], %r3619;
	st.global.u32 	[%rd261+4], %r3620;
	st.global.u32 	[%rd261+8], %r3621;
	st.global.u32 	[%rd261+12], %r3622;
	st.global.u32 	[%rd261+16], %r3623;
	st.global.u32 	[%rd261+20], %r3624;
	ld.shared.u32 	%r3625, [%r5473+7168];
	ld.shared.u32 	%r3626, [%r5473+7172];
	ld.shared.u32 	%r3627, [%r5473+7176];
	ld.shared.u32 	%r3628, [%r5473+7180];
	ld.shared.u32 	%r3629, [%r5473+7184];
	ld.shared.u32 	%r3630, [%r5473+7188];
	st.global.u32 	[%rd261+6144], %r3625;
	st.global.u32 	[%rd261+6148], %r3626;
	st.global.u32 	[%rd261+6152], %r3627;
	st.global.u32 	[%rd261+6156], %r3628;
	st.global.u32 	[%rd261+6160], %r3629;
	st.global.u32 	[%rd261+6164], %r3630;
	add.s32 	%r5474, %r5474, 1024;
	add.s64 	%rd261, %rd261, 24576;
	add.s32 	%r5473, %r5473, 28672;
	setp.lt.s32 	%p209, %r5474, %r5475;
	@%p209 bra 	$L__BB5_324;
	bra.uni 	$L__BB5_331;
$L__BB5_325:
	setp.eq.s32 	%p199, %r1295, 0;
	@%p199 bra 	$L__BB5_327;
	mul.wide.s32 	%rd141, %r1700, 24;
	add.s64 	%rd142, %rd10, %rd141;
	st.global.u32 	[%rd142], %r5456;
	st.global.u32 	[%rd142+4], %r5455;
	st.global.u32 	[%rd142+8], %r5454;
	st.global.u32 	[%rd142+12], %r5453;
	st.global.u32 	[%rd142+16], %r5451;
	st.global.u32 	[%rd142+20], %r5452;
$L__BB5_327:
	not.pred 	%p200, %p1;
	@%p200 bra 	$L__BB5_329;
	mul.wide.s32 	%rd143, %r5457, 24;
	add.s64 	%rd144, %rd10, %rd143;
	st.global.u32 	[%rd144], %r5463;
	st.global.u32 	[%rd144+4], %r5462;
	st.global.u32 	[%rd144+8], %r5461;
	st.global.u32 	[%rd144+12], %r5460;
	st.global.u32 	[%rd144+16], %r5458;
	st.global.u32 	[%rd144+20], %r5459;
$L__BB5_329:
	not.pred 	%p201, %p2;
	@%p201 bra 	$L__BB5_331;
	mul.wide.s32 	%rd145, %r1687, 24;
	add.s64 	%rd146, %rd10, %rd145;
	st.global.u32 	[%rd146], %r5464;
	st.global.u32 	[%rd146+4], %r5465;
	st.global.u32 	[%rd146+8], %r5466;
	st.global.u32 	[%rd146+12], %r5467;
	st.global.u32 	[%rd146+16], %r5468;
	st.global.u32 	[%rd146+20], %r5469;
$L__BB5_331:
	setp.ne.s32 	%p210, %r1223, 255;
	@%p210 bra 	$L__BB5_496;
	setp.ne.s32 	%p211, %r7, 768;
	@%p211 bra 	$L__BB5_334;
	mul.wide.s32 	%rd151, %r5475, 24;
	add.s64 	%rd152, %rd10, %rd151;
	st.global.u32 	[%rd152], %r5438;
	st.global.u32 	[%rd152+4], %r5439;
	st.global.u32 	[%rd152+8], %r5440;
	st.global.u32 	[%rd152+12], %r5441;
	st.global.u32 	[%rd152+16], %r5442;
	st.global.u32 	[%rd152+20], %r5443;
	add.s32 	%r5475, %r5475, 1;
$L__BB5_334:
	st.global.u32 	[%rd1], %r5475;
	bra.uni 	$L__BB5_496;
$L__BB5_335:
	mul.wide.u32 	%rd47, %r6, 16;
	add.s64 	%rd32, %rd5, %rd47;
	mov.u32 	%r1717, %tid.x;
	ld.global.u32 	%r5478, [%rd32];
	and.b32  	%r2532, %r1717, 31;
	and.b32  	%r2533, %r1717, 992;
	mul.lo.s32 	%r2534, %r2533, 3;
	or.b32  	%r1719, %r2534, %r2532;
	setp.ge.u32 	%p9, %r1719, %r7;
	mov.u32 	%r5476, %r5478;
	@%p9 bra 	$L__BB5_337;
	add.s32 	%r2535, %r1719, %r6;
	mul.wide.u32 	%rd48, %r2535, 16;
	add.s64 	%rd49, %rd5, %rd48;
	ld.global.u32 	%r5476, [%rd49];
$L__BB5_337:
	add.s32 	%r1722, %r1719, 32;
	setp.ge.u32 	%p10, %r1722, %r7;
	shl.b32 	%r1723, %r1719, 4;
	cvt.u64.u32 	%rd50, %r1723;
	add.s64 	%rd33, %rd32, %rd50;
	mov.u32 	%r5477, %r5478;
	@%p10 bra 	$L__BB5_339;
	ld.global.u32 	%r5477, [%rd33+512];
$L__BB5_339:
	add.s32 	%r1726, %r1719, 64;
	setp.ge.u32 	%p11, %r1726, %r7;
	@%p11 bra 	$L__BB5_341;
	ld.global.u32 	%r5478, [%rd33+1024];
$L__BB5_341:
	// begin inline asm
	mov.u32 %r2536, %laneid;
	// end inline asm
	shr.u32 	%r1730, %r1717, 5;
	mad.lo.s32 	%r1731, %r1730, 96, %r2536;
	shl.b32 	%r2538, %r1731, 2;
	mov.u32 	%r2539, _ZN6thrust24THRUST_300001_SM_1000_NS8cuda_cub4core6detail5shmemE;
	add.s32 	%r1732, %r2539, %r2538;
	st.shared.u32 	[%r1732], %r5476;
	st.shared.u32 	[%r1732+128], %r5477;
	st.shared.u32 	[%r1732+256], %r5478;
	bar.warp.sync 	-1;
	shl.b32 	%r1733, %r2536, 1;
	shl.b32 	%r2540, %r2536, 3;
	add.s32 	%r1734, %r1732, %r2540;
	ld.shared.u32 	%r1735, [%r1734];
	ld.shared.u32 	%r1736, [%r1734+4];
	ld.shared.u32 	%r1737, [%r1734+8];
	setp.ne.s32 	%p12, %r1717, 0;
	mov.b32 	%r5492, 0;
	@%p12 bra 	$L__BB5_343;
	ld.global.u32 	%r5492, [%rd32+-16];
$L__BB5_343:
	setp.ge.u32 	%p13, %r1719, %r7;
	bar.sync 	0;
	cvta.to.global.u64 	%rd34, %rd6;
	add.s32 	%r5490, %r1, %r6;
	add.s64 	%rd35, %rd34, %rd47;
	ld.global.u32 	%r5491, [%rd35+12];
	ld.global.u32 	%r5489, [%rd35+8];
	ld.global.u32 	%r5488, [%rd35+4];
	mov.u32 	%r5480, %r5488;
	mov.u32 	%r5481, %r5489;
	mov.u32 	%r5482, %r5490;
	mov.u32 	%r5483, %r5491;
	@%p13 bra 	$L__BB5_345;
	add.s32 	%r5482, %r1719, %r5490;
	add.s32 	%r2541, %r1719, %r6;
	mul.wide.u32 	%rd52, %r2541, 16;
	add.s64 	%rd53, %rd34, %rd52;
	ld.global.u32 	%r5480, [%rd53+4];
	ld.global.u32 	%r5481, [%rd53+8];
	ld.global.u32 	%r5483, [%rd53+12];
$L__BB5_345:
	setp.ge.u32 	%p14, %r1722, %r7;
	add.s64 	%rd36, %rd35, %rd50;
	mov.u32 	%r5484, %r5488;
	mov.u32 	%r5485, %r5489;
	mov.u32 	%r5486, %r5490;
	mov.u32 	%r5487, %r5491;
	@%p14 bra 	$L__BB5_347;
	add.s32 	%r5486, %r1722, %r5490;
	ld.global.u32 	%r5484, [%rd36+516];
	ld.global.u32 	%r5485, [%rd36+520];
	ld.global.u32 	%r5487, [%rd36+524];
$L__BB5_347:
	setp.ge.u32 	%p15, %r1726, %r7;
	@%p15 bra 	$L__BB5_349;
	add.s32 	%r5490, %r1726, %r5490;
	ld.global.u32 	%r5488, [%rd36+1028];
	ld.global.u32 	%r5489, [%rd36+1032];
	ld.global.u32 	%r5491, [%rd36+1036];
$L__BB5_349:
	setp.eq.s32 	%p16, %r1717, 0;
	mad.lo.s32 	%r2542, %r1731, 20, %r1732;
	st.shared.v2.u32 	[%r2542], {%r5480, %r5480};
	st.shared.v2.u32 	[%r2542+8], {%r5481, %r5481};
	st.shared.v2.u32 	[%r2542+16], {%r5482, %r5483};
	st.shared.v2.u32 	[%r2542+768], {%r5484, %r5484};
	st.shared.v2.u32 	[%r2542+776], {%r5485, %r5485};
	st.shared.v2.u32 	[%r2542+784], {%r5486, %r5487};
	st.shared.v2.u32 	[%r2542+1536], {%r5488, %r5488};
	st.shared.v2.u32 	[%r2542+1544], {%r5489, %r5489};
	st.shared.v2.u32 	[%r2542+1552], {%r5490, %r5491};
	bar.warp.sync 	-1;
	add.s32 	%r2543, %r1731, %r1733;
	mad.lo.s32 	%r2544, %r2543, 20, %r1734;
	ld.shared.v2.u32 	{%r5780, %r5781}, [%r2544];
	ld.shared.v2.u32 	{%r5782, %r5783}, [%r2544+8];
	ld.shared.v2.u32 	{%r5784, %r5785}, [%r2544+16];
	ld.shared.v2.u32 	{%r5786, %r5787}, [%r2544+24];
	ld.shared.v2.u32 	{%r5788, %r5789}, [%r2544+32];
	ld.shared.v2.u32 	{%r5790, %r5791}, [%r2544+40];
	ld.shared.v2.u32 	{%r5499, %r5500}, [%r2544+48];
	ld.shared.v2.u32 	{%r5501, %r5502}, [%r2544+56];
	ld.shared.v2.u32 	{%r5503, %r5504}, [%r2544+64];
	bar.sync 	0;
	shl.b32 	%r2545, %r1717, 2;
	add.s32 	%r2547, %r2539, %r2545;
	add.s32 	%r1786, %r2547, 1400;
	st.shared.u32 	[%r2547+1400], %r1737;
	bar.sync 	0;
	@%p16 bra 	$L__BB5_351;
	ld.shared.u32 	%r5492, [%r1786+-4];
$L__BB5_351:
	setp.ne.s32 	%p17, %r5492, %r1735;
	setp.ne.s32 	%p18, %r1735, %r1736;
	setp.ne.s32 	%p19, %r1736, %r1737;
	mul.lo.s32 	%r2548, %r1717, 3;
	setp.eq.s32 	%p20, %r2548, %r7;
	or.pred  	%p3, %p20, %p17;
	selp.u32 	%r1789, 1, 0, %p3;
	add.s32 	%r2549, %r2548, 1;
	setp.eq.s32 	%p21, %r2549, %r7;
	or.pred  	%p4, %p21, %p18;
	selp.u32 	%r2550, 1, 0, %p4;
	add.s32 	%r2551, %r2548, 2;
	setp.eq.s32 	%p22, %r2551, %r7;
	or.pred  	%p5, %p22, %p19;
	add.s32 	%r1790, %r2550, %r1789;
	mov.u32 	%r5493, %r5786;
	mov.u32 	%r5494, %r5787;
	mov.u32 	%r5495, %r5788;
	mov.u32 	%r5496, %r5789;
	mov.u32 	%r5497, %r5790;
	mov.u32 	%r5498, %r5791;
	@%p4 bra 	$L__BB5_353;
	abs.s32 	%r2552, %r5785;
	abs.s32 	%r2553, %r5791;
	setp.gt.u32 	%p23, %r2552, %r2553;
	selp.b32 	%r5497, %r5784, %r5790, %p23;
	selp.b32 	%r5498, %r5785, %r5791, %p23;
	min.s32 	%r5493, %r5786, %r5780;
	max.s32 	%r5494, %r5781, %r5787;
	min.s32 	%r5495, %r5788, %r5782;
	max.s32 	%r5496, %r5783, %r5789;
$L__BB5_353:
	selp.u32 	%r2554, 1, 0, %p5;
	add.s32 	%r1803, %r1790, %r2554;
	@%p5 bra 	$L__BB5_355;
	abs.s32 	%r2555, %r5498;
	abs.s32 	%r2556, %r5504;
	setp.gt.u32 	%p24, %r2555, %r2556;
	selp.b32 	%r5503, %r5497, %r5503, %p24;
	selp.b32 	%r5504, %r5498, %r5504, %p24;
	min.s32 	%r5499, %r5499, %r5493;
	max.s32 	%r5500, %r5494, %r5500;
	min.s32 	%r5501, %r5501, %r5495;
	max.s32 	%r5502, %r5496, %r5502;
$L__BB5_355:
	mov.b32 	%r2589, 1;
	mov.b32 	%r2590, 0;
	mov.b32 	%r2591, -1;
	// begin inline asm
	shfl.sync.up.b32 %r2557, %r1803, %r2589, %r2590, %r2591;
	// end inline asm
	// begin inline asm
	shfl.sync.up.b32 %r2562, %r5499, %r2589, %r2590, %r2591;
	// end inline asm
	// begin inline asm
	shfl.sync.up.b32 %r2567, %r5500, %r2589, %r2590, %r2591;
	// end inline asm
	// begin inline asm
	shfl.sync.up.b32 %r2572, %r5501, %r2589, %r2590, %r2591;
	// end inline asm
	// begin inline asm
	shfl.sync.up.b32 %r2577, %r5502, %r2589, %r2590, %r2591;
	// end inline asm
	// begin inline asm
	shfl.sync.up.b32 %r2582, %r5503, %r2589, %r2590, %r2591;
	// end inline asm
	// begin inline asm
	shfl.sync.up.b32 %r2587, %r5504, %r2589, %r2590, %r2591;
	// end inline asm
	setp.ne.s32 	%p25, %r1803, 0;
	mov.u32 	%r5512, %r5499;
	mov.u32 	%r5513, %r5500;
	mov.u32 	%r5514, %r5501;
	mov.u32 	%r5515, %r5502;
	mov.u32 	%r5516, %r5503;
	mov.u32 	%r5517, %r5504;
	@%p25 bra 	$L__BB5_357;
	abs.s32 	%r2592, %r2587;
	abs.s32 	%r2593, %r5504;
	setp.gt.u32 	%p26, %r2592, %r2593;
	selp.b32 	%r5516, %r2582, %r5503, %p26;
	selp.b32 	%r5517, %r2587, %r5504, %p26;
	min.s32 	%r5512, %r5499, %r2562;
	max.s32 	%r5513, %r2567, %r5500;
	min.s32 	%r5514, %r5501, %r2572;
	max.s32 	%r5515, %r2577, %r5502;
$L__BB5_357:
	setp.gt.s32 	%p27, %r2536, 0;
	add.s32 	%r5511, %r2557, %r1803;
	@%p27 bra 	$L__BB5_359;
	mov.u32 	%r5511, %r1803;
	mov.u32 	%r5512, %r5499;
	mov.u32 	%r5513, %r5500;
	mov.u32 	%r5514, %r5501;
	mov.u32 	%r5515, %r5502;
	mov.u32 	%r5516, %r5503;
	mov.u32 	%r5517, %r5504;
$L__BB5_359:
	mov.b32 	%r2626, 2;
	mov.b32 	%r2627, 0;
	mov.b32 	%r2628, -1;
	// begin inline asm
	shfl.sync.up.b32 %r2594, %r5511, %r2626, %r2627, %r2628;
	// end inline asm
	// begin inline asm
	shfl.sync.up.b32 %r2599, %r5512, %r2626, %r2627, %r2628;
	// end inline asm
	// begin inline asm
	shfl.sync.up.b32 %r2604, %r5513, %r2626, %r2627, %r2628;
	// end inline asm
	// begin inline asm
	shfl.sync.up.b32 %r2609, %r5514, %r2626, %r2627, %r2628;
	// end inline asm
	// begin inline asm
	shfl.sync.up.b32 %r2614, %r5515, %r2626, %r2627, %r2628;
	// end inline asm
	// begin inline asm
	shfl.sync.up.b32 %r2619, %r5516, %r2626, %r2627, %r2628;
	// end inline asm
	// begin inline asm
	shfl.sync.up.b32 %r2624, %r5517, %r2626, %r2627, %r2628;
	// end inline asm
	setp.ne.s32 	%p28, %r5511, 0;
	mov.u32 	%r5525, %r5512;
	mov.u32 	%r5526, %r5513;
	mov.u32 	%r5527, %r5514;
	mov.u32 	%r5528, %r5515;
	mov.u32 	%r5529, %r5516;
	mov.u32 	%r5530, %r5517;
	@%p28 bra 	$L__BB5_361;
	abs.s32 	%r2629, %r2624;
	abs.s32 	%r2630, %r5517;
	setp.gt.u32 	%p29, %r2629, %r2630;
	selp.b32 	%r5529, %r2619, %r5516, %p29;
	selp.b32 	%r5530, %r2624, %r5517, %p29;
	min.s32 	%r5525, %r5512, %r2599;
	max.s32 	%r5526, %r2604, %r5513;
	min.s32 	%r5527, %r5514, %r2609;
	max.s32 	%r5528, %r2614, %r5515;
$L__BB5_361:
	setp.gt.s32 	%p30, %r2536, 1;
	add.s32 	%r5524, %r2594, %r5511;
	@%p30 bra 	$L__BB5_363;
	mov.u32 	%r5524, %r5511;
	mov.u32 	%r5525, %r5512;
	mov.u32 	%r5526, %r5513;
	mov.u32 	%r5527, %r5514;
	mov.u32 	%r5528, %r5515;
	mov.u32 	%r5529, %r5516;
	mov.u32 	%r5530, %r5517;
$L__BB5_363:
	mov.b32 	%r2663, 4;
	mov.b32 	%r2664, 0;
	mov.b32 	%r2665, -1;
	// begin inline asm
	shfl.sync.up.b32 %r2631, %r5524, %r2663, %r2664, %r2665;
	// end inline asm
	// begin inline asm
	shfl.sync.up.b32 %r2636, %r5525, %r2663, %r2664, %r2665;
	// end inline asm
	// begin inline asm
	shfl.sync.up.b32 %r2641, %r5526, %r2663, %r2664, %r2665;
	// end inline asm
	// begin inline asm
	shfl.sync.up.b32 %r2646, %r5527, %r2663, %r2664, %r2665;
	// end inline asm
	// begin inline asm
	shfl.sync.up.b32 %r2651, %r5528, %r2663, %r2664, %r2665;
	// end inline asm
	// begin inline asm
	shfl.sync.up.b32 %r2656, %r5529, %r2663, %r2664, %r2665;
	// end inline asm
	// begin inline asm
	shfl.sync.up.b32 %r2661, %r5530, %r2663, %r2664, %r2665;
	// end inline asm
	setp.ne.s32 	%p31, %r5524, 0;
	mov.u32 	%r5538, %r5525;
	mov.u32 	%r5539, %r5526;
	mov.u32 	%r5540, %r5527;
	mov.u32 	%r5541, %r5528;
	mov.u32 	%r5542, %r5529;
	mov.u32 	%r5543, %r5530;
	@%p31 bra 	$L__BB5_365;
	abs.s32 	%r2666, %r2661;
	abs.s32 	%r2667, %r5530;
	setp.gt.u32 	%p32, %r2666, %r2667;
	selp.b32 	%r5542, %r2656, %r5529, %p32;
	selp.b32 	%r5543, %r2661, %r5530, %p32;
	min.s32 	%r5538, %r5525, %r2636;
	max.s32 	%r5539, %r2641, %r5526;
	min.s32 	%r5540, %r5527, %r2646;
	max.s32 	%r5541, %r2651, %r5528;
$L__BB5_365:
	setp.gt.s32 	%p33, %r2536, 3;
	add.s32 	%r5537, %r2631, %r5524;
	@%p33 bra 	$L__BB5_367;
	mov.u32 	%r5537, %r5524;
	mov.u32 	%r5538, %r5525;
	mov.u32 	%r5539, %r5526;
	mov.u32 	%r5540, %r5527;
	mov.u32 	%r5541, %r5528;
	mov.u32 	%r5542, %r5529;
	mov.u32 	%r5543, %r5530;
$L__BB5_367:
	mov.b32 	%r2700, 8;
	mov.b32 	%r2701, 0;
	mov.b32 	%r2702, -1;
	// begin inline asm
	shfl.sync.up.b32 %r2668, %r5537, %r2700, %r2701, %r2702;
	// end inline asm
	// begin inline asm
	shfl.sync.up.b32 %r2673, %r5538, %r2700, %r2701, %r2702;
	// end inline asm
	// begin inline asm
	shfl.sync.up.b32 %r2678, %r5539, %r2700, %r2701, %r2702;
	// end inline asm
	// begin inline asm
	shfl.sync.up.b32 %r2683, %r5540, %r2700, %r2701, %r2702;
	// end inline asm
	// begin inline asm
	shfl.sync.up.b32 %r2688, %r5541, %r2700, %r2701, %r2702;
	// end inline asm
	// begin inline asm
	shfl.sync.up.b32 %r2693, %r5542, %r2700, %r2701, %r2702;
	// end inline asm
	// begin inline asm
	shfl.sync.up.b32 %r2698, %r5543, %r2700, %r2701, %r2702;
	// end inline asm
	setp.ne.s32 	%p34, %r5537, 0;
	mov.u32 	%r5551, %r5538;
	mov.u32 	%r5552, %r5539;
	mov.u32 	%r5553, %r5540;
	mov.u32 	%r5554, %r5541;
	mov.u32 	%r5555, %r5542;
	mov.u32 	%r5556, %r5543;
	@%p34 bra 	$L__BB5_369;
	abs.s32 	%r2703, %r2698;
	abs.s32 	%r2704, %r5543;
	setp.gt.u32 	%p35, %r2703, %r2704;
	selp.b32 	%r5555, %r2693, %r5542, %p35;
	selp.b32 	%r5556, %r2698, %r5543, %p35;
	min.s32 	%r5551, %r5538, %r2673;
	max.s32 	%r5552, %r2678, %r5539;
	min.s32 	%r5553, %r5540, %r2683;
	max.s32 	%r5554, %r2688, %r5541;
$L__BB5_369:
	setp.gt.s32 	%p36, %r2536, 7;
	add.s32 	%r5550, %r2668, %r5537;
	@%p36 bra 	$L__BB5_371;
	mov.u32 	%r5550, %r5537;
	mov.u32 	%r5551, %r5538;
	mov.u32 	%r5552, %r5539;
	mov.u32 	%r5553, %r5540;
	mov.u32 	%r5554, %r5541;
	mov.u32 	%r5555, %r5542;
	mov.u32 	%r5556, %r5543;
$L__BB5_371:
	mov.b32 	%r2737, 16;
	mov.b32 	%r2738, 0;
	mov.b32 	%r2739, -1;
	// begin inline asm
	shfl.sync.up.b32 %r2705, %r5550, %r2737, %r2738, %r2739;
	// end inline asm
	// begin inline asm
	shfl.sync.up.b32 %r2710, %r5551, %r2737, %r2738, %r2739;
	// end inline asm
	// begin inline asm
	shfl.sync.up.b32 %r2715, %r5552, %r2737, %r2738, %r2739;
	// end inline asm
	// begin inline asm
	shfl.sync.up.b32 %r2720, %r5553, %r2737, %r2738, %r2739;
	// end inline asm
	// begin inline asm
	shfl.sync.up.b32 %r2725, %r5554, %r2737, %r2738, %r2739;
	// end inline asm
	// begin inline asm
	shfl.sync.up.b32 %r2730, %r5555, %r2737, %r2738, %r2739;
	// end inline asm
	// begin inline asm
	shfl.sync.up.b32 %r2735, %r5556, %r2737, %r2738, %r2739;
	// end inline asm
	setp.ne.s32 	%p37, %r5550, 0;
	mov.u32 	%r5564, %r5551;
	mov.u32 	%r5565, %r5552;
	mov.u32 	%r5566, %r5553;
	mov.u32 	%r5567, %r5554;
	mov.u32 	%r5568, %r5555;
	mov.u32 	%r5569, %r5556;
	@%p37 bra 	$L__BB5_373;
	abs.s32 	%r2740, %r2735;
	abs.s32 	%r2741, %r5556;
	setp.gt.u32 	%p38, %r2740, %r2741;
	selp.b32 	%r5568, %r2730, %r5555, %p38;
	selp.b32 	%r5569, %r2735, %r5556, %p38;
	min.s32 	%r5564, %r5551, %r2710;
	max.s32 	%r5565, %r2715, %r5552;
	min.s32 	%r5566, %r5553, %r2720;
	max.s32 	%r5567, %r2725, %r5554;
$L__BB5_373:
	setp.gt.s32 	%p39, %r2536, 15;
	add.s32 	%r5563, %r2705, %r5550;
	@%p39 bra 	$L__BB5_375;
	mov.u32 	%r5563, %r5550;
	mov.u32 	%r5564, %r5551;
	mov.u32 	%r5565, %r5552;
	mov.u32 	%r5566, %r5553;
	mov.u32 	%r5567, %r5554;
	mov.u32 	%r5568, %r5555;
	mov.u32 	%r5569, %r5556;
$L__BB5_375:
	mov.b32 	%r2774, 1;
	mov.b32 	%r2775, 0;
	mov.b32 	%r2776, -1;
	// begin inline asm
	shfl.sync.up.b32 %r5766, %r5563, %r2774, %r2775, %r2776;
	// end inline asm
	// begin inline asm
	shfl.sync.up.b32 %r5772, %r5564, %r2774, %r2775, %r2776;
	// end inline asm
	// begin inline asm
	shfl.sync.up.b32 %r5771, %r5565, %r2774, %r2775, %r2776;
	// end inline asm
	// begin inline asm
	shfl.sync.up.b32 %r5770, %r5566, %r2774, %r2775, %r2776;
	// end inline asm
	// begin inline asm
	shfl.sync.up.b32 %r5769, %r5567, %r2774, %r2775, %r2776;
	// end inline asm
	// begin inline asm
	shfl.sync.up.b32 %r5767, %r5568, %r2774, %r2775, %r2776;
	// end inline asm
	// begin inline asm
	shfl.sync.up.b32 %r5768, %r5569, %r2774, %r2775, %r2776;
	// end inline asm
	setp.ne.s32 	%p40, %r2536, 31;
	@%p40 bra 	$L__BB5_377;
	mad.lo.s32 	%r2778, %r1730, 28, %r2539;
	st.shared.u32 	[%r2778], %r5563;
	st.shared.u32 	[%r2778+4], %r5564;
	st.shared.u32 	[%r2778+8], %r5565;
	st.shared.u32 	[%r2778+12], %r5566;
	st.shared.u32 	[%r2778+16], %r5567;
	st.shared.u32 	[%r2778+20], %r5568;
	st.shared.u32 	[%r2778+24], %r5569;
$L__BB5_377:
	bar.sync 	0;
	ld.shared.v4.u32 	{%r5589, %r5590, %r5591, %r5592}, [_ZN6thrust24THRUST_300001_SM_1000_NS8cuda_cub4core6detail5shmemE];
	ld.shared.v4.u32 	{%r5593, %r5594, %r5595, %r1965}, [_ZN6thrust24THRUST_300001_SM_1000_NS8cuda_cub4core6detail5shmemE+16];
	ld.shared.v4.u32 	{%r5570, %r5571, %r5572, %r5573}, [_ZN6thrust24THRUST_300001_SM_1000_NS8cuda_cub4core6detail5shmemE+32];
	ld.shared.v2.u32 	{%r5574, %r5575}, [_ZN6thrust24THRUST_300001_SM_1000_NS8cuda_cub4core6detail5shmemE+48];
	setp.ne.s32 	%p41, %r1965, 0;
	@%p41 bra 	$L__BB5_379;
	abs.s32 	%r2779, %r5595;
	abs.s32 	%r2780, %r5575;
	setp.gt.u32 	%p42, %r2779, %r2780;
	selp.b32 	%r5574, %r5594, %r5574, %p42;
	selp.b32 	%r5575, %r5595, %r5575, %p42;
	min.s32 	%r5570, %r5570, %r5590;
	max.s32 	%r5571, %r5591, %r5571;
	min.s32 	%r5572, %r5572, %r5592;
	max.s32 	%r5573, %r5593, %r5573;
$L__BB5_379:
	add.s32 	%r1984, %r1965, %r5589;
	setp.ne.s32 	%p43, %r1730, 2;
	@%p43 bra 	$L__BB5_381;
	mov.u32 	%r5589, %r1984;
	mov.u32 	%r5590, %r5570;
	mov.u32 	%r5591, %r5571;
	mov.u32 	%r5592, %r5572;
	mov.u32 	%r5593, %r5573;
	mov.u32 	%r5594, %r5574;
	mov.u32 	%r5595, %r5575;
$L__BB5_381:
	ld.shared.v2.u32 	{%r2781, %r5583}, [_ZN6thrust24THRUST_300001_SM_1000_NS8cuda_cub4core6detail5shmemE+56];
	ld.shared.v4.u32 	{%r5584, %r5585, %r5586, %r5587}, [_ZN6thrust24THRUST_300001_SM_1000_NS8cuda_cub4core6detail5shmemE+64];
	ld.shared.u32 	%r5588, [_ZN6thrust24THRUST_300001_SM_1000_NS8cuda_cub4core6detail5shmemE+80];
	add.s32 	%r1998, %r2781, %r1984;
	setp.ne.s32 	%p44, %r2781, 0;
	@%p44 bra 	$L__BB5_383;
	abs.s32 	%r2782, %r5575;
	abs.s32 	%r2783, %r5588;
	setp.gt.u32 	%p45, %r2782, %r2783;
	selp.b32 	%r5587, %r5574, %r5587, %p45;
	selp.b32 	%r5588, %r5575, %r5588, %p45;
	min.s32 	%r5583, %r5583, %r5570;
	max.s32 	%r5584, %r5571, %r5584;
	min.s32 	%r5585, %r5585, %r5572;
	max.s32 	%r5586, %r5573, %r5586;
$L__BB5_383:
	setp.ne.s32 	%p46, %r1730, 3;
	@%p46 bra 	$L__BB5_385;
	mov.u32 	%r5589, %r1998;
	mov.u32 	%r5590, %r5583;
	mov.u32 	%r5591, %r5584;
	mov.u32 	%r5592, %r5585;
	mov.u32 	%r5593, %r5586;
	mov.u32 	%r5594, %r5587;
	mov.u32 	%r5595, %r5588;
$L__BB5_385:
	ld.shared.u32 	%r2784, [_ZN6thrust24THRUST_300001_SM_1000_NS8cuda_cub4core6detail5shmemE+84];
	ld.shared.v2.u32 	{%r5596, %r5597}, [_ZN6thrust24THRUST_300001_SM_1000_NS8cuda_cub4core6detail5shmemE+88];
	ld.shared.v4.u32 	{%r5598, %r5599, %r5600, %r5601}, [_ZN6thrust24THRUST_300001_SM_1000_NS8cuda_cub4core6detail5shmemE+96];
	add.s32 	%r2024, %r2784, %r1998;
	setp.ne.s32 	%p47, %r2784, 0;
	@%p47 bra 	$L__BB5_387;
	abs.s32 	%r2785, %r5588;
	abs.s32 	%r2786, %r5601;
	setp.gt.u32 	%p48, %r2785, %r2786;
	selp.b32 	%r5600, %r5587, %r5600, %p48;
	selp.b32 	%r5601, %r5588, %r5601, %p48;
	min.s32 	%r5596, %r5596, %r5583;
	max.s32 	%r5597, %r5584, %r5597;
	min.s32 	%r5598, %r5598, %r5585;
	max.s32 	%r5599, %r5586, %r5599;
$L__BB5_387:
	setp.ne.s32 	%p49, %r1730, 4;
	@%p49 bra 	$L__BB5_389;
	mov.u32 	%r5589, %r2024;
	mov.u32 	%r5590, %r5596;
	mov.u32 	%r5591, %r5597;
	mov.u32 	%r5592, %r5598;
	mov.u32 	%r5593, %r5599;
	mov.u32 	%r5594, %r5600;
	mov.u32 	%r5595, %r5601;
$L__BB5_389:
	ld.shared.v4.u32 	{%r2787, %r5609, %r5610, %r5611}, [_ZN6thrust24THRUST_300001_SM_1000_NS8cuda_cub4core6detail5shmemE+112];
	ld.shared.v4.u32 	{%r5612, %r5613, %r5614, %r2788}, [_ZN6thrust24THRUST_300001_SM_1000_NS8cuda_cub4core6detail5shmemE+128];
	mov.b64 	%rd55, {%r5614, %r2788};
	add.s32 	%r2050, %r2787, %r2024;
	setp.ne.s32 	%p50, %r2787, 0;
	{ .reg .b32 tmp; mov.b64 {tmp, %r2051}, %rd55; }
	@%p50 bra 	$L__BB5_391;
	abs.s32 	%r2789, %r5601;
	abs.s32 	%r2790, %r5614;
	setp.gt.u32 	%p51, %r2789, %r2790;
	selp.b32 	%r5613, %r5600, %r5613, %p51;
	selp.b32 	%r5614, %r5601, %r5614, %p51;
	min.s32 	%r5609, %r5609, %r5596;
	max.s32 	%r5610, %r5597, %r5610;
	min.s32 	%r5611, %r5611, %r5598;
	max.s32 	%r5612, %r5599, %r5612;
$L__BB5_391:
	setp.ne.s32 	%p52, %r1730, 5;
	@%p52 bra 	$L__BB5_393;
	mov.u32 	%r5589, %r2050;
	mov.u32 	%r5590, %r5609;
	mov.u32 	%r5591, %r5610;
	mov.u32 	%r5592, %r5611;
	mov.u32 	%r5593, %r5612;
	mov.u32 	%r5594, %r5613;
	mov.u32 	%r5595, %r5614;
$L__BB5_393:
	ld.shared.v4.u32 	{%r5622, %r5623, %r5624, %r5625}, [_ZN6thrust24THRUST_300001_SM_1000_NS8cuda_cub4core6detail5shmemE+144];
	ld.shared.v2.u32 	{%r5626, %r5627}, [_ZN6thrust24THRUST_300001_SM_1000_NS8cuda_cub4core6detail5shmemE+160];
	add.s32 	%r2077, %r2051, %r2050;
	setp.ne.s32 	%p53, %r2051, 0;
	@%p53 bra 	$L__BB5_395;
	abs.s32 	%r2791, %r5614;
	abs.s32 	%r2792, %r5627;
	setp.gt.u32 	%p54, %r2791, %r2792;
	selp.b32 	%r5626, %r5613, %r5626, %p54;
	selp.b32 	%r5627, %r5614, %r5627, %p54;
	min.s32 	%r5622, %r5622, %r5609;
	max.s32 	%r5623, %r5610, %r5623;
	min.s32 	%r5624, %r5624, %r5611;
	max.s32 	%r5625, %r5612, %r5625;
$L__BB5_395:
	setp.ne.s32 	%p55, %r1730, 6;
	@%p55 bra 	$L__BB5_397;
	mov.u32 	%r5589, %r2077;
	mov.u32 	%r5590, %r5622;
	mov.u32 	%r5591, %r5623;
	mov.u32 	%r5592, %r5624;
	mov.u32 	%r5593, %r5625;
	mov.u32 	%r5594, %r5626;
	mov.u32 	%r5595, %r5627;
$L__BB5_397:
	ld.shared.v2.u32 	{%r2793, %r5635}, [_ZN6thrust24THRUST_300001_SM_1000_NS8cuda_cub4core6detail5shmemE+168];
	ld.shared.v4.u32 	{%r5636, %r5637, %r5638, %r5639}, [_ZN6thrust24THRUST_300001_SM_1000_NS8cuda_cub4core6detail5shmemE+176];
	ld.shared.u32 	%r5640, [_ZN6thrust24THRUST_300001_SM_1000_NS8cuda_cub4core6detail5shmemE+192];
	add.s32 	%r2103, %r2793, %r2077;
	setp.ne.s32 	%p56, %r2793, 0;
	@%p56 bra 	$L__BB5_399;
	abs.s32 	%r2794, %r5627;
	abs.s32 	%r2795, %r5640;
	setp.gt.u32 	%p57, %r2794, %r2795;
	selp.b32 	%r5639, %r5626, %r5639, %p57;
	selp.b32 	%r5640, %r5627, %r5640, %p57;
	min.s32 	%r5635, %r5635, %r5622;
	max.s32 	%r5636, %r5623, %r5636;
	min.s32 	%r5637, %r5637, %r5624;
	max.s32 	%r5638, %r5625, %r5638;
$L__BB5_399:
	setp.ne.s32 	%p58, %r1730, 7;
	@%p58 bra 	$L__BB5_401;
	mov.u32 	%r5589, %r2103;
	mov.u32 	%r5590, %r5635;
	mov.u32 	%r5591, %r5636;
	mov.u32 	%r5592, %r5637;
	mov.u32 	%r5593, %r5638;
	mov.u32 	%r5594, %r5639;
	mov.u32 	%r5595, %r5640;
$L__BB5_401:
	ld.shared.u32 	%r2796, [_ZN6thrust24THRUST_300001_SM_1000_NS8cuda_cub4core6detail5shmemE+196];
	ld.shared.v2.u32 	{%r5648, %r5649}, [_ZN6thrust24THRUST_300001_SM_1000_NS8cuda_cub4core6detail5shmemE+200];
	ld.shared.v4.u32 	{%r5650, %r5651, %r5652, %r5653}, [_ZN6thrust24THRUST_300001_SM_1000_NS8cuda_cub4core6detail5shmemE+208];
	add.s32 	%r2129, %r2796, %r2103;
	setp.ne.s32 	%p59, %r2796, 0;
	@%p59 bra 	$L__BB5_403;
	abs.s32 	%r2797, %r5640;
	abs.s32 	%r2798, %r5653;
	setp.gt.u32 	%p60, %r2797, %r2798;
	selp.b32 	%r5652, %r5639, %r5652, %p60;
	selp.b32 	%r5653, %r5640, %r5653, %p60;
	min.s32 	%r5648, %r5648, %r5635;
	max.s32 	%r5649, %r5636, %r5649;
	min.s32 	%r5650, %r5650, %r5637;
	max.s32 	%r5651, %r5638, %r5651;
$L__BB5_403:
	setp.lt.u32 	%p61, %r1717, 32;
	@%p61 bra 	$L__BB5_408;
	setp.ne.s32 	%p62, %r5766, 0;
	@%p62 bra 	$L__BB5_406;
	abs.s32 	%r2799, %r5595;
	abs.s32 	%r2800, %r5768;
	setp.gt.u32 	%p63, %r2799, %r2800;
	selp.b32 	%r5767, %r5594, %r5767, %p63;
	selp.b32 	%r5768, %r5595, %r5768, %p63;
	min.s32 	%r5772, %r5772, %r5590;
	max.s32 	%r5771, %r5591, %r5771;
	min.s32 	%r5770, %r5770, %r5592;
	max.s32 	%r5769, %r5593, %r5769;
$L__BB5_406:
	setp.ne.s32 	%p64, %r2536, 0;
	add.s32 	%r5766, %r5589, %r5766;
	@%p64 bra 	$L__BB5_465;
	mov.u32 	%r5766, %r5589;
	mov.u32 	%r5767, %r5594;
	mov.u32 	%r5768, %r5595;
	mov.u32 	%r5769, %r5593;
	mov.u32 	%r5770, %r5592;
	mov.u32 	%r5771, %r5591;
	mov.u32 	%r5772, %r5590;
	bra.uni 	$L__BB5_465;
$L__BB5_408:
	setp.ne.s32 	%p65, %r1717, 0;
	@%p65 bra 	$L__BB5_410;
	st.shared.u32 	[_ZN6thrust24THRUST_300001_SM_1000_NS8cuda_cub4core6detail5shmemE+348], %r2129;
	st.shared.v4.u32 	[_ZN6thrust24THRUST_300001_SM_1000_NS8cuda_cub4core6detail5shmemE+352], {%r5648, %r5649, %r5650, %r5651};
	st.shared.v2.u32 	[_ZN6thrust24THRUST_300001_SM_1000_NS8cuda_cub4core6detail5shmemE+368], {%r5652, %r5653};
	mul.wide.u32 	%rd64, %r5, 28;
	add.s64 	%rd65, %rd42, %rd64;
	add.s64 	%rd56, %rd65, 896;
	// begin inline asm
	st.cg.u32 [%rd56], %r2129;
	// end inline asm
	add.s64 	%rd57, %rd65, 900;
	// begin inline asm
	st.cg.u32 [%rd57], %r5648;
	// end inline asm
	add.s64 	%rd58, %rd65, 904;
	// begin inline asm
	st.cg.u32 [%rd58], %r5649;
	// end inline asm
	add.s64 	%rd59, %rd65, 908;
	// begin inline asm
	st.cg.u32 [%rd59], %r5650;
	// end inline asm
	add.s64 	%rd60, %rd65, 912;
	// begin inline asm
	st.cg.u32 [%rd60], %r5651;
	// end inline asm
	add.s64 	%rd61, %rd65, 916;
	// begin inline asm
	st.cg.u32 [%rd61], %r5652;
	// end inline asm
	add.s64 	%rd62, %rd65, 920;
	// begin inline asm
	st.cg.u32 [%rd62], %r5653;
	// end inline asm
	mul.wide.u32 	%rd66, %r5, 4;
	add.s64 	%rd67, %rd41, %rd66;
	add.s64 	%rd63, %rd67, 128;
	mov.b32 	%r2808, 100;
	// begin inline asm
	st.release.gpu.u32 [%rd63], %r2808;
	// end inline asm
$L__BB5_410:
	not.b32 	%r2809, %r1717;
	add.s32 	%r5711, %r5, %r2809;
	mov.u32 	%r2810, %nctaid.x;
	setp.gt.u32 	%p66, %r2810, 499;
	@%p66 bra 	$L__BB5_412;
	membar.cta;
	bra.uni 	$L__BB5_413;
$L__BB5_412:
	mov.b32 	%r2811, 450;
	// begin inline asm
	nanosleep.u32 %r2811;
	// end inline asm
$L__BB5_413:
	mul.wide.s32 	%rd68, %r5711, 4;
	add.s64 	%rd69, %rd41, %rd68;
	add.s64 	%rd37, %rd69, 128;
$L__BB5_414:
	// begin inline asm
	ld.relaxed.gpu.u32 %r5703, [%rd37];
	// end inline asm
	membar.gl;
	setp.eq.s32 	%p67, %r5703, 99;
	mov.b32 	%r2813, -1;
	vote.sync.any.pred 	%p68, %p67, %r2813;
	@%p68 bra 	$L__BB5_414;
	setp.eq.s32 	%p69, %r5703, 101;
	@%p69 bra 	$L__BB5_418;
	setp.ne.s32 	%p70, %r5703, 100;
	@%p70 bra 	$L__BB5_419;
	mul.wide.s32 	%rd87, %r5711, 28;
	add.s64 	%rd88, %rd42, %rd87;
	add.s64 	%rd80, %rd88, 896;
	// begin inline asm
	ld.cg.u32 %r5660, [%rd80];
	// end inline asm
	add.s64 	%rd81, %rd88, 900;
	// begin inline asm
	ld.cg.u32 %r5661, [%rd81];
	// end inline asm
	add.s64 	%rd82, %rd88, 904;
	// begin inline asm
	ld.cg.u32 %r5662, [%rd82];
	// end inline asm
	add.s64 	%rd83, %rd88, 908;
	// begin inline asm
	ld.cg.u32 %r5663, [%rd83];
	// end inline asm
	add.s64 	%rd84, %rd88, 912;
	// begin inline asm
	ld.cg.u32 %r5664, [%rd84];
	// end inline asm
	add.s64 	%rd85, %rd88, 916;
	// begin inline asm
	ld.cg.u32 %r5665, [%rd85];
	// end inline asm
	add.s64 	%rd86, %rd88, 920;
	// begin inline asm
	ld.cg.u32 %r5666, [%rd86];
	// end inline asm
	bra.uni 	$L__BB5_419;
$L__BB5_418:
	mul.wide.s32 	%rd78, %r5711, 28;
	add.s64 	%rd79, %rd43, %rd78;
	add.s64 	%rd71, %rd79, 896;
	// begin inline asm
	ld.cg.u32 %r5660, [%rd71];
	// end inline asm
	add.s64 	%rd72, %rd79, 900;
	// begin inline asm
	ld.cg.u32 %r5661, [%rd72];
	// end inline asm
	add.s64 	%rd73, %rd79, 904;
	// begin inline asm
	ld.cg.u32 %r5662, [%rd73];
	// end inline asm
	add.s64 	%rd74, %rd79, 908;
	// begin inline asm
	ld.cg.u32 %r5663, [%rd74];
	// end inline asm
	add.s64 	%rd75, %rd79, 912;
	// begin inline asm
	ld.cg.u32 %r5664, [%rd75];
	// end inline asm
	add.s64 	%rd76, %rd79, 916;
	// begin inline asm
	ld.cg.u32 %r5665, [%rd76];
	// end inline asm
	add.s64 	%rd77, %rd79, 920;
	// begin inline asm
	ld.cg.u32 %r5666, [%rd77];
	// end inline asm
$L__BB5_419:
	setp.eq.s32 	%p71, %r5703, 101;
	mov.b32 	%r2865, -1;
	vote.sync.ballot.b32 	%r2866, %p71, %r2865;
	// begin inline asm
	mov.u32 %r2830, %lanemask_ge;
	// end inline asm
	and.b32  	%r2867, %r2866, %r2830;
	or.b32  	%r2868, %r2867, -2147483648;
	add.s32 	%r2869, %r2868, -1;
	not.b32 	%r2870, %r2868;
	and.b32  	%r2871, %r2870, %r2869;
	popc.b32 	%r2179, %r2871;
	mov.b32 	%r2863, 1;
	// begin inline asm
	shfl.sync.down.b32 %r2831, %r5660, %r2863, %r2179, %r2865;
	// end inline asm
	// begin inline asm
	shfl.sync.down.b32 %r2836, %r5661, %r2863, %r2179, %r2865;
	// end inline asm
	// begin inline asm
	shfl.sync.down.b32 %r2841, %r5662, %r2863, %r2179, %r2865;
	// end inline asm
	// begin inline asm
	shfl.sync.down.b32 %r2846, %r5663, %r2863, %r2179, %r2865;
	// end inline asm
	// begin inline asm
	shfl.sync.down.b32 %r2851, %r5664, %r2863, %r2179, %r2865;
	// end inline asm
	// begin inline asm
	shfl.sync.down.b32 %r2856, %r5665, %r2863, %r2179, %r2865;
	// end inline asm
	// begin inline asm
	shfl.sync.down.b32 %r2861, %r5666, %r2863, %r2179, %r2865;
	// end inline asm
	setp.ge.s32 	%p73, %r2536, %r2179;
	@%p73 bra 	$L__BB5_422;
	add.s32 	%r2187, %r2831, %r5660;
	setp.ne.s32 	%p74, %r5660, 0;
	mov.u32 	%r5660, %r2187;
	@%p74 bra 	$L__BB5_422;
	abs.s32 	%r2872, %r2861;
	abs.s32 	%r2873, %r5666;
	setp.gt.u32 	%p75, %r2872, %r2873;
	selp.b32 	%r5665, %r2856, %r5665, %p75;
	selp.b32 	%r5666, %r2861, %r5666, %p75;
	min.s32 	%r5661, %r5661, %r2836;
	max.s32 	%r5662, %r2841, %r5662;
	min.s32 	%r5663, %r5663, %r2846;
	max.s32 	%r5664, %r2851, %r5664;
$L__BB5_422:
	mov.b32 	%r2906, 2;
	mov.b32 	%r2908, -1;
	// begin inline asm
	shfl.sync.down.b32 %r2874, %r5660, %r2906, %r2179, %r2908;
	// end inline asm
	// begin inline asm
	shfl.sync.down.b32 %r2879, %r5661, %r2906, %r2179, %r2908;
	// end inline asm
	// begin inline asm
	shfl.sync.down.b32 %r2884, %r5662, %r2906, %r2179, %r2908;
	// end inline asm
	// begin inline asm
	shfl.sync.down.b32 %r2889, %r5663, %r2906, %r2179, %r2908;
	// end inline asm
	// begin inline asm
	shfl.sync.down.b32 %r2894, %r5664, %r2906, %r2179, %r2908;
	// end inline asm
	// begin inline asm
	shfl.sync.down.b32 %r2899, %r5665, %r2906, %r2179, %r2908;
	// end inline asm
	// begin inline asm
	shfl.sync.down.b32 %r2904, %r5666, %r2906, %r2179, %r2908;
	// end inline asm
	add.s32 	%r2208, %r2536, 2;
	setp.gt.s32 	%p76, %r2208, %r2179;
	@%p76 bra 	$L__BB5_425;
	add.s32 	%r2209, %r2874, %r5660;
	setp.ne.s32 	%p77, %r5660, 0;
	mov.u32 	%r5660, %r2209;
	@%p77 bra 	$L__BB5_425;
	abs.s32 	%r2909, %r2904;
	abs.s32 	%r2910, %r5666;
	setp.gt.u32 	%p78, %r2909, %r2910;
	selp.b32 	%r5665, %r2899, %r5665, %p78;
	selp.b32 	%r5666, %r2904, %r5666, %p78;
	min.s32 	%r5661, %r5661, %r2879;
	max.s32 	%r5662, %r2884, %r5662;
	min.s32 	%r5663, %r5663, %r2889;
	max.s32 	%r5664, %r2894, %r5664;
$L__BB5_425:
	mov.b32 	%r2943, 4;
	mov.b32 	%r2945, -1;
	// begin inline asm
	shfl.sync.down.b32 %r2911, %r5660, %r2943, %r2179, %r2945;
	// end inline asm
	// begin inline asm
	shfl.sync.down.b32 %r2916, %r5661, %r2943, %r2179, %r2945;
	// end inline asm
	// begin inline asm
	shfl.sync.down.b32 %r2921, %r5662, %r2943, %r2179, %r2945;
	// end inline asm
	// begin inline asm
	shfl.sync.down.b32 %r2926, %r5663, %r2943, %r2179, %r2945;
	// end inline asm
	// begin inline asm
	shfl.sync.down.b32 %r2931, %r5664, %r2943, %r2179, %r2945;
	// end inline asm
	// begin inline asm
	shfl.sync.down.b32 %r2936, %r5665, %r2943, %r2179, %r2945;
	// end inline asm
	// begin inline asm
	shfl.sync.down.b32 %r2941, %r5666, %r2943, %r2179, %r2945;
	// end inline asm
	add.s32 	%r2230, %r2536, 4;
	setp.gt.s32 	%p79, %r2230, %r2179;
	@%p79 bra 	$L__BB5_428;
	add.s32 	%r2231, %r2911, %r5660;
	setp.ne.s32 	%p80, %r5660, 0;
	mov.u32 	%r5660, %r2231;
	@%p80 bra 	$L__BB5_428;
	abs.s32 	%r2946, %r2941;
	abs.s32 	%r2947, %r5666;
	setp.gt.u32 	%p81, %r2946, %r2947;
	selp.b32 	%r5665, %r2936, %r5665, %p81;
	selp.b32 	%r5666, %r2941, %r5666, %p81;
	min.s32 	%r5661, %r5661, %r2916;
	max.s32 	%r5662, %r2921, %r5662;
	min.s32 	%r5663, %r5663, %r2926;
	max.s32 	%r5664, %r2931, %r5664;
$L__BB5_428:
	mov.b32 	%r2980, 8;
	mov.b32 	%r2982, -1;
	// begin inline asm
	shfl.sync.down.b32 %r2948, %r5660, %r2980, %r2179, %r2982;
	// end inline asm
	// begin inline asm
	shfl.sync.down.b32 %r2953, %r5661, %r2980, %r2179, %r2982;
	// end inline asm
	// begin inline asm
	shfl.sync.down.b32 %r2958, %r5662, %r2980, %r2179, %r2982;
	// end inline asm
	// begin inline asm
	shfl.sync.down.b32 %r2963, %r5663, %r2980, %r2179, %r2982;
	// end inline asm
	// begin inline asm
	shfl.sync.down.b32 %r2968, %r5664, %r2980, %r2179, %r2982;
	// end inline asm
	// begin inline asm
	shfl.sync.down.b32 %r2973, %r5665, %r2980, %r2179, %r2982;
	// end inline asm
	// begin inline asm
	shfl.sync.down.b32 %r2978, %r5666, %r2980, %r2179, %r2982;
	// end inline asm
	add.s32 	%r2252, %r2536, 8;
	setp.gt.s32 	%p82, %r2252, %r2179;
	@%p82 bra 	$L__BB5_431;
	add.s32 	%r2253, %r2948, %r5660;
	setp.ne.s32 	%p83, %r5660, 0;
	mov.u32 	%r5660, %r2253;
	@%p83 bra 	$L__BB5_431;
	abs.s32 	%r2983, %r2978;
	abs.s32 	%r2984, %r5666;
	setp.gt.u32 	%p84, %r2983, %r2984;
	selp.b32 	%r5665, %r2973, %r5665, %p84;
	selp.b32 	%r5666, %r2978, %r5666, %p84;
	min.s32 	%r5661, %r5661, %r2953;
	max.s32 	%r5662, %r2958, %r5662;
	min.s32 	%r5663, %r5663, %r2963;
	max.s32 	%r5664, %r2968, %r5664;
$L__BB5_431:
	mov.b32 	%r3017, 16;
	mov.b32 	%r3019, -1;
	// begin inline asm
	shfl.sync.down.b32 %r2985, %r5660, %r3017, %r2179, %r3019;
	// end inline asm
	// begin inline asm
	shfl.sync.down.b32 %r2990, %r5661, %r3017, %r2179, %r3019;
	// end inline asm
	// begin inline asm
	shfl.sync.down.b32 %r2995, %r5662, %r3017, %r2179, %r3019;
	// end inline asm
	// begin inline asm
	shfl.sync.down.b32 %r3000, %r5663, %r3017, %r2179, %r3019;
	// end inline asm
	// begin inline asm
	shfl.sync.down.b32 %r3005, %r5664, %r3017, %r2179, %r3019;
	// end inline asm
	// begin inline asm
	shfl.sync.down.b32 %r3010, %r5665, %r3017, %r2179, %r3019;
	// end inline asm
	// begin inline asm
	shfl.sync.down.b32 %r3015, %r5666, %r3017, %r2179, %r3019;
	// end inline asm
	add.s32 	%r2274, %r2536, 16;
	setp.gt.s32 	%p85, %r2274, %r2179;
	@%p85 bra 	$L__BB5_434;
	add.s32 	%r2275, %r2985, %r5660;
	setp.ne.s32 	%p86, %r5660, 0;
	mov.u32 	%r5660, %r2275;
	@%p86 bra 	$L__BB5_434;
	abs.s32 	%r3020, %r3015;
	abs.s32 	%r3021, %r5666;
	setp.gt.u32 	%p87, %r3020, %r3021;
	selp.b32 	%r5665, %r3010, %r5665, %p87;
	selp.b32 	%r5666, %r3015, %r5666, %p87;
	min.s32 	%r5661, %r5661, %r2990;
	max.s32 	%r5662, %r2995, %r5662;
	min.s32 	%r5663, %r5663, %r3000;
	max.s32 	%r5664, %r3005, %r5664;
$L__BB5_434:
$L__BB5_435:
	setp.ne.s32 	%p88, %r5703, 101;
	mov.b32 	%r3023, -1;
	vote.sync.all.pred 	%p89, %p88, %r3023;
	not.pred 	%p90, %p89;
	@%p90 bra 	$L__BB5_459;
	mul.wide.s32 	%rd113, %r5711, 4;
	add.s64 	%rd38, %rd41, %rd113;
$L__BB5_437:
	// begin inline asm
	ld.relaxed.gpu.u32 %r5703, [%rd38];
	// end inline asm
	membar.gl;
	setp.eq.s32 	%p114, %r5703, 99;
	mov.b32 	%r3099, -1;
	vote.sync.any.pred 	%p115, %p114, %r3099;
	@%p115 bra 	$L__BB5_437;
	setp.eq.s32 	%p116, %r5703, 101;
	@%p116 bra 	$L__BB5_441;
	setp.ne.s32 	%p117, %r5703, 100;
	@%p117 bra 	$L__BB5_442;
	mul.wide.s32 	%rd130, %r5711, 28;
	add.s64 	%rd123, %rd42, %rd130;
	// begin inline asm
	ld.cg.u32 %r5718, [%rd123];
	// end inline asm
	add.s64 	%rd124, %rd123, 4;
	// begin inline asm
	ld.cg.u32 %r5719, [%rd124];
	// end inline asm
	add.s64 	%rd125, %rd123, 8;
	// begin inline asm
	ld.cg.u32 %r5720, [%rd125];
	// end inline asm
	add.s64 	%rd126, %rd123, 12;
	// begin inline asm
	ld.cg.u32 %r5721, [%rd126];
	// end inline asm
	add.s64 	%rd127, %rd123, 16;
	// begin inline asm
	ld.cg.u32 %r5722, [%rd127];
	// end inline asm
	add.s64 	%rd128, %rd123, 20;
	// begin inline asm
	ld.cg.u32 %r5723, [%rd128];
	// end inline asm
	add.s64 	%rd129, %rd123, 24;
	// begin inline asm
	ld.cg.u32 %r5724, [%rd129];
	// end inline asm
	bra.uni 	$L__BB5_442;
$L__BB5_441:
	mul.wide.s32 	%rd122, %r5711, 28;
	add.s64 	%rd115, %rd43, %rd122;
	// begin inline asm
	ld.cg.u32 %r5718, [%rd115];
	// end inline asm
	add.s64 	%rd116, %rd115, 4;
	// begin inline asm
	ld.cg.u32 %r5719, [%rd116];
	// end inline asm
	add.s64 	%rd117, %rd115, 8;
	// begin inline asm
	ld.cg.u32 %r5720, [%rd117];
	// end inline asm
	add.s64 	%rd118, %rd115, 12;
	// begin inline asm
	ld.cg.u32 %r5721, [%rd118];
	// end inline asm
	add.s64 	%rd119, %rd115, 16;
	// begin inline asm
	ld.cg.u32 %r5722, [%rd119];
	// end inline asm
	add.s64 	%rd120, %rd115, 20;
	// begin inline asm
	ld.cg.u32 %r5723, [%rd120];
	// end inline asm
	add.s64 	%rd121, %rd115, 24;
	// begin inline asm
	ld.cg.u32 %r5724, [%rd121];
	// end inline asm
$L__BB5_442:
	setp.eq.s32 	%p118, %r5703, 101;
	mov.b32 	%r3149, -1;
	vote.sync.ballot.b32 	%r3150, %p118, %r3149;
	and.b32  	%r3151, %r3150, %r2830;
	or.b32  	%r3152, %r3151, -2147483648;
	add.s32 	%r3153, %r3152, -1;
	not.b32 	%r3154, %r3152;
	and.b32  	%r3155, %r3154, %r3153;
	popc.b32 	%r2327, %r3155;
	mov.b32 	%r3147, 1;
	// begin inline asm
	shfl.sync.down.b32 %r3115, %r5718, %r3147, %r2327, %r3149;
	// end inline asm
	// begin inline asm
	shfl.sync.down.b32 %r3120, %r5719, %r3147, %r2327, %r3149;
	// end inline asm
	// begin inline asm
	shfl.sync.down.b32 %r3125, %r5720, %r3147, %r2327, %r3149;
	// end inline asm
	// begin inline asm
	shfl.sync.down.b32 %r3130, %r5721, %r3147, %r2327, %r3149;
	// end inline asm
	// begin inline asm
	shfl.sync.down.b32 %r3135, %r5722, %r3147, %r2327, %r3149;
	// end inline asm
	// begin inline asm
	shfl.sync.down.b32 %r3140, %r5723, %r3147, %r2327, %r3149;
	// end inline asm
	// begin inline asm
	shfl.sync.down.b32 %r3145, %r5724, %r3147, %r2327, %r3149;
	// end inline asm
	setp.ge.s32 	%p120, %r2536, %r2327;
	mov.u32 	%r5732, %r5718;
	mov.u32 	%r5733, %r5719;
	mov.u32 	%r5734, %r5720;
	mov.u32 	%r5735, %r5721;
	mov.u32 	%r5736, %r5722;
	mov.u32 	%r5737, %r5723;
	mov.u32 	%r5738, %r5724;
	@%p120 bra 	$L__BB5_445;
	add.s32 	%r5732, %r3115, %r5718;
	setp.ne.s32 	%p121, %r5718, 0;
	@%p121 bra 	$L__BB5_445;
	abs.s32 	%r3156, %r3145;
	abs.s32 	%r3157, %r5724;
	setp.gt.u32 	%p122, %r3156, %r3157;
	selp.b32 	%r5737, %r3140, %r5723, %p122;
	selp.b32 	%r5738, %r3145, %r5724, %p122;
	min.s32 	%r5733, %r5719, %r3120;
	max.s32 	%r5734, %r3125, %r5720;
	min.s32 	%r5735, %r5721, %r3130;
	max.s32 	%r5736, %r3135, %r5722;
$L__BB5_445:
	mov.b32 	%r3190, 2;
	mov.b32 	%r3192, -1;
	// begin inline asm
	shfl.sync.down.b32 %r3158, %r5732, %r3190, %r2327, %r3192;
	// end inline asm
	// begin inline asm
	shfl.sync.down.b32 %r3163, %r5733, %r3190, %r2327, %r3192;
	// end inline asm
	// begin inline asm
	shfl.sync.down.b32 %r3168, %r5734, %r3190, %r2327, %r3192;
	// end inline asm
	// begin inline asm
	shfl.sync.down.b32 %r3173, %r5735, %r3190, %r2327, %r3192;
	// end inline asm
	// begin inline asm
	shfl.sync.down.b32 %r3178, %r5736, %r3190, %r2327, %r3192;
	// end inline asm
	// begin inline asm
	shfl.sync.down.b32 %r3183, %r5737, %r3190, %r2327, %r3192;
	// end inline asm
	// begin inline asm
	shfl.sync.down.b32 %r3188, %r5738, %r3190, %r2327, %r3192;
	// end inline asm
	setp.gt.s32 	%p123, %r2208, %r2327;
	@%p123 bra 	$L__BB5_448;
	add.s32 	%r2356, %r3158, %r5732;
	setp.ne.s32 	%p124, %r5732, 0;
	mov.u32 	%r5732, %r2356;
	@%p124 bra 	$L__BB5_448;
	abs.s32 	%r3193, %r3188;
	abs.s32 	%r3194, %r5738;
	setp.gt.u32 	%p125, %r3193, %r3194;
	selp.b32 	%r5737, %r3183, %r5737, %p125;
	selp.b32 	%r5738, %r3188, %r5738, %p125;
	min.s32 	%r5733, %r5733, %r3163;
	max.s32 	%r5734, %r3168, %r5734;
	min.s32 	%r5735, %r5735, %r3173;
	max.s32 	%r5736, %r3178, %r5736;
$L__BB5_448:
	mov.b32 	%r3227, 4;
	mov.b32 	%r3229, -1;
	// begin inline asm
	shfl.sync.down.b32 %r3195, %r5732, %r3227, %r2327, %r3229;
	// end inline asm
	// begin inline asm
	shfl.sync.down.b32 %r3200, %r5733, %r3227, %r2327, %r3229;
	// end inline asm
	// begin inline asm
	shfl.sync.down.b32 %r3205, %r5734, %r3227, %r2327, %r3229;
	// end inline asm
	// begin inline asm
	shfl.sync.down.b32 %r3210, %r5735, %r3227, %r2327, %r3229;
	// end inline asm
	// begin inline asm
	shfl.sync.down.b32 %r3215, %r5736, %r3227, %r2327, %r3229;
	// end inline asm
	// begin inline asm
	shfl.sync.down.b32 %r3220, %r5737, %r3227, %r2327, %r3229;
	// end inline asm
	// begin inline asm
	shfl.sync.down.b32 %r3225, %r5738, %r3227, %r2327, %r3229;
	// end inline asm
	setp.gt.s32 	%p126, %r2230, %r2327;
	@%p126 bra 	$L__BB5_451;
	add.s32 	%r2377, %r3195, %r5732;
	setp.ne.s32 	%p127, %r5732, 0;
	mov.u32 	%r5732, %r2377;
	@%p127 bra 	$L__BB5_451;
	abs.s32 	%r3230, %r3225;
	abs.s32 	%r3231, %r5738;
	setp.gt.u32 	%p128, %r3230, %r3231;
	selp.b32 	%r5737, %r3220, %r5737, %p128;
	selp.b32 	%r5738, %r3225, %r5738, %p128;
	min.s32 	%r5733, %r5733, %r3200;
	max.s32 	%r5734, %r3205, %r5734;
	min.s32 	%r5735, %r5735, %r3210;
	max.s32 	%r5736, %r3215, %r5736;
$L__BB5_451:
	mov.b32 	%r3264, 8;
	mov.b32 	%r3266, -1;
	// begin inline asm
	shfl.sync.down.b32 %r3232, %r5732, %r3264, %r2327, %r3266;
	// end inline asm
	// begin inline asm
	shfl.sync.down.b32 %r3237, %r5733, %r3264, %r2327, %r3266;
	// end inline asm
	// begin inline asm
	shfl.sync.down.b32 %r3242, %r5734, %r3264, %r2327, %r3266;
	// end inline asm
	// begin inline asm
	shfl.sync.down.b32 %r3247, %r5735, %r3264, %r2327, %r3266;
	// end inline asm
	// begin inline asm
	shfl.sync.down.b32 %r3252, %r5736, %r3264, %r2327, %r3266;
	// end inline asm
	// begin inline asm
	shfl.sync.down.b32 %r3257, %r5737, %r3264, %r2327, %r3266;
	// end inline asm
	// begin inline asm
	shfl.sync.down.b32 %r3262, %r5738, %r3264, %r2327, %r3266;
	// end inline asm
	setp.gt.s32 	%p129, %r2252, %r2327;
	@%p129 bra 	$L__BB5_454;
	add.s32 	%r2398, %r3232, %r5732;
	setp.ne.s32 	%p130, %r5732, 0;
	mov.u32 	%r5732, %r2398;
	@%p130 bra 	$L__BB5_454;
	abs.s32 	%r3267, %r3262;
	abs.s32 	%r3268, %r5738;
	setp.gt.u32 	%p131, %r3267, %r3268;
	selp.b32 	%r5737, %r3257, %r5737, %p131;
	selp.b32 	%r5738, %r3262, %r5738, %p131;
	min.s32 	%r5733, %r5733, %r3237;
	max.s32 	%r5734, %r3242, %r5734;
	min.s32 	%r5735, %r5735, %r3247;
	max.s32 	%r5736, %r3252, %r5736;
$L__BB5_454:
	mov.b32 	%r3301, 16;
	mov.b32 	%r3303, -1;
	// begin inline asm
	shfl.sync.down.b32 %r3269, %r5732, %r3301, %r2327, %r3303;
	// end inline asm
	// begin inline asm
	shfl.sync.down.b32 %r3274, %r5733, %r3301, %r2327, %r3303;
	// end inline asm
	// begin inline asm
	shfl.sync.down.b32 %r3279, %r5734, %r3301, %r2327, %r3303;
	// end inline asm
	// begin inline asm
	shfl.sync.down.b32 %r3284, %r5735, %r3301, %r2327, %r3303;
	// end inline asm
	// begin inline asm
	shfl.sync.down.b32 %r3289, %r5736, %r3301, %r2327, %r3303;
	// end inline asm
	// begin inline asm
	shfl.sync.down.b32 %r3294, %r5737, %r3301, %r2327, %r3303;
	// end inline asm
	// begin inline asm
	shfl.sync.down.b32 %r3299, %r5738, %r3301, %r2327, %r3303;
	// end inline asm
	setp.gt.s32 	%p132, %r2274, %r2327;
	@%p132 bra 	$L__BB5_457;
	add.s32 	%r2419, %r3269, %r5732;
	setp.ne.s32 	%p133, %r5732, 0;
	mov.u32 	%r5732, %r2419;
	@%p133 bra 	$L__BB5_457;
	abs.s32 	%r3304, %r3299;
	abs.s32 	%r3305, %r5738;
	setp.gt.u32 	%p134, %r3304, %r3305;
	selp.b32 	%r5737, %r3294, %r5737, %p134;
	selp.b32 	%r5738, %r3299, %r5738, %p134;
	min.s32 	%r5733, %r5733, %r3274;
	max.s32 	%r5734, %r3279, %r5734;
	min.s32 	%r5735, %r5735, %r3284;
	max.s32 	%r5736, %r3289, %r5736;
$L__BB5_457:
	add.s32 	%r5711, %r5711, -32;
	add.s32 	%r2434, %r5732, %r5660;
	setp.ne.s32 	%p135, %r5660, 0;
	mov.u32 	%r5660, %r2434;
	@%p135 bra 	$L__BB5_435;
	abs.s32 	%r3306, %r5738;
	abs.s32 	%r3307, %r5666;
	setp.gt.u32 	%p136, %r3306, %r3307;
	selp.b32 	%r5665, %r5737, %r5665, %p136;
	selp.b32 	%r5666, %r5738, %r5666, %p136;
	min.s32 	%r5661, %r5661, %r5733;
	max.s32 	%r5662, %r5734, %r5662;
	min.s32 	%r5663, %r5663, %r5735;
	max.s32 	%r5664, %r5736, %r5664;
	bra.uni 	$L__BB5_435;
$L__BB5_459:
	setp.ne.s32 	%p91, %r1717, 0;
	@%p91 bra 	$L__BB5_463;
	setp.ne.s32 	%p92, %r2129, 0;
	@%p92 bra 	$L__BB5_462;
	abs.s32 	%r3025, %r5666;
	abs.s32 	%r3026, %r5653;
	setp.gt.u32 	%p93, %r3025, %r3026;
	selp.b32 	%r5652, %r5665, %r5652, %p93;
	selp.b32 	%r5653, %r5666, %r5653, %p93;
	min.s32 	%r5648, %r5648, %r5661;
	max.s32 	%r5649, %r5662, %r5649;
	min.s32 	%r5650, %r5650, %r5663;
	max.s32 	%r5651, %r5664, %r5651;
$L__BB5_462:
	add.s32 	%r3027, %r5660, %r2129;
	mul.wide.u32 	%rd97, %r5, 28;
	add.s64 	%rd98, %rd43, %rd97;
	add.s64 	%rd89, %rd98, 896;
	// begin inline asm
	st.cg.u32 [%rd89], %r3027;
	// end inline asm
	add.s64 	%rd90, %rd98, 900;
	// begin inline asm
	st.cg.u32 [%rd90], %r5648;
	// end inline asm
	add.s64 	%rd91, %rd98, 904;
	// begin inline asm
	st.cg.u32 [%rd91], %r5649;
	// end inline asm
	add.s64 	%rd92, %rd98, 908;
	// begin inline asm
	st.cg.u32 [%rd92], %r5650;
	// end inline asm
	add.s64 	%rd93, %rd98, 912;
	// begin inline asm
	st.cg.u32 [%rd93], %r5651;
	// end inline asm
	add.s64 	%rd94, %rd98, 916;
	// begin inline asm
	st.cg.u32 [%rd94], %r5652;
	// end inline asm
	add.s64 	%rd95, %rd98, 920;
	// begin inline asm
	st.cg.u32 [%rd95], %r5653;
	// end inline asm
	mul.wide.u32 	%rd99, %r5, 4;
	add.s64 	%rd100, %rd41, %rd99;
	add.s64 	%rd96, %rd100, 128;
	mov.b32 	%r3034, 101;
	// begin inline asm
	st.release.gpu.u32 [%rd96], %r3034;
	// end inline asm
	st.shared.u32 	[_ZN6thrust24THRUST_300001_SM_1000_NS8cuda_cub4core6detail5shmemE+292], %r5660;
	st.shared.v2.u32 	[_ZN6thrust24THRUST_300001_SM_1000_NS8cuda_cub4core6detail5shmemE+296], {%r5661, %r5662};
	st.shared.v4.u32 	[_ZN6thrust24THRUST_300001_SM_1000_NS8cuda_cub4core6detail5shmemE+304], {%r5663, %r5664, %r5665, %r5666};
	st.shared.v4.u32 	[_ZN6thrust24THRUST_300001_SM_1000_NS8cuda_cub4core6detail5shmemE+320], {%r3027, %r5648, %r5649, %r5650};
	st.shared.v2.u32 	[_ZN6thrust24THRUST_300001_SM_1000_NS8cuda_cub4core6detail5shmemE+336], {%r5651, %r5652};
	st.shared.u32 	[_ZN6thrust24THRUST_300001_SM_1000_NS8cuda_cub4core6detail5shmemE+344], %r5653;
$L__BB5_463:
	setp.ne.s32 	%p94, %r2536, 0;
	@%p94 bra 	$L__BB5_465;
	st.shared.v2.u32 	[_ZN6thrust24THRUST_300001_SM_1000_NS8cuda_cub4core6detail5shmemE+232], {%r5660, %r5661};
	st.shared.v4.u32 	[_ZN6thrust24THRUST_300001_SM_1000_NS8cuda_cub4core6detail5shmemE+240], {%r5662, %r5663, %r5664, %r5665};
	st.shared.u32 	[_ZN6thrust24THRUST_300001_SM_1000_NS8cuda_cub4core6detail5shmemE+256], %r5666;
	mov.u32 	%r5766, %r5660;
	mov.u32 	%r5767, %r5665;
	mov.u32 	%r5768, %r5666;
	mov.u32 	%r5769, %r5664;
	mov.u32 	%r5770, %r5663;
	mov.u32 	%r5771, %r5662;
	mov.u32 	%r5772, %r5661;
$L__BB5_465:
	setp.eq.s32 	%p95, %r1717, 0;
	bar.sync 	0;
	@%p95 bra 	$L__BB5_468;
	ld.shared.u32 	%r3035, [_ZN6thrust24THRUST_300001_SM_1000_NS8cuda_cub4core6detail5shmemE+232];
	add.s32 	%r2460, %r3035, %r5766;
	setp.ne.s32 	%p96, %r5766, 0;
	mov.u32 	%r5766, %r2460;
	@%p96 bra 	$L__BB5_468;
	ld.shared.u32 	%r3036, [_ZN6thrust24THRUST_300001_SM_1000_NS8cuda_cub4core6detail5shmemE+236];
	ld.shared.v4.u32 	{%r3037, %r3038, %r3039, %r3040}, [_ZN6thrust24THRUST_300001_SM_1000_NS8cuda_cub4core6detail5shmemE+240];
	ld.shared.u32 	%r3041, [_ZN6thrust24THRUST_300001_SM_1000_NS8cuda_cub4core6detail5shmemE+256];
	abs.s32 	%r3042, %r3041;
	abs.s32 	%r3043, %r5768;
	setp.gt.u32 	%p97, %r3042, %r3043;
	selp.b32 	%r5767, %r3040, %r5767, %p97;
	selp.b32 	%r5768, %r3041, %r5768, %p97;
	min.s32 	%r5772, %r5772, %r3036;
	max.s32 	%r5771, %r3037, %r5771;
	min.s32 	%r5770, %r5770, %r3038;
	max.s32 	%r5769, %r3039, %r5769;
$L__BB5_468:
	add.s32 	%r2474, %r5766, %r1789;
	@%p3 bra 	$L__BB5_470;
	abs.s32 	%r3044, %r5768;
	abs.s32 	%r3045, %r5785;
	setp.gt.u32 	%p98, %r3044, %r3045;
	selp.b32 	%r5784, %r5767, %r5784, %p98;
	selp.b32 	%r5785, %r5768, %r5785, %p98;
	min.s32 	%r5780, %r5780, %r5772;
	max.s32 	%r5781, %r5771, %r5781;
	min.s32 	%r5782, %r5782, %r5770;
	max.s32 	%r5783, %r5769, %r5783;
$L__BB5_470:
	add.s32 	%r2487, %r1790, %r5766;
	@%p4 bra 	$L__BB5_472;
	abs.s32 	%r3046, %r5785;
	abs.s32 	%r3047, %r5791;
	setp.gt.u32 	%p99, %r3046, %r3047;
	selp.b32 	%r5790, %r5784, %r5790, %p99;
	selp.b32 	%r5791, %r5785, %r5791, %p99;
	min.s32 	%r5786, %r5786, %r5780;
	max.s32 	%r5787, %r5781, %r5787;
	min.s32 	%r5788, %r5788, %r5782;
	max.s32 	%r5789, %r5783, %r5789;
$L__BB5_472:
	ld.shared.v4.u32 	{%r2500, %r2501, %r2502, %r2503}, [_ZN6thrust24THRUST_300001_SM_1000_NS8cuda_cub4core6detail5shmemE+336];
	ld.shared.v4.u32 	{%r5799, %r2505, %r2506, %r2507}, [_ZN6thrust24THRUST_300001_SM_1000_NS8cuda_cub4core6detail5shmemE+320];
	ld.shared.u32 	%r2508, [_ZN6thrust24THRUST_300001_SM_1000_NS8cuda_cub4core6detail5shmemE+292];
	setp.lt.s32 	%p100, %r2503, 257;
	@%p100 bra 	$L__BB5_486;
	bar.sync 	0;
	not.pred 	%p104, %p3;
	@%p104 bra 	$L__BB5_475;
	sub.s32 	%r3048, %r5766, %r2508;
	mov.u32 	%r3049, _ZN6thrust24THRUST_300001_SM_1000_NS8cuda_cub4core6detail5shmemE;
	mad.lo.s32 	%r3050, %r3048, 28, %r3049;
	st.shared.u32 	[%r3050], %r5492;
	st.shared.u32 	[%r3050+4], %r5772;
	st.shared.u32 	[%r3050+8], %r5771;
	st.shared.u32 	[%r3050+12], %r5770;
	st.shared.u32 	[%r3050+16], %r5769;
	st.shared.u32 	[%r3050+20], %r5767;
	st.shared.u32 	[%r3050+24], %r5768;
$L__BB5_475:
	not.pred 	%p105, %p4;
	@%p105 bra 	$L__BB5_477;
	sub.s32 	%r3051, %r2474, %r2508;
	mov.u32 	%r3052, _ZN6thrust24THRUST_300001_SM_1000_NS8cuda_cub4core6detail5shmemE;
	mad.lo.s32 	%r3053, %r3051, 28, %r3052;
	st.shared.u32 	[%r3053], %r1735;
	st.shared.u32 	[%r3053+4], %r5780;
	st.shared.u32 	[%r3053+8], %r5781;
	st.shared.u32 	[%r3053+12], %r5782;
	st.shared.u32 	[%r3053+16], %r5783;
	st.shared.u32 	[%r3053+20], %r5784;
	st.shared.u32 	[%r3053+24], %r5785;
$L__BB5_477:
	not.pred 	%p106, %p5;
	@%p106 bra 	$L__BB5_479;
	sub.s32 	%r3054, %r2487, %r2508;
	mov.u32 	%r3055, _ZN6thrust24THRUST_300001_SM_1000_NS8cuda_cub4core6detail5shmemE;
	mad.lo.s32 	%r3056, %r3054, 28, %r3055;
	st.shared.u32 	[%r3056], %r1736;
	st.shared.u32 	[%r3056+4], %r5786;
	st.shared.u32 	[%r3056+8], %r5787;
	st.shared.u32 	[%r3056+12], %r5788;
	st.shared.u32 	[%r3056+16], %r5789;
	st.shared.u32 	[%r3056+20], %r5790;
	st.shared.u32 	[%r3056+24], %r5791;
$L__BB5_479:
	bar.sync 	0;
	setp.ge.s32 	%p107, %r1717, %r2503;
	@%p107 bra 	$L__BB5_492;
	not.b32 	%r3057, %r1717;
	add.s32 	%r2509, %r2503, %r3057;
	and.b32  	%r3058, %r2509, 768;
	setp.eq.s32 	%p108, %r3058, 768;
	mov.u32 	%r5798, %r1717;
	@%p108 bra 	$L__BB5_483;
	shr.u32 	%r3059, %r2509, 8;
	add.s32 	%r3060, %r3059, 1;
	and.b32  	%r3061, %r3060, 3;
	neg.s32 	%r5794, %r3061;
	add.s64 	%rd39, %rd10, 12;
	add.s32 	%r5793, %r1717, %r2508;
	mov.u32 	%r3062, _ZN6thrust24THRUST_300001_SM_1000_NS8cuda_cub4core6detail5shmemE;
	mad.lo.s32 	%r3063, %r1717, 28, %r3062;
	add.s32 	%r5792, %r3063, 12;
	shl.b32 	%r3064, %r3060, 8;
	and.b32  	%r3065, %r3064, 768;
	add.s32 	%r5798, %r1717, %r3065;
$L__BB5_482:
	.pragma "nounroll";
	mul.wide.s32 	%rd107, %r5793, 24;
	add.s64 	%rd108, %rd39, %rd107;
	ld.shared.u32 	%r3066, [%r5792+-8];
	ld.shared.u32 	%r3067, [%r5792+-4];
	ld.shared.u32 	%r3068, [%r5792];
	ld.shared.u32 	%r3069, [%r5792+4];
	ld.shared.u32 	%r3070, [%r5792+8];
	ld.shared.u32 	%r3071, [%r5792+12];
	st.global.u32 	[%rd108+-12], %r3066;
	st.global.u32 	[%rd108+-8], %r3067;
	st.global.u32 	[%rd108+-4], %r3068;
	st.global.u32 	[%rd108], %r3069;
	st.global.u32 	[%rd108+4], %r3070;
	st.global.u32 	[%rd108+8], %r3071;
	add.s32 	%r5794, %r5794, 1;
	setp.ne.s32 	%p109, %r5794, 0;
	add.s32 	%r5793, %r5793, 256;
	add.s32 	%r5792, %r5792, 7168;
	@%p109 bra 	$L__BB5_482;
$L__BB5_483:
	setp.lt.u32 	%p110, %r2509, 768;
	@%p110 bra 	$L__BB5_492;
	add.s64 	%rd40, %rd10, 12288;
	add.s32 	%r5797, %r5798, %r2508;
	mov.u32 	%r3072, _ZN6thrust24THRUST_300001_SM_1000_NS8cuda_cub4core6detail5shmemE;
	mad.lo.s32 	%r3073, %r5798, 28, %r3072;
	add.s32 	%r5796, %r3073, 14340;
$L__BB5_485:
	mul.wide.s32 	%rd109, %r5797, 24;
	add.s64 	%rd110, %rd40, %rd109;
	ld.shared.u32 	%r3074, [%r5796+-14336];
	ld.shared.u32 	%r3075, [%r5796+-14332];
	ld.shared.u32 	%r3076, [%r5796+-14328];
	ld.shared.u32 	%r3077, [%r5796+-14324];
	ld.shared.u32 	%r3078, [%r5796+-14320];
	ld.shared.u32 	%r3079, [%r5796+-14316];
	st.global.u32 	[%rd110+-12288], %r3074;
	st.global.u32 	[%rd110+-12284], %r3075;
	st.global.u32 	[%rd110+-12280], %r3076;
	st.global.u32 	[%rd110+-12276], %r3077;
	st.global.u32 	[%rd110+-12272], %r3078;
	st.global.u32 	[%rd110+-12268], %r3079;
	ld.shared.u32 	%r3080, [%r5796+-7168];
	ld.shared.u32 	%r3081, [%r5796+-7164];
	ld.shared.u32 	%r3082, [%r5796+-7160];
	ld.shared.u32 	%r3083, [%r5796+-7156];
	ld.shared.u32 	%r3084, [%r5796+-7152];
	ld.shared.u32 	%r3085, [%r5796+-7148];
	st.global.u32 	[%rd110+-6144], %r3080;
	st.global.u32 	[%rd110+-6140], %r3081;
	st.global.u32 	[%rd110+-6136], %r3082;
	st.global.u32 	[%rd110+-6132], %r3083;
	st.global.u32 	[%rd110+-6128], %r3084;
	st.global.u32 	[%rd110+-6124], %r3085;
	ld.shared.u32 	%r3086, [%r5796];
	ld.shared.u32 	%r3087, [%r5796+4];
	ld.shared.u32 	%r3088, [%r5796+8];
	ld.shared.u32 	%r3089, [%r5796+12];
	ld.shared.u32 	%r3090, [%r5796+16];
	ld.shared.u32 	%r3091, [%r5796+20];
	st.global.u32 	[%rd110], %r3086;
	st.global.u32 	[%rd110+4], %r3087;
	st.global.u32 	[%rd110+8], %r3088;
	st.global.u32 	[%rd110+12], %r3089;
	st.global.u32 	[%rd110+16], %r3090;
	st.global.u32 	[%rd110+20], %r3091;
	ld.shared.u32 	%r3092, [%r5796+7168];
	ld.shared.u32 	%r3093, [%r5796+7172];
	ld.shared.u32 	%r3094, [%r5796+7176];
	ld.shared.u32 	%r3095, [%r5796+7180];
	ld.shared.u32 	%r3096, [%r5796+7184];
	ld.shared.u32 	%r3097, [%r5796+7188];
	st.global.u32 	[%rd110+6144], %r3092;
	st.global.u32 	[%rd110+6148], %r3093;
	st.global.u32 	[%rd110+6152], %r3094;
	st.global.u32 	[%rd110+6156], %r3095;
	st.global.u32 	[%rd110+6160], %r3096;
	st.global.u32 	[%rd110+6164], %r3097;
	add.s32 	%r5798, %r5798, 1024;
	add.s32 	%r5797, %r5797, 1024;
	add.s32 	%r5796, %r5796, 28672;
	setp.lt.s32 	%p111, %r5798, %r2503;
	@%p111 bra 	$L__BB5_485;
	bra.uni 	$L__BB5_492;
$L__BB5_486:
	not.pred 	%p101, %p3;
	@%p101 bra 	$L__BB5_488;
	mul.wide.s32 	%rd101, %r5766, 24;
	add.s64 	%rd102, %rd10, %rd101;
	st.global.u32 	[%rd102], %r5772;
	st.global.u32 	[%rd102+4], %r5771;
	st.global.u32 	[%rd102+8], %r5770;
	st.global.u32 	[%rd102+12], %r5769;
	st.global.u32 	[%rd102+16], %r5767;
	st.global.u32 	[%rd102+20], %r5768;
$L__BB5_488:
	not.pred 	%p102, %p4;
	@%p102 bra 	$L__BB5_490;
	mul.wide.s32 	%rd103, %r2474, 24;
	add.s64 	%rd104, %rd10, %rd103;
	st.global.u32 	[%rd104], %r5780;
	st.global.u32 	[%rd104+4], %r5781;
	st.global.u32 	[%rd104+8], %r5782;
	st.global.u32 	[%rd104+12], %r5783;
	st.global.u32 	[%rd104+16], %r5784;
	st.global.u32 	[%rd104+20], %r5785;
$L__BB5_490:
	not.pred 	%p103, %p5;
	@%p103 bra 	$L__BB5_492;
	mul.wide.s32 	%rd105, %r2487, 24;
	add.s64 	%rd106, %rd10, %rd105;
	st.global.u32 	[%rd106], %r5786;
	st.global.u32 	[%rd106+4], %r5787;
	st.global.u32 	[%rd106+8], %r5788;
	st.global.u32 	[%rd106+12], %r5789;
	st.global.u32 	[%rd106+16], %r5790;
	st.global.u32 	[%rd106+20], %r5791;
$L__BB5_492:
	setp.ne.s32 	%p112, %r1717, 255;
	@%p112 bra 	$L__BB5_496;
	setp.ne.s32 	%p113, %r7, 768;
	@%p113 bra 	$L__BB5_495;
	mul.wide.s32 	%rd111, %r5799, 24;
	add.s64 	%rd112, %rd10, %rd111;
	st.global.u32 	[%rd112], %r2505;
	st.global.u32 	[%rd112+4], %r2506;
	st.global.u32 	[%rd112+8], %r2507;
	st.global.u32 	[%rd112+12], %r2500;
	st.global.u32 	[%rd112+16], %r2501;
	st.global.u32 	[%rd112+20], %r2502;
	add.s32 	%r5799, %r5799, 1;
$L__BB5_495:
	st.global.u32 	[%rd1], %r5799;
$L__BB5_496:
	ret;

}
	// .globl	_ZN6thrust24THRUST_300001_SM_1000_NS8cuda_cub4core6detail13_kernel_agentINS1_15__reduce_by_key9InitAgentIN3cub18CUB_300001_SM_100024ReduceByKeyScanTileStateI15KCVIdxReductionIiiiiElLb0EEElPlEEJSC_lSD_EEEvDpT0_
.visible .entry _ZN6thrust24THRUST_300001_SM_1000_NS8cuda_cub4core6detail13_kernel_agentINS1_15__reduce_by_key9InitAgentIN3cub18CUB_300001_SM_100024ReduceByKeyScanTileStateI15KCVIdxReductionIiiiiElLb0EEElPlEEJSC_lSD_EEEvDpT0_(
	.param .align 8 .b8 _ZN6thrust24THRUST_300001_SM_1000_NS8cuda_cub4core6detail13_kernel_agentINS1_15__reduce_by_key9InitAgentIN3cub18CUB_300001_SM_100024ReduceByKeyScanTileStateI15KCVIdxReductionIiiiiElLb0EEElPlEEJSC_lSD_EEEvDpT0__param_0[24],
	.param .u64 _ZN6thrust24THRUST_300001_SM_1000_NS8cuda_cub4core6detail13_kernel_agentINS1_15__reduce_by_key9InitAgentIN3cub18CUB_300001_SM_100024ReduceByKeyScanTileStateI15KCVIdxReductionIiiiiElLb0EEElPlEEJSC_lSD_EEEvDpT0__param_1,
	.param .u64 .ptr .align 1 _ZN6thrust24THRUST_300001_SM_1000_NS8cuda_cub4core6detail13_kernel_agentINS1_15__reduce_by_key9InitAgentIN3cub18CUB_300001_SM_100024ReduceByKeyScanTileStateI15KCVIdxReductionIiiiiElLb0EEElPlEEJSC_lSD_EEEvDpT0__param_2
)
.maxntid 128
{
	.reg .pred 	%p<6>;
	.reg .b32 	%r<10>;
	.reg .b64 	%rd<10>;

	ld.param.u64 	%rd3, [_ZN6thrust24THRUST_300001_SM_1000_NS8cuda_cub4core6detail13_kernel_agentINS1_15__reduce_by_key9InitAgentIN3cub18CUB_300001_SM_100024ReduceByKeyScanTileStateI15KCVIdxReductionIiiiiElLb0EEElPlEEJSC_lSD_EEEvDpT0__param_0];
	ld.param.u32 	%r4, [_ZN6thrust24THRUST_300001_SM_1000_NS8cuda_cub4core6detail13_kernel_agentINS1_15__reduce_by_key9InitAgentIN3cub18CUB_300001_SM_100024ReduceByKeyScanTileStateI15KCVIdxReductionIiiiiElLb0EEElPlEEJSC_lSD_EEEvDpT0__param_1];
	ld.param.u64 	%rd2, [_ZN6thrust24THRUST_300001_SM_1000_NS8cuda_cub4core6detail13_kernel_agentINS1_15__reduce_by_key9InitAgentIN3cub18CUB_300001_SM_100024ReduceByKeyScanTileStateI15KCVIdxReductionIiiiiElLb0EEElPlEEJSC_lSD_EEEvDpT0__param_2];
	cvta.to.global.u64 	%rd1, %rd3;
	mov.u32 	%r1, %ctaid.x;
	mov.u32 	%r5, %ntid.x;
	mov.u32 	%r2, %tid.x;
	mad.lo.s32 	%r3, %r1, %r5, %r2;
	setp.ge.s32 	%p1, %r3, %r4;
	@%p1 bra 	$L__BB6_2;
	mul.wide.s32 	%rd4, %r3, 4;
	add.s64 	%rd5, %rd1, %rd4;
	mov.b32 	%r6, 99;
	st.global.u32 	[%rd5+128], %r6;
$L__BB6_2:
	setp.ne.s32 	%p2, %r1, 0;
	setp.gt.u32 	%p3, %r2, 31;
	or.pred  	%p4, %p2, %p3;
	@%p4 bra 	$L__BB6_4;
	mul.wide.u32 	%rd6, %r2, 4;
	add.s64 	%rd7, %rd1, %rd6;
	mov.b32 	%r8, 0;
	st.global.u32 	[%rd7], %r8;
$L__BB6_4:
	or.b32  	%r9, %r1, %r2;
	setp.ne.s32 	%p5, %r9, 0;
	@%p5 bra 	$L__BB6_6;
	cvta.to.global.u64 	%rd8, %rd2;
	mov.b64 	%rd9, 0;
	st.global.u64 	[%rd8], %rd9;
$L__BB6_6:
	ret;

}
	// .globl	_ZN6thrust24THRUST_300001_SM_1000_NS8cuda_cub4core6detail13_kernel_agentINS1_15__reduce_by_key16ReduceByKeyAgentINS0_18transform_iteratorI13KeyCoordValueIiiiENS0_6detail15normal_iteratorINS0_10device_ptrIS9_EEEENS0_11use_defaultESF_EENS7_I15KCVIdxReductionIiiiiENS0_12zip_iteratorIN4cuda3std3__45tupleIJNS0_17counting_iteratorIiSF_SF_SF_EESE_EEEEESF_SF_EENS0_16discard_iteratorISF_EENSB_INSC_ISI_EEEENSM_8equal_toIiEE13KCVIdxReducerIiiiiEPllEEJSG_SS_SU_SW_S11_N3cub18CUB_300001_SM_100024ReduceByKeyScanTileStateISI_lLb0EEESY_S10_llEEEvDpT0_
.visible .entry _ZN6thrust24THRUST_300001_SM_1000_NS8cuda_cub4core6detail13_kernel_agentINS1_15__reduce_by_key16ReduceByKeyAgentINS0_18transform_iteratorI13KeyCoordValueIiiiENS0_6detail15normal_iteratorINS0_10device_ptrIS9_EEEENS0_11use_defaultESF_EENS7_I15KCVIdxReductionIiiiiENS0_12zip_iteratorIN4cuda3std3__45tupleIJNS0_17counting_iteratorIiSF_SF_SF_EESE_EEEEESF_SF_EENS0_16discard_iteratorISF_EENSB_INSC_ISI_EEEENSM_8equal_toIiEE13KCVIdxReducerIiiiiEPllEEJSG_SS_SU_SW_S11_N3cub18CUB_300001_SM_100024ReduceByKeyScanTileStateISI_lLb0EEESY_S10_llEEEvDpT0_(
	.param .align 8 .b8 _ZN6thrust24THRUST_300001_SM_1000_NS8cuda_cub4core6detail13_kernel_agentINS1_15__reduce_by_key16ReduceByKeyAgentINS0_18transform_iteratorI13KeyCoordValueIiiiENS0_6detail15normal_iteratorINS0_10device_ptrIS9_EEEENS0_11use_defaultESF_EENS7_I15KCVIdxReductionIiiiiENS0_12zip_iteratorIN4cuda3std3__45tupleIJNS0_17counting_iteratorIiSF_SF_SF_EESE_EEEEESF_SF_EENS0_16discard_iteratorISF_EENSB_INSC_ISI_EEEENSM_8equal_toIiEE13KCVIdxReducerIiiiiEPllEEJSG_SS_SU_SW_S11_N3cub18CUB_300001_SM_100024ReduceByKeyScanTileStateISI_lLb0EEESY_S10_llEEEvDpT0__param_0[24],
	.param .align 8 .b8 _ZN6thrust24THRUST_300001_SM_1000_NS8cuda_cub4core6detail13_kernel_agentINS1_15__reduce_by_key16ReduceByKeyAgentINS0_18transform_iteratorI13KeyCoordValueIiiiENS0_6detail15normal_iteratorINS0_10device_ptrIS9_EEEENS0_11use_defaultESF_EENS7_I15KCVIdxReductionIiiiiENS0_12zip_iteratorIN4cuda3std3__45tupleIJNS0_17counting_iteratorIiSF_SF_SF_EESE_EEEEESF_SF_EENS0_16discard_iteratorISF_EENSB_INSC_ISI_EEEENSM_8equal_toIiEE13KCVIdxReducerIiiiiEPllEEJSG_SS_SU_SW_S11_N3cub18CUB_300001_SM_100024ReduceByKeyScanTileStateISI_lLb0EEESY_S10_llEEEvDpT0__param_1[40],
	.param .align 8 .b8 _ZN6thrust24THRUST_300001_SM_1000_NS8cuda_cub4core6detail13_kernel_agentINS1_15__reduce_by_key16ReduceByKeyAgentINS0_18transform_iteratorI13KeyCoordValueIiiiENS0_6detail15normal_iteratorINS0_10device_ptrIS9_EEEENS0_11use_defaultESF_EENS7_I15KCVIdxReductionIiiiiENS0_12zip_iteratorIN4cuda3std3__45tupleIJNS0_17counting_iteratorIiSF_SF_SF_EESE_EEEEESF_SF_EENS0_16discard_iteratorISF_EENSB_INSC_ISI_EEEENSM_8equal_toIiEE13KCVIdxReducerIiiiiEPllEEJSG_SS_SU_SW_S11_N3cub18CUB_300001_SM_100024ReduceByKeyScanTileStateISI_lLb0EEESY_S10_llEEEvDpT0__param_2[16],
	.param .align 8 .b8 _ZN6thrust24THRUST_300001_SM_1000_NS8cuda_cub4core6detail13_kernel_agentINS1_15__reduce_by_key16ReduceByKeyAgentINS0_18transform_iteratorI13KeyCoordValueIiiiENS0_6detail15normal_iteratorINS0_10device_ptrIS9_EEEENS0_11use_defaultESF_EENS7_I15KCVIdxReductionIiiiiENS0_12zip_iteratorIN4cuda3std3__45tupleIJNS0_17counting_iteratorIiSF_SF_SF_EESE_EEEEESF_SF_EENS0_16discard_iteratorISF_EENSB_INSC_ISI_EEEENSM_8equal_toIiEE13KCVIdxReducerIiiiiEPllEEJSG_SS_SU_SW_S11_N3cub18CUB_300001_SM_100024ReduceByKeyScanTileStateISI_lLb0EEESY_S10_llEEEvDpT0__param_3[8],
	.param .u64 .ptr .align 1 _ZN6thrust24THRUST_300001_SM_1000_NS8cuda_cub4core6detail13_kernel_agentINS1_15__reduce_by_key16ReduceByKeyAgentINS0_18transform_iteratorI13KeyCoordValueIiiiENS0_6detail15normal_iteratorINS0_10device_ptrIS9_EEEENS0_11use_defaultESF_EENS7_I15KCVIdxReductionIiiiiENS0_12zip_iteratorIN4cuda3std3__45tupleIJNS0_17counting_iteratorIiSF_SF_SF_EESE_EEEEESF_SF_EENS0_16discard_iteratorISF_EENSB_INSC_ISI_EEEENSM_8equal_toIiEE13KCVIdxReducerIiiiiEPllEEJSG_SS_SU_SW_S11_N3cub18CUB_300001_SM_100024ReduceByKeyScanTileStateISI_lLb0EEESY_S10_llEEEvDpT0__param_4,
	.param .align 8 .b8 _ZN6thrust24THRUST_300001_SM_1000_NS8cuda_cub4core6detail13_kernel_agentINS1_15__reduce_by_key16ReduceByKeyAgentINS0_18transform_iteratorI13KeyCoordValueIiiiENS0_6detail15normal_iteratorINS0_10device_ptrIS9_EEEENS0_11use_defaultESF_EENS7_I15KCVIdxReductionIiiiiENS0_12zip_iteratorIN4cuda3std3__45tupleIJNS0_17counting_iteratorIiSF_SF_SF_EESE_EEEEESF_SF_EENS0_16discard_iteratorISF_EENSB_INSC_ISI_EEEENSM_8equal_toIiEE13KCVIdxReducerIiiiiEPllEEJSG_SS_SU_SW_S11_N3cub18CUB_300001_SM_100024ReduceByKeyScanTileStateISI_lLb0EEESY_S10_llEEEvDpT0__param_5[24],
	.param .align 1 .b8 _ZN6thrust24THRUST_300001_SM_1000_NS8cuda_cub4core6detail13_kernel_agentINS1_15__reduce_by_key16ReduceByKeyAgentINS0_18transform_iteratorI13KeyCoordValueIiiiENS0_6detail15normal_iteratorINS0_10device_ptrIS9_EEEENS0_11use_defaultESF_EENS7_I15KCVIdxReductionIiiiiENS0_12zip_iteratorIN4cuda3std3__45tupleIJNS0_17counting_iteratorIiSF_SF_SF_EESE_EEEEESF_SF_EENS0_16discard_iteratorISF_EENSB_INSC_ISI_EEEENSM_8equal_toIiEE13KCVIdxReducerIiiiiEPllEEJSG_SS_SU_SW_S11_N3cub18CUB_300001_SM_100024ReduceByKeyScanTileStateISI_lLb0EEESY_S10_llEEEvDpT0__param_6[1],
	.param .align 1 .b8 _ZN6thrust24THRUST_300001_SM_1000_NS8cuda_cub4core6detail13_kernel_agentINS1_15__reduce_by_key16ReduceByKeyAgentINS0_18transform_iteratorI13KeyCoordValueIiiiENS0_6detail15normal_iteratorINS0_10device_ptrIS9_EEEENS0_11use_defaultESF_EENS7_I15KCVIdxReductionIiiiiENS0_12zip_iteratorIN4cuda3std3__45tupleIJNS0_17counting_iteratorIiSF_SF_SF_EESE_EEEEESF_SF_EENS0_16discard_iteratorISF_EENSB_INSC_ISI_EEEENSM_8equal_toIiEE13KCVIdxReducerIiiiiEPllEEJSG_SS_SU_SW_S11_N3cub18CUB_300001_SM_100024ReduceByKeyScanTileStateISI_lLb0EEESY_S10_llEEEvDpT0__param_7[1],
	.param .u64 _ZN6thrust24THRUST_300001_SM_1000_NS8cuda_cub4core6detail13_kernel_agentINS1_15__reduce_by_key16ReduceByKeyAgentINS0_18transform_iteratorI13KeyCoordValueIiiiENS0_6detail15normal_iteratorINS0_10device_ptrIS9_EEEENS0_11use_defaultESF_EENS7_I15KCVIdxReductionIiiiiENS0_12zip_iteratorIN4cuda3std3__45tupleIJNS0_17counting_iteratorIiSF_SF_SF_EESE_EEEEESF_SF_EENS0_16discard_iteratorISF_EENSB_INSC_ISI_EEEENSM_8equal_toIiEE13KCVIdxReducerIiiiiEPllEEJSG_SS_SU_SW_S11_N3cub18CUB_300001_SM_100024ReduceByKeyScanTileStateISI_lLb0EEESY_S10_llEEEvDpT0__param_8,
	.param .u64 _ZN6thrust24THRUST_300001_SM_1000_NS8cuda_cub4core6detail13_kernel_agentINS1_15__reduce_by_key16ReduceByKeyAgentINS0_18transform_iteratorI13KeyCoordValueIiiiENS0_6detail15normal_iteratorINS0_10device_ptrIS9_EEEENS0_11use_defaultESF_EENS7_I15KCVIdxReductionIiiiiENS0_12zip_iteratorIN4cuda3std3__45tupleIJNS0_17counting_iteratorIiSF_SF_SF_EESE_EEEEESF_SF_EENS0_16discard_iteratorISF_EENSB_INSC_ISI_EEEENSM_8equal_toIiEE13KCVIdxReducerIiiiiEPllEEJSG_SS_SU_SW_S11_N3cub18CUB_300001_SM_100024ReduceByKeyScanTileStateISI_lLb0EEESY_S10_llEEEvDpT0__param_9
)
.maxntid 256
{
	.reg .pred 	%p<397>;
	.reg .b32 	%r<5498>;
	.reg .b64 	%rd<723>;

	ld.param.u64 	%rd305, [_ZN6thrust24THRUST_300001_SM_1000_NS8cuda_cub4core6detail13_kernel_agentINS1_15__reduce_by_key16ReduceByKeyAgentINS0_18transform_iteratorI13KeyCoordValueIiiiENS0_6detail15normal_iteratorINS0_10device_ptrIS9_EEEENS0_11use_defaultESF_EENS7_I15KCVIdxReductionIiiiiENS0_12zip_iteratorIN4cuda3std3__45tupleIJNS0_17counting_iteratorIiSF_SF_SF_EESE_EEEEESF_SF_EENS0_16discard_iteratorISF_EENSB_INSC_ISI_EEEENSM_8equal_toIiEE13KCVIdxReducerIiiiiEPllEEJSG_SS_SU_SW_S11_N3cub18CUB_300001_SM_100024ReduceByKeyScanTileStateISI_lLb0EEESY_S10_llEEEvDpT0__param_5+16];
	ld.param.u64 	%rd304, [_ZN6thrust24THRUST_300001_SM_1000_NS8cuda_cub4core6detail13_kernel_agentINS1_15__reduce_by_key16ReduceByKeyAgentINS0_18transform_iteratorI13KeyCoordValueIiiiENS0_6detail15normal_iteratorINS0_10device_ptrIS9_EEEENS0_11use_defaultESF_EENS7_I15KCVIdxReductionIiiiiENS0_12zip_iteratorIN4cuda3std3__45tupleIJNS0_17counting_iteratorIiSF_SF_SF_EESE_EEEEESF_SF_EENS0_16discard_iteratorISF_EENSB_INSC_ISI_EEEENSM_8equal_toIiEE13KCVIdxReducerIiiiiEPllEEJSG_SS_SU_SW_S11_N3cub18CUB_300001_SM_100024ReduceByKeyScanTileStateISI_lLb0EEESY_S10_llEEEvDpT0__param_5+8];
	ld.param.u64 	%rd303, [_ZN6thrust24THRUST_300001_SM_1000_NS8cuda_cub4core6detail13_kernel_agentINS1_15__reduce_by_key16ReduceByKeyAgentINS0_18transform_iteratorI13KeyCoordValueIiiiENS0_6detail15normal_iteratorINS0_10device_ptrIS9_EEEENS0_11use_defaultESF_EENS7_I15KCVIdxReductionIiiiiENS0_12zip_iteratorIN4cuda3std3__45tupleIJNS0_17counting_iteratorIiSF_SF_SF_EESE_EEEEESF_SF_EENS0_16discard_iteratorISF_EENSB_INSC_ISI_EEEENSM_8equal_toIiEE13KCVIdxReducerIiiiiEPllEEJSG_SS_SU_SW_S11_N3cub18CUB_300001_SM_100024ReduceByKeyScanTileStateISI_lLb0EEESY_S10_llEEEvDpT0__param_5];
	ld.param.u32 	%r1, [_ZN6thrust24THRUST_300001_SM_1000_NS8cuda_cub4core6detail13_kernel_agentINS1_15__reduce_by_key16ReduceByKeyAgentINS0_18transform_iteratorI13KeyCoordValueIiiiENS0_6detail15normal_iteratorINS0_10device_ptrIS9_EEEENS0_11use_defaultESF_EENS7_I15KCVIdxReductionIiiiiENS0_12zip_iteratorIN4cuda3std3__45tupleIJNS0_17counting_iteratorIiSF_SF_SF_EESE_EEEEESF_SF_EENS0_16discard_iteratorISF_EENSB_INSC_ISI_EEEENSM_8equal_toIiEE13KCVIdxReducerIiiiiEPllEEJSG_SS_SU_SW_S11_N3cub18CUB_300001_SM_100024ReduceByKeyScanTileStateISI_lLb0EEESY_S10_llEEEvDpT0__param_1];
	ld.param.u64 	%rd6, [_ZN6thrust24THRUST_300001_SM_1000_NS8cuda_cub4core6detail13_kernel_agentINS1_15__reduce_by_key16ReduceByKeyAgentINS0_18transform_iteratorI13KeyCoordValueIiiiENS0_6detail15normal_iteratorINS0_10device_ptrIS9_EEEENS0_11use_defaultESF_EENS7_I15KCVIdxReductionIiiiiENS0_12zip_iteratorIN4cuda3std3__45tupleIJNS0_17counting_iteratorIiSF_SF_SF_EESE_EEEEESF_SF_EENS0_16discard_iteratorISF_EENSB_INSC_ISI_EEEENSM_8equal_toIiEE13KCVIdxReducerIiiiiEPllEEJSG_SS_SU_SW_S11_N3cub18CUB_300001_SM_100024ReduceByKeyScanTileStateISI_lLb0EEESY_S10_llEEEvDpT0__param_1+8];
	ld.param.u64 	%rd307, [_ZN6thrust24THRUST_300001_SM_1000_NS8cuda_cub4core6detail13_kernel_agentINS1_15__reduce_by_key16ReduceByKeyAgentINS0_18transform_iteratorI13KeyCoordValueIiiiENS0_6detail15normal_iteratorINS0_10device_ptrIS9_EEEENS0_11use_defaultESF_EENS7_I15KCVIdxReductionIiiiiENS0_12zip_iteratorIN4cuda3std3__45tupleIJNS0_17counting_iteratorIiSF_SF_SF_EESE_EEEEESF_SF_EENS0_16discard_iteratorISF_EENSB_INSC_ISI_EEEENSM_8equal_toIiEE13KCVIdxReducerIiiiiEPllEEJSG_SS_SU_SW_S11_N3cub18CUB_300001_SM_100024ReduceByKeyScanTileStateISI_lLb0EEESY_S10_llEEEvDpT0__param_3];
	ld.param.u64 	%rd308, [_ZN6thrust24THRUST_300001_SM_1000_NS8cuda_cub4core6detail13_kernel_agentINS1_15__reduce_by_key16ReduceByKeyAgentINS0_18transform_iteratorI13KeyCoordValueIiiiENS0_6detail15normal_iteratorINS0_10device_ptrIS9_EEEENS0_11use_defaultESF_EENS7_I15KCVIdxReductionIiiiiENS0_12zip_iteratorIN4cuda3std3__45tupleIJNS0_17counting_iteratorIiSF_SF_SF_EESE_EEEEESF_SF_EENS0_16discard_iteratorISF_EENSB_INSC_ISI_EEEENSM_8equal_toIiEE13KCVIdxReducerIiiiiEPllEEJSG_SS_SU_SW_S11_N3cub18CUB_300001_SM_100024ReduceByKeyScanTileStateISI_lLb0EEESY_S10_llEEEvDpT0__param_0];
	ld.param.u64 	%rd302, [_ZN6thrust24THRUST_300001_SM_1000_NS8cuda_cub4core6detail13_kernel_agentINS1_15__reduce_by_key16ReduceByKeyAgentINS0_18transform_iteratorI13KeyCoordValueIiiiENS0_6detail15normal_iteratorINS0_10device_ptrIS9_EEEENS0_11use_defaultESF_EENS7_I15KCVIdxReductionIiiiiENS0_12zip_iteratorIN4cuda3std3__45tupleIJNS0_17counting_iteratorIiSF_SF_SF_EESE_EEEEESF_SF_EENS0_16discard_iteratorISF_EENSB_INSC_ISI_EEEENSM_8equal_toIiEE13KCVIdxReducerIiiiiEPllEEJSG_SS_SU_SW_S11_N3cub18CUB_300001_SM_100024ReduceByKeyScanTileStateISI_lLb0EEESY_S10_llEEEvDpT0__param_4];
	ld.param.u64 	%rd306, [_ZN6thrust24THRUST_300001_SM_1000_NS8cuda_cub4core6detail13_kernel_agentINS1_15__reduce_by_key16ReduceByKeyAgentINS0_18transform_iteratorI13KeyCoordValueIiiiENS0_6detail15normal_iteratorINS0_10device_ptrIS9_EEEENS0_11use_defaultESF_EENS7_I15KCVIdxReductionIiiiiENS0_12zip_iteratorIN4cuda3std3__45tupleIJNS0_17counting_iteratorIiSF_SF_SF_EESE_EEEEESF_SF_EENS0_16discard_iteratorISF_EENSB_INSC_ISI_EEEENSM_8equal_toIiEE13KCVIdxReducerIiiiiEPllEEJSG_SS_SU_SW_S11_N3cub18CUB_300001_SM_100024ReduceByKeyScanTileStateISI_lLb0EEESY_S10_llEEEvDpT0__param_8];
	cvta.to.global.u64 	%rd1, %rd302;
	cvta.to.global.u64 	%rd5, %rd308;
	cvta.to.global.u64 	%rd10, %rd307;
	mov.u32 	%r5, %ctaid.x;
	mul.wide.u32 	%rd11, %r5, 768;
	sub.s64 	%rd12, %rd306, %rd11;
	setp.lt.s64 	%p6, %rd12, 769;
	@%p6 bra 	$L__BB7_232;
	setp.ne.s32 	%p212, %r5, 0;
	@%p212 bra 	$L__BB7_87;
	mov.u32 	%r6, %tid.x;
	and.b32  	%r4213, %r6, 31;
	and.b32  	%r4214, %r6, 992;
	mul.lo.s32 	%r4215, %r4214, 3;
	or.b32  	%r4216, %r4215, %r4213;
	cvt.u64.u32 	%rd584, %r4216;
	add.s64 	%rd585, %rd11, %rd584;
	shl.b64 	%rd586, %rd585, 4;
	add.s64 	%rd587, %rd5, %rd586;
	ld.global.u32 	%r4217, [%rd587];
	ld.global.u32 	%r4218, [%rd587+512];
	ld.global.u32 	%r4219, [%rd587+1024];
	// begin inline asm
	mov.u32 %r4211, %laneid;
	// end inline asm
	shr.u32 	%r8, %r6, 5;
	mad.lo.s32 	%r4220, %r8, 96, %r4211;
	shl.b32 	%r4221, %r4220, 2;
	mov.u32 	%r4222, _ZN6thrust24THRUST_300001_SM_1000_NS8cuda_cub4core6detail5shmemE;
	add.s32 	%r4223, %r4222, %r4221;
	st.shared.u32 	[%r4223], %r4217;
	st.shared.u32 	[%r4223+128], %r4218;
	st.shared.u32 	[%r4223+256], %r4219;
	bar.warp.sync 	-1;
	shl.b32 	%r4224, %r4211, 1;
	add.s32 	%r4225, %r4220, %r4224;
	shl.b32 	%r4226, %r4211, 3;
	add.s32 	%r4227, %r4223, %r4226;
	ld.shared.u32 	%r9, [%r4227];
	ld.shared.u32 	%r10, [%r4227+4];
	ld.shared.u32 	%r11, [%r4227+8];
	bar.sync 	0;
	cvta.to.global.u64 	%rd588, %rd6;
	add.s32 	%r4228, %r4216, %r1;
	add.s64 	%rd589, %rd588, %rd586;
	ld.global.u32 	%r4229, [%rd589+4];
	ld.global.u32 	%r4230, [%rd589+8];
	ld.global.u32 	%r4231, [%rd589+12];
	add.s32 	%r4232, %r4228, 32;
	ld.global.u32 	%r4233, [%rd589+516];
	ld.global.u32 	%r4234, [%rd589+520];
	ld.global.u32 	%r4235, [%rd589+524];
	add.s32 	%r4236, %r4228, 64;
	ld.global.u32 	%r4237, [%rd589+1028];
	ld.global.u32 	%r4238, [%rd589+1032];
	ld.global.u32 	%r4239, [%rd589+1036];
	mad.lo.s32 	%r4240, %r4220, 20, %r4223;
	st.shared.v2.u32 	[%r4240], {%r4229, %r4229};
	st.shared.v2.u32 	[%r4240+8], {%r4230, %r4230};
	st.shared.v2.u32 	[%r4240+16], {%r4228, %r4231};
	st.shared.v2.u32 	[%r4240+768], {%r4233, %r4233};
	st.shared.v2.u32 	[%r4240+776], {%r4234, %r4234};
	st.shared.v2.u32 	[%r4240+784], {%r4232, %r4235};
	st.shared.v2.u32 	[%r4240+1536], {%r4237, %r4237};
	st.shared.v2.u32 	[%r4240+1544], {%r4238, %r4238};
	st.shared.v2.u32 	[%r4240+1552], {%r4236, %r4239};
	bar.warp.sync 	-1;
	mad.lo.s32 	%r4241, %r4225, 20, %r4227;
	ld.shared.v2.u32 	{%r4729, %r4730}, [%r4241];
	ld.shared.v2.u32 	{%r4731, %r4732}, [%r4241+8];
	ld.shared.v2.u32 	{%r4734, %r4733}, [%r4241+16];
	ld.shared.v2.u32 	{%r4740, %r4739}, [%r4241+24];
	ld.shared.v2.u32 	{%r4738, %r4737}, [%r4241+32];
	ld.shared.v2.u32 	{%r4736, %r4735}, [%r4241+40];
	ld.shared.v2.u32 	{%r4578, %r4577}, [%r4241+48];
	ld.shared.v2.u32 	{%r4576, %r4575}, [%r4241+56];
	ld.shared.v2.u32 	{%r4574, %r4573}, [%r4241+64];
	bar.sync 	0;
	shl.b32 	%r4242, %r6, 2;
	add.s32 	%r4243, %r4222, %r4242;
	add.s32 	%r30, %r4243, 1448;
	st.shared.u32 	[%r4243+1448], %r11;
	bar.sync 	0;
	setp.eq.s32 	%p333, %r6, 0;
	mov.b64 	%rd622, 0;
	@%p333 bra 	$L__BB7_4;
	ld.shared.u32 	%r4566, [%r30+-4];
	setp.ne.s32 	%p334, %r4566, %r9;
	selp.u64 	%rd622, 1, 0, %p334;
$L__BB7_4:
	setp.ne.s32 	%p335, %r9, %r10;
	selp.u64 	%rd15, 1, 0, %p335;
	mov.u32 	%r4567, %r4735;
	mov.u32 	%r4568, %r4736;
	mov.u32 	%r4569, %r4737;
	mov.u32 	%r4570, %r4738;
	mov.u32 	%r4571, %r4739;
	mov.u32 	%r4572, %r4740;
	@%p335 bra 	$L__BB7_6;
	abs.s32 	%r4244, %r4733;
	abs.s32 	%r4245, %r4735;
	setp.gt.u32 	%p336, %r4244, %r4245;
	selp.b32 	%r4568, %r4734, %r4736, %p336;
	selp.b32 	%r4567, %r4733, %r4735, %p336;
	min.s32 	%r4572, %r4740, %r4729;
	max.s32 	%r4571, %r4730, %r4739;
	min.s32 	%r4570, %r4738, %r4731;
	max.s32 	%r4569, %r4732, %r4737;
$L__BB7_6:
	setp.ne.s32 	%p337, %r10, %r11;
	add.s64 	%rd590, %rd622, %rd15;
	selp.u64 	%rd591, 1, 0, %p337;
	add.s64 	%rd16, %rd590, %rd591;
	@%p337 bra 	$L__BB7_8;
	abs.s32 	%r4246, %r4567;
	abs.s32 	%r4247, %r4573;
	setp.gt.u32 	%p338, %r4246, %r4247;
	selp.b32 	%r4574, %r4568, %r4574, %p338;
	selp.b32 	%r4573, %r4567, %r4573, %p338;
	min.s32 	%r4578, %r4578, %r4572;
	max.s32 	%r4577, %r4571, %r4577;
	min.s32 	%r4576, %r4576, %r4570;
	max.s32 	%r4575, %r4569, %r4575;
$L__BB7_8:
	mov.b64 	{%r4249, %r4254}, %rd16;
	mov.b32 	%r4285, 1;
	mov.b32 	%r4286, 0;
	mov.b32 	%r4287, -1;
	// begin inline asm
	shfl.sync.up.b32 %r4248, %r4249, %r4285, %r4286, %r4287;
	// end inline asm
	// begin inline asm
	shfl.sync.up.b32 %r4253, %r4254, %r4285, %r4286, %r4287;
	// end inline asm
	mov.b64 	%rd17, {%r4248, %r4253};
	// begin inline asm
	shfl.sync.up.b32 %r4258, %r4578, %r4285, %r4286, %r4287;
	// end inline asm
	// begin inline asm
	shfl.sync.up.b32 %r4263, %r4577, %r4285, %r4286, %r4287;
	// end inline asm
	// begin inline asm
	shfl.sync.up.b32 %r4268, %r4576, %r4285, %r4286, %r4287;
	// end inline asm
	// begin inline asm
	shfl.sync.up.b32 %r4273, %r4575, %r4285, %r4286, %r4287;
	// end inline asm
	// begin inline asm
	shfl.sync.up.b32 %r4278, %r4574, %r4285, %r4286, %r4287;
	// end inline asm
	// begin inline asm
	shfl.sync.up.b32 %r4283, %r4573, %r4285, %r4286, %r4287;
	// end inline asm
	setp.ne.s64 	%p339, %rd16, 0;
	mov.u32 	%r4585, %r4573;
	mov.u32 	%r4586, %r4574;
	mov.u32 	%r4587, %r4575;
	mov.u32 	%r4588, %r4576;
	mov.u32 	%r4589, %r4577;
	mov.u32 	%r4590, %r4578;
	@%p339 bra 	$L__BB7_10;
	abs.s32 	%r4288, %r4283;
	abs.s32 	%r4289, %r4573;
	setp.gt.u32 	%p340, %r4288, %r4289;
	selp.b32 	%r4586, %r4278, %r4574, %p340;
	selp.b32 	%r4585, %r4283, %r4573, %p340;
	min.s32 	%r4590, %r4578, %r4258;
	max.s32 	%r4589, %r4263, %r4577;
	min.s32 	%r4588, %r4576, %r4268;
	max.s32 	%r4587, %r4273, %r4575;
$L__BB7_10:
	setp.gt.s32 	%p341, %r4211, 0;
	add.s64 	%rd623, %rd16, %rd17;
	@%p341 bra 	$L__BB7_12;
	mov.u32 	%r4585, %r4573;
	mov.u32 	%r4586, %r4574;
	mov.u32 	%r4587, %r4575;
	mov.u32 	%r4588, %r4576;
	mov.u32 	%r4589, %r4577;
	mov.u32 	%r4590, %r4578;
	mov.u64 	%rd623, %rd16;
$L__BB7_12:
	mov.b64 	{%r4291, %r4296}, %rd623;
	mov.b32 	%r4327, 2;
	mov.b32 	%r4328, 0;
	mov.b32 	%r4329, -1;
	// begin inline asm
	shfl.sync.up.b32 %r4290, %r4291, %r4327, %r4328, %r4329;
	// end inline asm
	// begin inline asm
	shfl.sync.up.b32 %r4295, %r4296, %r4327, %r4328, %r4329;
	// end inline asm
	mov.b64 	%rd20, {%r4290, %r4295};
	// begin inline asm
	shfl.sync.up.b32 %r4300, %r4590, %r4327, %r4328, %r4329;
	// end inline asm
	// begin inline asm
	shfl.sync.up.b32 %r4305, %r4589, %r4327, %r4328, %r4329;
	// end inline asm
	// begin inline asm
	shfl.sync.up.b32 %r4310, %r4588, %r4327, %r4328, %r4329;
	// end inline asm
	// begin inline asm
	shfl.sync.up.b32 %r4315, %r4587, %r4327, %r4328, %r4329;
	// end inline asm
	// begin inline asm
	shfl.sync.up.b32 %r4320, %r4586, %r4327, %r4328, %r4329;
	// end inline asm
	// begin inline asm
	shfl.sync.up.b32 %r4325, %r4585, %r4327, %r4328, %r4329;
	// end inline asm
	setp.ne.s64 	%p342, %rd623, 0;
	mov.u32 	%r4597, %r4585;
	mov.u32 	%r4598, %r4586;
	mov.u32 	%r4599, %r4587;
	mov.u32 	%r4600, %r4588;
	mov.u32 	%r4601, %r4589;
	mov.u32 	%r4602, %r4590;
	@%p342 bra 	$L__BB7_14;
	abs.s32 	%r4330, %r4325;
	abs.s32 	%r4331, %r4585;
	setp.gt.u32 	%p343, %r4330, %r4331;
	selp.b32 	%r4598, %r4320, %r4586, %p343;
	selp.b32 	%r4597, %r4325, %r4585, %p343;
	min.s32 	%r4602, %r4590, %r4300;
	max.s32 	%r4601, %r4305, %r4589;
	min.s32 	%r4600, %r4588, %r4310;
	max.s32 	%r4599, %r4315, %r4587;
$L__BB7_14:
	setp.gt.s32 	%p344, %r4211, 1;
	add.s64 	%rd624, %rd623, %rd20;
	@%p344 bra 	$L__BB7_16;
	mov.u32 	%r4597, %r4585;
	mov.u32 	%r4598, %r4586;
	mov.u32 	%r4599, %r4587;
	mov.u32 	%r4600, %r4588;
	mov.u32 	%r4601, %r4589;
	mov.u32 	%r4602, %r4590;
	mov.u64 	%rd624, %rd623;
$L__BB7_16:
	mov.b64 	{%r4333, %r4338}, %rd624;
	mov.b32 	%r4369, 4;
	mov.b32 	%r4370, 0;
	mov.b32 	%r4371, -1;
	// begin inline asm
	shfl.sync.up.b32 %r4332, %r4333, %r4369, %r4370, %r4371;
	// end inline asm
	// begin inline asm
	shfl.sync.up.b32 %r4337, %r4338, %r4369, %r4370, %r4371;
	// end inline asm
	mov.b64 	%rd23, {%r4332, %r4337};
	// begin inline asm
	shfl.sync.up.b32 %r4342, %r4602, %r4369, %r4370, %r4371;
	// end inline asm
	// begin inline asm
	shfl.sync.up.b32 %r4347, %r4601, %r4369, %r4370, %r4371;
	// end inline asm
	// begin inline asm
	shfl.sync.up.b32 %r4352, %r4600, %r4369, %r4370, %r4371;
	// end inline asm
	// begin inline asm
	shfl.sync.up.b32 %r4357, %r4599, %r4369, %r4370, %r4371;
	// end inline asm
	// begin inline asm
	shfl.sync.up.b32 %r4362, %r4598, %r4369, %r4370, %r4371;
	// end inline asm
	// begin inline asm
	shfl.sync.up.b32 %r4367, %r4597, %r4369, %r4370, %r4371;
	// end inline asm
	setp.ne.s64 	%p345, %rd624, 0;
	mov.u32 	%r4609, %r4597;
	mov.u32 	%r4610, %r4598;
	mov.u32 	%r4611, %r4599;
	mov.u32 	%r4612, %r4600;
	mov.u32 	%r4613, %r4601;
	mov.u32 	%r4614, %r4602;
	@%p345 bra 	$L__BB7_18;
	abs.s32 	%r4372, %r4367;
	abs.s32 	%r4373, %r4597;
	setp.gt.u32 	%p346, %r4372, %r4373;
	selp.b32 	%r4610, %r4362, %r4598, %p346;
	selp.b32 	%r4609, %r4367, %r4597, %p346;
	min.s32 	%r4614, %r4602, %r4342;
	max.s32 	%r4613, %r4347, %r4601;
	min.s32 	%r4612, %r4600, %r4352;
	max.s32 	%r4611, %r4357, %r4599;
$L__BB7_18:
	setp.gt.s32 	%p347, %r4211, 3;
	add.s64 	%rd625, %rd624, %rd23;
	@%p347 bra 	$L__BB7_20;
	mov.u32 	%r4609, %r4597;
	mov.u32 	%r4610, %r4598;
	mov.u32 	%r4611, %r4599;
	mov.u32 	%r4612, %r4600;
	mov.u32 	%r4613, %r4601;
	mov.u32 	%r4614, %r4602;
	mov.u64 	%rd625, %rd624;
$L__BB7_20:
	mov.b64 	{%r4375, %r4380}, %rd625;
	mov.b32 	%r4411, 8;
	mov.b32 	%r4412, 0;
	mov.b32 	%r4413, -1;
	// begin inline asm
	shfl.sync.up.b32 %r4374, %r4375, %r4411, %r4412, %r4413;
	// end inline asm
	// begin inline asm
	shfl.sync.up.b32 %r4379, %r4380, %r4411, %r4412, %r4413;
	// end inline asm
	mov.b64 	%rd26, {%r4374, %r4379};
	// begin inline asm
	shfl.sync.up.b32 %r4384, %r4614, %r4411, %r4412, %r4413;
	// end inline asm
	// begin inline asm
	shfl.sync.up.b32 %r4389, %r4613, %r4411, %r4412, %r4413;
	// end inline asm
	// begin inline asm
	shfl.sync.up.b32 %r4394, %r4612, %r4411, %r4412, %r4413;
	// end inline asm
	// begin inline asm
	shfl.sync.up.b32 %r4399, %r4611, %r4411, %r4412, %r4413;
	// end inline asm
	// begin inline asm
	shfl.sync.up.b32 %r4404, %r4610, %r4411, %r4412, %r4413;
	// end inline asm
	// begin inline asm
	shfl.sync.up.b32 %r4409, %r4609, %r4411, %r4412, %r4413;
	// end inline asm
	setp.ne.s64 	%p348, %rd625, 0;
	mov.u32 	%r4621, %r4609;
	mov.u32 	%r4622, %r4610;
	mov.u32 	%r4623, %r4611;
	mov.u32 	%r4624, %r4612;
	mov.u32 	%r4625, %r4613;
	mov.u32 	%r4626, %r4614;
	@%p348 bra 	$L__BB7_22;
	abs.s32 	%r4414, %r4409;
	abs.s32 	%r4415, %r4609;
	setp.gt.u32 	%p349, %r4414, %r4415;
	selp.b32 	%r4622, %r4404, %r4610, %p349;
	selp.b32 	%r4621, %r4409, %r4609, %p349;
	min.s32 	%r4626, %r4614, %r4384;
	max.s32 	%r4625, %r4389, %r4613;
	min.s32 	%r4624, %r4612, %r4394;
	max.s32 	%r4623, %r4399, %r4611;
$L__BB7_22:
	setp.gt.s32 	%p350, %r4211, 7;
	add.s64 	%rd626, %rd625, %rd26;
	@%p350 bra 	$L__BB7_24;
	mov.u32 	%r4621, %r4609;
	mov.u32 	%r4622, %r4610;
	mov.u32 	%r4623, %r4611;
	mov.u32 	%r4624, %r4612;
	mov.u32 	%r4625, %r4613;
	mov.u32 	%r4626, %r4614;
	mov.u64 	%rd626, %rd625;
$L__BB7_24:
	mov.b64 	{%r4417, %r4422}, %rd626;
	mov.b32 	%r4453, 16;
	mov.b32 	%r4454, 0;
	mov.b32 	%r4455, -1;
	// begin inline asm
	shfl.sync.up.b32 %r4416, %r4417, %r4453, %r4454, %r4455;
	// end inline asm
	// begin inline asm
	shfl.sync.up.b32 %r4421, %r4422, %r4453, %r4454, %r4455;
	// end inline asm
	mov.b64 	%rd29, {%r4416, %r4421};
	// begin inline asm
	shfl.sync.up.b32 %r4426, %r4626, %r4453, %r4454, %r4455;
	// end inline asm
	// begin inline asm
	shfl.sync.up.b32 %r4431, %r4625, %r4453, %r4454, %r4455;
	// end inline asm
	// begin inline asm
	shfl.sync.up.b32 %r4436, %r4624, %r4453, %r4454, %r4455;
	// end inline asm
	// begin inline asm
	shfl.sync.up.b32 %r4441, %r4623, %r4453, %r4454, %r4455;
	// end inline asm
	// begin inline asm
	shfl.sync.up.b32 %r4446, %r4622, %r4453, %r4454, %r4455;
	// end inline asm
	// begin inline asm
	shfl.sync.up.b32 %r4451, %r4621, %r4453, %r4454, %r4455;
	// end inline asm
	setp.ne.s64 	%p351, %rd626, 0;
	mov.u32 	%r4633, %r4621;
	mov.u32 	%r4634, %r4622;
	mov.u32 	%r4635, %r4623;
	mov.u32 	%r4636, %r4624;
	mov.u32 	%r4637, %r4625;
	mov.u32 	%r4638, %r4626;
	@%p351 bra 	$L__BB7_26;
	abs.s32 	%r4456, %r4451;
	abs.s32 	%r4457, %r4621;
	setp.gt.u32 	%p352, %r4456, %r4457;
	selp.b32 	%r4634, %r4446, %r4622, %p352;
	selp.b32 	%r4633, %r4451, %r4621, %p352;
	min.s32 	%r4638, %r4626, %r4426;
	max.s32 	%r4637, %r4431, %r4625;
	min.s32 	%r4636, %r4624, %r4436;
	max.s32 	%r4635, %r4441, %r4623;
$L__BB7_26:
	setp.gt.s32 	%p353, %r4211, 15;
	add.s64 	%rd627, %rd626, %rd29;
	@%p353 bra 	$L__BB7_28;
	mov.u32 	%r4633, %r4621;
	mov.u32 	%r4634, %r4622;
	mov.u32 	%r4635, %r4623;
	mov.u32 	%r4636, %r4624;
	mov.u32 	%r4637, %r4625;
	mov.u32 	%r4638, %r4626;
	mov.u64 	%rd627, %rd626;
$L__BB7_28:
	mov.b64 	{%r4459, %r4464}, %rd627;
	mov.b32 	%r4495, 1;
	mov.b32 	%r4496, 0;
	mov.b32 	%r4497, -1;
	// begin inline asm
	shfl.sync.up.b32 %r4458, %r4459, %r4495, %r4496, %r4497;
	// end inline asm
	// begin inline asm
	shfl.sync.up.b32 %r4463, %r4464, %r4495, %r4496, %r4497;
	// end inline asm
	mov.b64 	%rd634, {%r4458, %r4463};
	// begin inline asm
	shfl.sync.up.b32 %r4723, %r4638, %r4495, %r4496, %r4497;
	// end inline asm
	// begin inline asm
	shfl.sync.up.b32 %r4724, %r4637, %r4495, %r4496, %r4497;
	// end inline asm
	// begin inline asm
	shfl.sync.up.b32 %r4725, %r4636, %r4495, %r4496, %r4497;
	// end inline asm
	// begin inline asm
	shfl.sync.up.b32 %r4726, %r4635, %r4495, %r4496, %r4497;
	// end inline asm
	// begin inline asm
	shfl.sync.up.b32 %r4728, %r4634, %r4495, %r4496, %r4497;
	// end inline asm
	// begin inline asm
	shfl.sync.up.b32 %r4727, %r4633, %r4495, %r4496, %r4497;
	// end inline asm
	setp.ne.s32 	%p354, %r4211, 31;
	@%p354 bra 	$L__BB7_30;
	shl.b32 	%r4498, %r8, 5;
	add.s32 	%r4500, %r4222, %r4498;
	st.shared.u64 	[%r4500], %rd627;
	st.shared.v2.u32 	[%r4500+8], {%r4638, %r4637};
	st.shared.v4.u32 	[%r4500+16], {%r4636, %r4635, %r4634, %r4633};
$L__BB7_30:
	bar.sync 	0;
	ld.shared.u64 	%rd629, [_ZN6thrust24THRUST_300001_SM_1000_NS8cuda_cub4core6detail5shmemE];
	ld.shared.v2.u32 	{%r4662, %r4661}, [_ZN6thrust24THRUST_300001_SM_1000_NS8cuda_cub4core6detail5shmemE+8];
	ld.shared.v4.u32 	{%r4660, %r4659, %r4658, %r4657}, [_ZN6thrust24THRUST_300001_SM_1000_NS8cuda_cub4core6detail5shmemE+16];
	ld.shared.u64 	%rd34, [_ZN6thrust24THRUST_300001_SM_1000_NS8cuda_cub4core6detail5shmemE+32];
	ld.shared.v2.u32 	{%r4644, %r4643}, [_ZN6thrust24THRUST_300001_SM_1000_NS8cuda_cub4core6detail5shmemE+40];
	ld.shared.v4.u32 	{%r4642, %r4641, %r4640, %r4639}, [_ZN6thrust24THRUST_300001_SM_1000_NS8cuda_cub4core6detail5shmemE+48];
	setp.ne.s64 	%p355, %rd34, 0;
	@%p355 bra 	$L__BB7_32;
	abs.s32 	%r4501, %r4657;
	abs.s32 	%r4502, %r4639;
	setp.gt.u32 	%p356, %r4501, %r4502;
	selp.b32 	%r4640, %r4658, %r4640, %p356;
	selp.b32 	%r4639, %r4657, %r4639, %p356;
	min.s32 	%r4644, %r4644, %r4662;
	max.s32 	%r4643, %r4661, %r4643;
	min.s32 	%r4642, %r4642, %r4660;
	max.s32 	%r4641, %r4659, %r4641;
$L__BB7_32:
	add.s64 	%rd35, %rd34, %rd629;
	setp.ne.s32 	%p357, %r8, 2;
	@%p357 bra 	$L__BB7_34;
	mov.u32 	%r4657, %r4639;
	mov.u32 	%r4658, %r4640;
	mov.u32 	%r4659, %r4641;
	mov.u32 	%r4660, %r4642;
	mov.u32 	%r4661, %r4643;
	mov.u32 	%r4662, %r4644;
	mov.u64 	%rd629, %rd35;
$L__BB7_34:
	ld.shared.u64 	%rd592, [_ZN6thrust24THRUST_300001_SM_1000_NS8cuda_cub4core6detail5shmemE+64];
	ld.shared.v2.u32 	{%r4656, %r4655}, [_ZN6thrust24THRUST_300001_SM_1000_NS8cuda_cub4core6detail5shmemE+72];
	ld.shared.v4.u32 	{%r4654, %r4653, %r4652, %r4651}, [_ZN6thrust24THRUST_300001_SM_1000_NS8cuda_cub4core6detail5shmemE+80];
	add.s64 	%rd37, %rd592, %rd35;
	setp.ne.s64 	%p358, %rd592, 0;
	@%p358 bra 	$L__BB7_36;
	abs.s32 	%r4503, %r4639;
	abs.s32 	%r4504, %r4651;
	setp.gt.u32 	%p359, %r4503, %r4504;
	selp.b32 	%r4652, %r4640, %r4652, %p359;
	selp.b32 	%r4651, %r4639, %r4651, %p359;
	min.s32 	%r4656, %r4656, %r4644;
	max.s32 	%r4655, %r4643, %r4655;
	min.s32 	%r4654, %r4654, %r4642;
	max.s32 	%r4653, %r4641, %r4653;
$L__BB7_36:
	setp.ne.s32 	%p360, %r8, 3;
	@%p360 bra 	$L__BB7_38;
	mov.u32 	%r4657, %r4651;
	mov.u32 	%r4658, %r4652;
	mov.u32 	%r4659, %r4653;
	mov.u32 	%r4660, %r4654;
	mov.u32 	%r4661, %r4655;
	mov.u32 	%r4662, %r4656;
	mov.u64 	%rd629, %rd37;
$L__BB7_38:
	ld.shared.u64 	%rd593, [_ZN6thrust24THRUST_300001_SM_1000_NS8cuda_cub4core6detail5shmemE+96];
	ld.shared.v2.u32 	{%r4668, %r4667}, [_ZN6thrust24THRUST_300001_SM_1000_NS8cuda_cub4core6detail5shmemE+104];
	ld.shared.v4.u32 	{%r4666, %r4665, %r4664, %r4663}, [_ZN6thrust24THRUST_300001_SM_1000_NS8cuda_cub4core6detail5shmemE+112];
	add.s64 	%rd39, %rd593, %rd37;
	setp.ne.s64 	%p361, %rd593, 0;
	@%p361 bra 	$L__BB7_40;
	abs.s32 	%r4505, %r4651;
	abs.s32 	%r4506, %r4663;
	setp.gt.u32 	%p362, %r4505, %r4506;
	selp.b32 	%r4664, %r4652, %r4664, %p362;
	selp.b32 	%r4663, %r4651, %r4663, %p362;
	min.s32 	%r4668, %r4668, %r4656;
	max.s32 	%r4667, %r4655, %r4667;
	min.s32 	%r4666, %r4666, %r4654;
	max.s32 	%r4665, %r4653, %r4665;
$L__BB7_40:
	setp.ne.s32 	%p363, %r8, 4;
	@%p363 bra 	$L__BB7_42;
	mov.u32 	%r4657, %r4663;
	mov.u32 	%r4658, %r4664;
	mov.u32 	%r4659, %r4665;
	mov.u32 	%r4660, %r4666;
	mov.u32 	%r4661, %r4667;
	mov.u32 	%r4662, %r4668;
	mov.u64 	%rd629, %rd39;
$L__BB7_42:
	ld.shared.u64 	%rd594, [_ZN6thrust24THRUST_300001_SM_1000_NS8cuda_cub4core6detail5shmemE+128];
	ld.shared.v2.u32 	{%r4680, %r4679}, [_ZN6thrust24THRUST_300001_SM_1000_NS8cuda_cub4core6detail5shmemE+136];
	ld.shared.v4.u32 	{%r4678, %r4677, %r4676, %r4675}, [_ZN6thrust24THRUST_300001_SM_1000_NS8cuda_cub4core6detail5shmemE+144];
	add.s64 	%rd41, %rd594, %rd39;
	setp.ne.s64 	%p364, %rd594, 0;
	@%p364 bra 	$L__BB7_44;
	abs.s32 	%r4507, %r4663;
	abs.s32 	%r4508, %r4675;
	setp.gt.u32 	%p365, %r4507, %r4508;
	selp.b32 	%r4676, %r4664, %r4676, %p365;
	selp.b32 	%r4675, %r4663, %r4675, %p365;
	min.s32 	%r4680, %r4680, %r4668;
	max.s32 	%r4679, %r4667, %r4679;
	min.s32 	%r4678, %r4678, %r4666;
	max.s32 	%r4677, %r4665, %r4677;
$L__BB7_44:
	setp.ne.s32 	%p366, %r8, 5;
	@%p366 bra 	$L__BB7_46;
	mov.u32 	%r4657, %r4675;
	mov.u32 	%r4658, %r4676;
	mov.u32 	%r4659, %r4677;
	mov.u32 	%r4660, %r4678;
	mov.u32 	%r4661, %r4679;
	mov.u32 	%r4662, %r4680;
	mov.u64 	%rd629, %rd41;
$L__BB7_46:
	ld.shared.u64 	%rd595, [_ZN6thrust24THRUST_300001_SM_1000_NS8cuda_cub4core6detail5shmemE+160];
	ld.shared.v2.u32 	{%r4692, %r4691}, [_ZN6thrust24THRUST_300001_SM_1000_NS8cuda_cub4core6detail5shmemE+168];
	ld.shared.v4.u32 	{%r4690, %r4689, %r4688, %r4687}, [_ZN6thrust24THRUST_300001_SM_1000_NS8cuda_cub4core6detail5shmemE+176];
	add.s64 	%rd43, %rd595, %rd41;
	setp.ne.s64 	%p367, %rd595, 0;
	@%p367 bra 	$L__BB7_48;
	abs.s32 	%r4509, %r4675;
	abs.s32 	%r4510, %r4687;
	setp.gt.u32 	%p368, %r4509, %r4510;
	selp.b32 	%r4688, %r4676, %r4688, %p368;
	selp.b32 	%r4687, %r4675, %r4687, %p368;
	min.s32 	%r4692, %r4692, %r4680;
	max.s32 	%r4691, %r4679, %r4691;
	min.s32 	%r4690, %r4690, %r4678;
	max.s32 	%r4689, %r4677, %r4689;
$L__BB7_48:
	setp.ne.s32 	%p369, %r8, 6;
	@%p369 bra 	$L__BB7_50;
	mov.u32 	%r4657, %r4687;
	mov.u32 	%r4658, %r4688;
	mov.u32 	%r4659, %r4689;
	mov.u32 	%r4660, %r4690;
	mov.u32 	%r4661, %r4691;
	mov.u32 	%r4662, %r4692;
	mov.u64 	%rd629, %rd43;
$L__BB7_50:
	ld.shared.u64 	%rd596, [_ZN6thrust24THRUST_300001_SM_1000_NS8cuda_cub4core6detail5shmemE+192];
	ld.shared.v2.u32 	{%r4704, %r4703}, [_ZN6thrust24THRUST_300001_SM_1000_NS8cuda_cub4core6detail5shmemE+200];
	ld.shared.v4.u32 	{%r4702, %r4701, %r4700, %r4699}, [_ZN6thrust24THRUST_300001_SM_1000_NS8cuda_cub4core6detail5shmemE+208];
	add.s64 	%rd45, %rd596, %rd43;
	setp.ne.s64 	%p370, %rd596, 0;
	@%p370 bra 	$L__BB7_52;
	abs.s32 	%r4511, %r4687;
	abs.s32 	%r4512, %r4699;
	setp.gt.u32 	%p371, %r4511, %r4512;
	selp.b32 	%r4700, %r4688, %r4700, %p371;
	selp.b32 	%r4699, %r4687, %r4699, %p371;
	min.s32 	%r4704, %r4704, %r4692;
	max.s32 	%r4703, %r4691, %r4703;
	min.s32 	%r4702, %r4702, %r4690;
	max.s32 	%r4701, %r4689, %r4701;
$L__BB7_52:
	setp.ne.s32 	%p372, %r8, 7;
	@%p372 bra 	$L__BB7_54;
	mov.u32 	%r4657, %r4699;
	mov.u32 	%r4658, %r4700;
	mov.u32 	%r4659, %r4701;
	mov.u32 	%r4660, %r4702;
	mov.u32 	%r4661, %r4703;
	mov.u32 	%r4662, %r4704;
	mov.u64 	%rd629, %rd45;
$L__BB7_54:
	ld.shared.u64 	%rd597, [_ZN6thrust24THRUST_300001_SM_1000_NS8cuda_cub4core6detail5shmemE+224];
	ld.shared.v2.u32 	{%r4716, %r4715}, [_ZN6thrust24THRUST_300001_SM_1000_NS8cuda_cub4core6detail5shmemE+232];
	ld.shared.v4.u32 	{%r4714, %r4713, %r4712, %r4711}, [_ZN6thrust24THRUST_300001_SM_1000_NS8cuda_cub4core6detail5shmemE+240];
	add.s64 	%rd47, %rd597, %rd45;
	setp.ne.s64 	%p373, %rd597, 0;
	@%p373 bra 	$L__BB7_56;
	abs.s32 	%r4513, %r4699;
	abs.s32 	%r4514, %r4711;
	setp.gt.u32 	%p374, %r4513, %r4514;
	selp.b32 	%r4712, %r4700, %r4712, %p374;
	selp.b32 	%r4711, %r4699, %r4711, %p374;
	min.s32 	%r4716, %r4716, %r4704;
	max.s32 	%r4715, %r4703, %r4715;
	min.s32 	%r4714, %r4714, %r4702;
	max.s32 	%r4713, %r4701, %r4713;
$L__BB7_56:
	setp.lt.u32 	%p375, %r6, 32;
	@%p375 bra 	$L__BB7_61;
	setp.ne.s64 	%p376, %rd634, 0;
	@%p376 bra 	$L__BB7_59;
	abs.s32 	%r4515, %r4657;
	abs.s32 	%r4516, %r4727;
	setp.gt.u32 	%p377, %r4515, %r4516;
	selp.b32 	%r4728, %r4658, %r4728, %p377;
	selp.b32 	%r4727, %r4657, %r4727, %p377;
	min.s32 	%r4723, %r4723, %r4662;
	max.s32 	%r4724, %r4661, %r4724;
	min.s32 	%r4725, %r4725, %r4660;
	max.s32 	%r4726, %r4659, %r4726;
$L__BB7_59:
	setp.ne.s32 	%p378, %r4211, 0;
	add.s64 	%rd634, %rd629, %rd634;
	@%p378 bra 	$L__BB7_61;
	mov.u32 	%r4723, %r4662;
	mov.u32 	%r4724, %r4661;
	mov.u32 	%r4725, %r4660;
	mov.u32 	%r4726, %r4659;
	mov.u32 	%r4727, %r4657;
	mov.u32 	%r4728, %r4658;
	mov.u64 	%rd634, %rd629;
$L__BB7_61:
	setp.eq.s32 	%p379, %r6, 0;
	mov.u64 	%rd635, %rd622;
	@%p379 bra 	$L__BB7_64;
	add.s64 	%rd635, %rd622, %rd634;
	setp.ne.s64 	%p380, %rd622, 0;
	@%p380 bra 	$L__BB7_64;
	abs.s32 	%r4517, %r4727;
	abs.s32 	%r4518, %r4733;
	setp.gt.u32 	%p381, %r4517, %r4518;
	selp.b32 	%r4734, %r4728, %r4734, %p381;
	selp.b32 	%r4733, %r4727, %r4733, %p381;
	min.s32 	%r4729, %r4729, %r4723;
	max.s32 	%r4730, %r4724, %r4730;
	min.s32 	%r4731, %r4731, %r4725;
	max.s32 	%r4732, %r4726, %r4732;
$L__BB7_64:
	setp.ne.s32 	%p382, %r9, %r10;
	add.s64 	%rd52, %rd635, %rd15;
	@%p382 bra 	$L__BB7_66;
	abs.s32 	%r4519, %r4733;
	abs.s32 	%r4520, %r4735;
	setp.gt.u32 	%p383, %r4519, %r4520;
	selp.b32 	%r4736, %r4734, %r4736, %p383;
	selp.b32 	%r4735, %r4733, %r4735, %p383;
	min.s32 	%r4740, %r4740, %r4729;
	max.s32 	%r4739, %r4730, %r4739;
	min.s32 	%r4738, %r4738, %r4731;
	max.s32 	%r4737, %r4732, %r4737;
$L__BB7_66:
	setp.ne.s32 	%p384, %r6, 0;
	@%p384 bra 	$L__BB7_68;
	add.s64 	%rd598, %rd305, 1024;
	mov.b64 	%rd601, {%r4716, %r4715};
	mov.b64 	%rd603, {%r4714, %r4713};
	mov.b64 	%rd605, {%r4712, %r4711};
	// begin inline asm
	st.cg.u64 [%rd598], %rd47;
	// end inline asm
	add.s64 	%rd600, %rd305, 1032;
	// begin inline asm
	st.cg.u64 [%rd600], %rd601;
	// end inline asm
	add.s64 	%rd602, %rd305, 1040;
	// begin inline asm
	st.cg.u64 [%rd602], %rd603;
	// end inline asm
	add.s64 	%rd604, %rd305, 1048;
	// begin inline asm
	st.cg.u64 [%rd604], %rd605;
	// end inline asm
	add.s64 	%rd606, %rd303, 128;
	mov.b32 	%r4521, 101;
	// begin inline asm
	st.release.gpu.u32 [%rd606], %r4521;
	// end inline asm
	mov.b64 	%rd634, 0;
$L__BB7_68:
	setp.lt.s64 	%p385, %rd47, 257;
	@%p385 bra 	$L__BB7_81;
	bar.sync 	0;
	setp.eq.s64 	%p389, %rd622, 0;
	@%p389 bra 	$L__BB7_71;
	cvt.u32.u64 	%r4522, %rd634;
	mad.lo.s32 	%r4524, %r4522, 28, %r4222;
	st.shared.u32 	[%r4524], %r4566;
	st.shared.u32 	[%r4524+4], %r4723;
	st.shared.u32 	[%r4524+8], %r4724;
	st.shared.u32 	[%r4524+12], %r4725;
	st.shared.u32 	[%r4524+16], %r4726;
	st.shared.u32 	[%r4524+20], %r4728;
	st.shared.u32 	[%r4524+24], %r4727;
$L__BB7_71:
	setp.eq.s32 	%p390, %r9, %r10;
	@%p390 bra 	$L__BB7_73;
	cvt.u32.u64 	%r4525, %rd635;
	mad.lo.s32 	%r4527, %r4525, 28, %r4222;
	st.shared.u32 	[%r4527], %r9;
	st.shared.u32 	[%r4527+4], %r4729;
	st.shared.u32 	[%r4527+8], %r4730;
	st.shared.u32 	[%r4527+12], %r4731;
	st.shared.u32 	[%r4527+16], %r4732;
	st.shared.u32 	[%r4527+20], %r4734;
	st.shared.u32 	[%r4527+24], %r4733;
$L__BB7_73:
	setp.eq.s32 	%p391, %r10, %r11;
	@%p391 bra 	$L__BB7_75;
	cvt.u32.u64 	%r4528, %rd52;
	mad.lo.s32 	%r4530, %r4528, 28, %r4222;
	st.shared.u32 	[%r4530], %r10;
	st.shared.u32 	[%r4530+4], %r4740;
	st.shared.u32 	[%r4530+8], %r4739;
	st.shared.u32 	[%r4530+12], %r4738;
	st.shared.u32 	[%r4530+16], %r4737;
	st.shared.u32 	[%r4530+20], %r4736;
	st.shared.u32 	[%r4530+24], %r4735;
$L__BB7_75:
	bar.sync 	0;
	cvt.u64.u32 	%rd640, %r6;
	setp.le.u64 	%p392, %rd47, %rd640;
	@%p392 bra 	$L__BB7_494;
	not.b64 	%rd611, %rd640;
	add.s64 	%rd55, %rd47, %rd611;
	shr.u64 	%rd612, %rd55, 8;
	add.s64 	%rd613, %rd612, 1;
	and.b64  	%rd638, %rd613, 3;
	and.b64  	%rd614, %rd55, 768;
	setp.eq.s64 	%p393, %rd614, 768;
	@%p393 bra 	$L__BB7_79;
	mad.lo.s32 	%r4532, %r6, 28, %r4222;
	add.s32 	%r4741, %r4532, 12;
	mad.lo.s64 	%rd615, %rd640, 24, %rd10;
	add.s64 	%rd637, %rd615, 12;
	shl.b64 	%rd616, %rd638, 8;
	add.s64 	%rd640, %rd616, %rd640;
$L__BB7_78:
	.pragma "nounroll";
	ld.shared.u32 	%r4533, [%r4741+-8];
	ld.shared.u32 	%r4534, [%r4741+-4];
	ld.shared.u32 	%r4535, [%r4741];
	ld.shared.u32 	%r4536, [%r4741+4];
	ld.shared.u32 	%r4537, [%r4741+8];
	ld.shared.u32 	%r4538, [%r4741+12];
	st.global.u32 	[%rd637+-12], %r4533;
	st.global.u32 	[%rd637+-8], %r4534;
	st.global.u32 	[%rd637+-4], %r4535;
	st.global.u32 	[%rd637], %r4536;
	st.global.u32 	[%rd637+4], %r4537;
	st.global.u32 	[%rd637+8], %r4538;
	add.s64 	%rd638, %rd638, -1;
	add.s32 	%r4741, %r4741, 7168;
	add.s64 	%rd637, %rd637, 6144;
	setp.ne.s64 	%p394, %rd638, 0;
	@%p394 bra 	$L__BB7_78;
$L__BB7_79:
	setp.lt.u64 	%p395, %rd55, 768;
	@%p395 bra 	$L__BB7_494;
$L__BB7_80:
	cvt.u32.u64 	%r4539, %rd640;
	mad.lo.s32 	%r4541, %r4539, 28, %r4222;
	ld.shared.u32 	%r4542, [%r4541+4];
	ld.shared.u32 	%r4543, [%r4541+8];
	ld.shared.u32 	%r4544, [%r4541+12];
	ld.shared.u32 	%r4545, [%r4541+16];
	ld.shared.u32 	%r4546, [%r4541+20];
	ld.shared.u32 	%r4547, [%r4541+24];
	mad.lo.s64 	%rd617, %rd640, 24, %rd10;
	st.global.u32 	[%rd617], %r4542;
	st.global.u32 	[%rd617+4], %r4543;
	st.global.u32 	[%rd617+8], %r4544;
	st.global.u32 	[%rd617+12], %r4545;
	st.global.u32 	[%rd617+16], %r4546;
	st.global.u32 	[%rd617+20], %r4547;
	and.b64  	%rd618, %rd640, 4294967295;
	ld.shared.u32 	%r4548, [%r4541+7172];
	ld.shared.u32 	%r4549, [%r4541+7176];
	ld.shared.u32 	%r4550, [%r4541+7180];
	ld.shared.u32 	%r4551, [%r4541+7184];
	ld.shared.u32 	%r4552, [%r4541+7188];
	ld.shared.u32 	%r4553, [%r4541+7192];
	mad.lo.s64 	%rd619, %rd618, 24, %rd10;
	st.global.u32 	[%rd619+6144], %r4548;
	st.global.u32 	[%rd619+6148], %r4549;
	st.global.u32 	[%rd619+6152], %r4550;
	st.global.u32 	[%rd619+6156], %r4551;
	st.global.u32 	[%rd619+6160], %r4552;
	st.global.u32 	[%rd619+6164], %r4553;
	ld.shared.u32 	%r4554, [%r4541+14340];
	ld.shared.u32 	%r4555, [%r4541+14344];
	ld.shared.u32 	%r4556, [%r4541+14348];
	ld.shared.u32 	%r4557, [%r4541+14352];
	ld.shared.u32 	%r4558, [%r4541+14356];
	ld.shared.u32 	%r4559, [%r4541+14360];
	st.global.u32 	[%rd619+12288], %r4554;
	st.global.u32 	[%rd619+12292], %r4555;
	st.global.u32 	[%rd619+12296], %r4556;
	st.global.u32 	[%rd619+12300], %r4557;
	st.global.u32 	[%rd619+12304], %r4558;
	st.global.u32 	[%rd619+12308], %r4559;
	ld.shared.u32 	%r4560, [%r4541+21508];
	ld.shared.u32 	%r4561, [%r4541+21512];
	ld.shared.u32 	%r4562, [%r4541+21516];
	ld.shared.u32 	%r4563, [%r4541+21520];
	ld.shared.u32 	%r4564, [%r4541+21524];
	ld.shared.u32 	%r4565, [%r4541+21528];
	st.global.u32 	[%rd619+18432], %r4560;
	st.global.u32 	[%rd619+18436], %r4561;
	st.global.u32 	[%rd619+18440], %r4562;
	st.global.u32 	[%rd619+18444], %r4563;
	st.global.u32 	[%rd619+18448], %r4564;
	st.global.u32 	[%rd619+18452], %r4565;
	add.s64 	%rd620, %rd640, 1024;
	and.b64  	%rd640, %rd620, 4294967295;
	setp.gt.u64 	%p396, %rd47, %rd640;
	@%p396 bra 	$L__BB7_80;
	bra.uni 	$L__BB7_494;
$L__BB7_81:
	setp.eq.s64 	%p386, %rd622, 0;
	@%p386 bra 	$L__BB7_83;
	mad.lo.s64 	%rd608, %rd634, 24, %rd10;
	st.global.u32 	[%rd608], %r4723;
	st.global.u32 	[%rd608+4], %r4724;
	st.global.u32 	[%rd608+8], %r4725;
	st.global.u32 	[%rd608+12], %r4726;
	st.global.u32 	[%rd608+16], %r4728;
	st.global.u32 	[%rd608+20], %r4727;
$L__BB7_83:
	setp.eq.s32 	%p387, %r9, %r10;
	@%p387 bra 	$L__BB7_85;
	mad.lo.s64 	%rd609, %rd635, 24, %rd10;
	st.global.u32 	[%rd609], %r4729;
	st.global.u32 	[%rd609+4], %r4730;
	st.global.u32 	[%rd609+8], %r4731;
	st.global.u32 	[%rd609+12], %r4732;
	st.global.u32 	[%rd609+16], %r4734;
	st.global.u32 	[%rd609+20], %r4733;
$L__BB7_85:
	setp.eq.s32 	%p388, %r10, %r11;
	@%p388 bra 	$L__BB7_494;
	mad.lo.s64 	%rd610, %rd52, 24, %rd10;
	st.global.u32 	[%rd610], %r4740;
	st.global.u32 	[%rd610+4], %r4739;
	st.global.u32 	[%rd610+8], %r4738;
	st.global.u32 	[%rd610+12], %r4737;
	st.global.u32 	[%rd610+16], %r4736;
	st.global.u32 	[%rd610+20], %r4735;
	bra.uni 	$L__BB7_494;
$L__BB7_87:
	mov.u32 	%r396, %tid.x;
	and.b32  	%r3396, %r396, 31;
	and.b32  	%r3397, %r396, 992;
	mul.lo.s32 	%r3398, %r3397, 3;
	or.b32  	%r397, %r3398, %r3396;
	cvt.u64.u32 	%rd465, %r397;
	add.s64 	%rd66, %rd11, %rd465;
	shl.b64 	%rd466, %rd66, 4;
	add.s64 	%rd467, %rd5, %rd466;
	ld.global.u32 	%r3399, [%rd467];
	ld.global.u32 	%r3400, [%rd467+512];
	ld.global.u32 	%r3401, [%rd467+1024];
	// begin inline asm
	mov.u32 %r3394, %laneid;
	// end inline asm
	shr.u32 	%r399, %r396, 5;
	mad.lo.s32 	%r400, %r399, 96, %r3394;
	shl.b32 	%r3402, %r400, 2;
	mov.u32 	%r3403, _ZN6thrust24THRUST_300001_SM_1000_NS8cuda_cub4core6detail5shmemE;
	add.s32 	%r401, %r3403, %r3402;
	st.shared.u32 	[%r401], %r3399;
	st.shared.u32 	[%r401+128], %r3400;
	st.shared.u32 	[%r401+256], %r3401;
	bar.warp.sync 	-1;
	shl.b32 	%r402, %r3394, 1;
	shl.b32 	%r3404, %r3394, 3;
	add.s32 	%r403, %r401, %r3404;
	ld.shared.u32 	%r404, [%r403];
	ld.shared.u32 	%r405, [%r403+4];
	ld.shared.u32 	%r406, [%r403+8];
	setp.ne.s32 	%p213, %r396, 0;
	mov.b32 	%r4743, 0;
	@%p213 bra 	$L__BB7_89;
	shl.b64 	%rd468, %rd11, 4;
	add.s64 	%rd469, %rd5, %rd468;
	ld.global.u32 	%r4743, [%rd469+-16];
$L__BB7_89:
	setp.eq.s32 	%p214, %r396, 0;
	bar.sync 	0;
	cvt.u32.u64 	%r3405, %rd11;
	add.s32 	%r3406, %r1, %r3405;
	cvta.to.global.u64 	%rd470, %rd6;
	add.s32 	%r3407, %r3406, %r397;
	add.s64 	%rd472, %rd470, %rd466;
	ld.global.u32 	%r3408, [%rd472+4];
	ld.global.u32 	%r3409, [%rd472+8];
	ld.global.u32 	%r3410, [%rd472+12];
	add.s32 	%r3411, %r3407, 32;
	ld.global.u32 	%r3412, [%rd472+516];
	ld.global.u32 	%r3413, [%rd472+520];
	ld.global.u32 	%r3414, [%rd472+524];
	add.s32 	%r3415, %r3407, 64;
	ld.global.u32 	%r3416, [%rd472+1028];
	ld.global.u32 	%r3417, [%rd472+1032];
	ld.global.u32 	%r3418, [%rd472+1036];
	mad.lo.s32 	%r3419, %r400, 20, %r401;
	st.shared.v2.u32 	[%r3419], {%r3408, %r3408};
	st.shared.v2.u32 	[%r3419+8], {%r3409, %r3409};
	st.shared.v2.u32 	[%r3419+16], {%r3407, %r3410};
	st.shared.v2.u32 	[%r3419+768], {%r3412, %r3412};
	st.shared.v2.u32 	[%r3419+776], {%r3413, %r3413};
	st.shared.v2.u32 	[%r3419+784], {%r3411, %r3414};
	st.shared.v2.u32 	[%r3419+1536], {%r3416, %r3416};
	st.shared.v2.u32 	[%r3419+1544], {%r3417, %r3417};
	st.shared.v2.u32 	[%r3419+1552], {%r3415, %r3418};
	bar.warp.sync 	-1;
	add.s32 	%r3420, %r400, %r402;
	mad.lo.s32 	%r3421, %r3420, 20, %r403;
	ld.shared.v2.u32 	{%r5004, %r5005}, [%r3421];
	ld.shared.v2.u32 	{%r5006, %r5007}, [%r3421+8];
	ld.shared.v2.u32 	{%r5008, %r5009}, [%r3421+16];
	ld.shared.v2.u32 	{%r5010, %r5011}, [%r3421+24];
	ld.shared.v2.u32 	{%r5012, %r5013}, [%r3421+32];
	ld.shared.v2.u32 	{%r5014, %r5015}, [%r3421+40];
	ld.shared.v2.u32 	{%r4755, %r4754}, [%r3421+48];
	ld.shared.v2.u32 	{%r4753, %r4752}, [%r3421+56];
	ld.shared.v2.u32 	{%r4751, %r4750}, [%r3421+64];
	bar.sync 	0;
	shl.b32 	%r3422, %r396, 2;
	add.s32 	%r3424, %r3403, %r3422;
	add.s32 	%r427, %r3424, 1448;
	st.shared.u32 	[%r3424+1448], %r406;
	bar.sync 	0;
	@%p214 bra 	$L__BB7_91;
	ld.shared.u32 	%r4743, [%r427+-4];
$L__BB7_91:
	setp.ne.s32 	%p215, %r4743, %r404;
	selp.u64 	%rd473, 1, 0, %p215;
	setp.ne.s32 	%p216, %r404, %r405;
	selp.u64 	%rd474, 1, 0, %p216;
	add.s64 	%rd67, %rd474, %rd473;
	mov.u32 	%r4744, %r5015;
	mov.u32 	%r4745, %r5014;
	mov.u32 	%r4746, %r5013;
	mov.u32 	%r4747, %r5012;
	mov.u32 	%r4748, %r5011;
	mov.u32 	%r4749, %r5010;
	@%p216 bra 	$L__BB7_93;
	abs.s32 	%r3425, %r5009;
	abs.s32 	%r3426, %r5015;
	setp.gt.u32 	%p217, %r3425, %r3426;
	selp.b32 	%r4745, %r5008, %r5014, %p217;
	selp.b32 	%r4744, %r5009, %r5015, %p217;
	min.s32 	%r4749, %r5010, %r5004;
	max.s32 	%r4748, %r5005, %r5011;
	min.s32 	%r4747, %r5012, %r5006;
	max.s32 	%r4746, %r5007, %r5013;
$L__BB7_93:
	setp.ne.s32 	%p218, %r405, %r406;
	selp.u64 	%rd475, 1, 0, %p218;
	add.s64 	%rd68, %rd67, %rd475;
	@%p218 bra 	$L__BB7_95;
	abs.s32 	%r3427, %r4744;
	abs.s32 	%r3428, %r4750;
	setp.gt.u32 	%p219, %r3427, %r3428;
	selp.b32 	%r4751, %r4745, %r4751, %p219;
	selp.b32 	%r4750, %r4744, %r4750, %p219;
	min.s32 	%r4755, %r4755, %r4749;
	max.s32 	%r4754, %r4748, %r4754;
	min.s32 	%r4753, %r4753, %r4747;
	max.s32 	%r4752, %r4746, %r4752;
$L__BB7_95:
	mov.b64 	{%r3430, %r3435}, %rd68;
	mov.b32 	%r3466, 1;
	mov.b32 	%r3467, 0;
	mov.b32 	%r3468, -1;
	// begin inline asm
	shfl.sync.up.b32 %r3429, %r3430, %r3466, %r3467, %r3468;
	// end inline asm
	// begin inline asm
	shfl.sync.up.b32 %r3434, %r3435, %r3466, %r3467, %r3468;
	// end inline asm
	mov.b64 	%rd69, {%r3429, %r3434};
	// begin inline asm
	shfl.sync.up.b32 %r3439, %r4755, %r3466, %r3467, %r3468;
	// end inline asm
	// begin inline asm
	shfl.sync.up.b32 %r3444, %r4754, %r3466, %r3467, %r3468;
	// end inline asm
	// begin inline asm
	shfl.sync.up.b32 %r3449, %r4753, %r3466, %r3467, %r3468;
	// end inline asm
	// begin inline asm
	shfl.sync.up.b32 %r3454, %r4752, %r3466, %r3467, %r3468;
	// end inline asm
	// begin inline asm
	shfl.sync.up.b32 %r3459, %r4751, %r3466, %r3467, %r3468;
	// end inline asm
	// begin inline asm
	shfl.sync.up.b32 %r3464, %r4750, %r3466, %r3467, %r3468;
	// end inline asm
	setp.ne.s64 	%p220, %rd68, 0;
	mov.u32 	%r4762, %r4750;
	mov.u32 	%r4763, %r4751;
	mov.u32 	%r4764, %r4752;
	mov.u32 	%r4765, %r4753;
	mov.u32 	%r4766, %r4754;
	mov.u32 	%r4767, %r4755;
	@%p220 bra 	$L__BB7_97;
	abs.s32 	%r3469, %r3464;
	abs.s32 	%r3470, %r4750;
	setp.gt.u32 	%p221, %r3469, %r3470;
	selp.b32 	%r4763, %r3459, %r4751, %p221;
	selp.b32 	%r4762, %r3464, %r4750, %p221;
	min.s32 	%r4767, %r4755, %r3439;
	max.s32 	%r4766, %r3444, %r4754;
	min.s32 	%r4765, %r4753, %r3449;
	max.s32 	%r4764, %r3454, %r4752;
$L__BB7_97:
	setp.gt.s32 	%p222, %r3394, 0;
	add.s64 	%rd641, %rd68, %rd69;
	@%p222 bra 	$L__BB7_99;
	mov.u32 	%r4762, %r4750;
	mov.u32 	%r4763, %r4751;
	mov.u32 	%r4764, %r4752;
	mov.u32 	%r4765, %r4753;
	mov.u32 	%r4766, %r4754;
	mov.u32 	%r4767, %r4755;
	mov.u64 	%rd641, %rd68;
$L__BB7_99:
	mov.b64 	{%r3472, %r3477}, %rd641;
	mov.b32 	%r3508, 2;
	mov.b32 	%r3509, 0;
	mov.b32 	%r3510, -1;
	// begin inline asm
	shfl.sync.up.b32 %r3471, %r3472, %r3508, %r3509, %r3510;
	// end inline asm
	// begin inline asm
	shfl.sync.up.b32 %r3476, %r3477, %r3508, %r3509, %r3510;
	// end inline asm
	mov.b64 	%rd72, {%r3471, %r3476};
	// begin inline asm
	shfl.sync.up.b32 %r3481, %r4767, %r3508, %r3509, %r3510;
	// end inline asm
	// begin inline asm
	shfl.sync.up.b32 %r3486, %r4766, %r3508, %r3509, %r3510;
	// end inline asm
	// begin inline asm
	shfl.sync.up.b32 %r3491, %r4765, %r3508, %r3509, %r3510;
	// end inline asm
	// begin inline asm
	shfl.sync.up.b32 %r3496, %r4764, %r3508, %r3509, %r3510;
	// end inline asm
	// begin inline asm
	shfl.sync.up.b32 %r3501, %r4763, %r3508, %r3509, %r3510;
	// end inline asm
	// begin inline asm
	shfl.sync.up.b32 %r3506, %r4762, %r3508, %r3509, %r3510;
	// end inline asm
	setp.ne.s64 	%p223, %rd641, 0;
	mov.u32 	%r4774, %r4762;
	mov.u32 	%r4775, %r4763;
	mov.u32 	%r4776, %r4764;
	mov.u32 	%r4777, %r4765;
	mov.u32 	%r4778, %r4766;
	mov.u32 	%r4779, %r4767;
	@%p223 bra 	$L__BB7_101;
	abs.s32 	%r3511, %r3506;
	abs.s32 	%r3512, %r4762;
	setp.gt.u32 	%p224, %r3511, %r3512;
	selp.b32 	%r4775, %r3501, %r4763, %p224;
	selp.b32 	%r4774, %r3506, %r4762, %p224;
	min.s32 	%r4779, %r4767, %r3481;
	max.s32 	%r4778, %r3486, %r4766;
	min.s32 	%r4777, %r4765, %r3491;
	max.s32 	%r4776, %r3496, %r4764;
$L__BB7_101:
	setp.gt.s32 	%p225, %r3394, 1;
	add.s64 	%rd642, %rd641, %rd72;
	@%p225 bra 	$L__BB7_103;
	mov.u32 	%r4774, %r4762;
	mov.u32 	%r4775, %r4763;
	mov.u32 	%r4776, %r4764;
	mov.u32 	%r4777, %r4765;
	mov.u32 	%r4778, %r4766;
	mov.u32 	%r4779, %r4767;
	mov.u64 	%rd642, %rd641;
$L__BB7_103:
	mov.b64 	{%r3514, %r3519}, %rd642;
	mov.b32 	%r3550, 4;
	mov.b32 	%r3551, 0;
	mov.b32 	%r3552, -1;
	// begin inline asm
	shfl.sync.up.b32 %r3513, %r3514, %r3550, %r3551, %r3552;
	// end inline asm
	// begin inline asm
	shfl.sync.up.b32 %r3518, %r3519, %r3550, %r3551, %r3552;
	// end inline asm
	mov.b64 	%rd75, {%r3513, %r3518};
	// begin inline asm
	shfl.sync.up.b32 %r3523, %r4779, %r3550, %r3551, %r3552;
	// end inline asm
	// begin inline asm
	shfl.sync.up.b32 %r3528, %r4778, %r3550, %r3551, %r3552;
	// end inline asm
	// begin inline asm
	shfl.sync.up.b32 %r3533, %r4777, %r3550, %r3551, %r3552;
	// end inline asm
	// begin inline asm
	shfl.sync.up.b32 %r3538, %r4776, %r3550, %r3551, %r3552;
	// end inline asm
	// begin inline asm
	shfl.sync.up.b32 %r3543, %r4775, %r3550, %r3551, %r3552;
	// end inline asm
	// begin inline asm
	shfl.sync.up.b32 %r3548, %r4774, %r3550, %r3551, %r3552;
	// end inline asm
	setp.ne.s64 	%p226, %rd642, 0;
	mov.u32 	%r4786, %r4774;
	mov.u32 	%r4787, %r4775;
	mov.u32 	%r4788, %r4776;
	mov.u32 	%r4789, %r4777;
	mov.u32 	%r4790, %r4778;
	mov.u32 	%r4791, %r4779;
	@%p226 bra 	$L__BB7_105;
	abs.s32 	%r3553, %r3548;
	abs.s32 	%r3554, %r4774;
	setp.gt.u32 	%p227, %r3553, %r3554;
	selp.b32 	%r4787, %r3543, %r4775, %p227;
	selp.b32 	%r4786, %r3548, %r4774, %p227;
	min.s32 	%r4791, %r4779, %r3523;
	max.s32 	%r4790, %r3528, %r4778;
	min.s32 	%r4789, %r4777, %r3533;
	max.s32 	%r4788, %r3538, %r4776;
$L__BB7_105:
	setp.gt.s32 	%p228, %r3394, 3;
	add.s64 	%rd643, %rd642, %rd75;
	@%p228 bra 	$L__BB7_107;
	mov.u32 	%r4786, %r4774;
	mov.u32 	%r4787, %r4775;
	mov.u32 	%r4788, %r4776;
	mov.u32 	%r4789, %r4777;
	mov.u32 	%r4790, %r4778;
	mov.u32 	%r4791, %r4779;
	mov.u64 	%rd643, %rd642;
$L__BB7_107:
	mov.b64 	{%r3556, %r3561}, %rd643;
	mov.b32 	%r3592, 8;
	mov.b32 	%r3593, 0;
	mov.b32 	%r3594, -1;
	// begin inline asm
	shfl.sync.up.b32 %r3555, %r3556, %r3592, %r3593, %r3594;
	// end inline asm
	// begin inline asm
	shfl.sync.up.b32 %r3560, %r3561, %r3592, %r3593, %r3594;
	// end inline asm
	mov.b64 	%rd78, {%r3555, %r3560};
	// begin inline asm
	shfl.sync.up.b32 %r3565, %r4791, %r3592, %r3593, %r3594;
	// end inline asm
	// begin inline asm
	shfl.sync.up.b32 %r3570, %r4790, %r3592, %r3593, %r3594;
	// end inline asm
	// begin inline asm
	shfl.sync.up.b32 %r3575, %r4789, %r3592, %r3593, %r3594;
	// end inline asm
	// begin inline asm
	shfl.sync.up.b32 %r3580, %r4788, %r3592, %r3593, %r3594;
	// end inline asm
	// begin inline asm
	shfl.sync.up.b32 %r3585, %r4787, %r3592, %r3593, %r3594;
	// end inline asm
	// begin inline asm
	shfl.sync.up.b32 %r3590, %r4786, %r3592, %r3593, %r3594;
	// end inline asm
	setp.ne.s64 	%p229, %rd643, 0;
	mov.u32 	%r4798, %r4786;
	mov.u32 	%r4799, %r4787;
	mov.u32 	%r4800, %r4788;
	mov.u32 	%r4801, %r4789;
	mov.u32 	%r4802, %r4790;
	mov.u32 	%r4803, %r4791;
	@%p229 bra 	$L__BB7_109;
	abs.s32 	%r3595, %r3590;
	abs.s32 	%r3596, %r4786;
	setp.gt.u32 	%p230, %r3595, %r3596;
	selp.b32 	%r4799, %r3585, %r4787, %p230;
	selp.b32 	%r4798, %r3590, %r4786, %p230;
	min.s32 	%r4803, %r4791, %r3565;
	max.s32 	%r4802, %r3570, %r4790;
	min.s32 	%r4801, %r4789, %r3575;
	max.s32 	%r4800, %r3580, %r4788;
$L__BB7_109:
	setp.gt.s32 	%p231, %r3394, 7;
	add.s64 	%rd644, %rd643, %rd78;
	@%p231 bra 	$L__BB7_111;
	mov.u32 	%r4798, %r4786;
	mov.u32 	%r4799, %r4787;
	mov.u32 	%r4800, %r4788;
	mov.u32 	%r4801, %r4789;
	mov.u32 	%r4802, %r4790;
	mov.u32 	%r4803, %r4791;
	mov.u64 	%rd644, %rd643;
$L__BB7_111:
	mov.b64 	{%r3598, %r3603}, %rd644;
	mov.b32 	%r3634, 16;
	mov.b32 	%r3635, 0;
	mov.b32 	%r3636, -1;
	// begin inline asm
	shfl.sync.up.b32 %r3597, %r3598, %r3634, %r3635, %r3636;
	// end inline asm
	// begin inline asm
	shfl.sync.up.b32 %r3602, %r3603, %r3634, %r3635, %r3636;
	// end inline asm
	mov.b64 	%rd81, {%r3597, %r3602};
	// begin inline asm
	shfl.sync.up.b32 %r3607, %r4803, %r3634, %r3635, %r3636;
	// end inline asm
	// begin inline asm
	shfl.sync.up.b32 %r3612, %r4802, %r3634, %r3635, %r3636;
	// end inline asm
	// begin inline asm
	shfl.sync.up.b32 %r3617, %r4801, %r3634, %r3635, %r3636;
	// end inline asm
	// begin inline asm
	shfl.sync.up.b32 %r3622, %r4800, %r3634, %r3635, %r3636;
	// end inline asm
	// begin inline asm
	shfl.sync.up.b32 %r3627, %r4799, %r3634, %r3635, %r3636;
	// end inline asm
	// begin inline asm
	shfl.sync.up.b32 %r3632, %r4798, %r3634, %r3635, %r3636;
	// end inline asm
	setp.ne.s64 	%p232, %rd644, 0;
	mov.u32 	%r4810, %r4798;
	mov.u32 	%r4811, %r4799;
	mov.u32 	%r4812, %r4800;
	mov.u32 	%r4813, %r4801;
	mov.u32 	%r4814, %r4802;
	mov.u32 	%r4815, %r4803;
	@%p232 bra 	$L__BB7_113;
	abs.s32 	%r3637, %r3632;
	abs.s32 	%r3638, %r4798;
	setp.gt.u32 	%p233, %r3637, %r3638;
	selp.b32 	%r4811, %r3627, %r4799, %p233;
	selp.b32 	%r4810, %r3632, %r4798, %p233;
	min.s32 	%r4815, %r4803, %r3607;
	max.s32 	%r4814, %r3612, %r4802;
	min.s32 	%r4813, %r4801, %r3617;
	max.s32 	%r4812, %r3622, %r4800;
$L__BB7_113:
	setp.gt.s32 	%p234, %r3394, 15;
	add.s64 	%rd645, %rd644, %rd81;
	@%p234 bra 	$L__BB7_115;
	mov.u32 	%r4810, %r4798;
	mov.u32 	%r4811, %r4799;
	mov.u32 	%r4812, %r4800;
	mov.u32 	%r4813, %r4801;
	mov.u32 	%r4814, %r4802;
	mov.u32 	%r4815, %r4803;
	mov.u64 	%rd645, %rd644;
$L__BB7_115:
	mov.b64 	{%r3640, %r3645}, %rd645;
	mov.b32 	%r3676, 1;
	mov.b32 	%r3677, 0;
	mov.b32 	%r3678, -1;
	// begin inline asm
	shfl.sync.up.b32 %r3639, %r3640, %r3676, %r3677, %r3678;
	// end inline asm
	// begin inline asm
	shfl.sync.up.b32 %r3644, %r3645, %r3676, %r3677, %r3678;
	// end inline asm
	mov.b64 	%rd666, {%r3639, %r3644};
	// begin inline asm
	shfl.sync.up.b32 %r4992, %r4815, %r3676, %r3677, %r3678;
	// end inline asm
	// begin inline asm
	shfl.sync.up.b32 %r4993, %r4814, %r3676, %r3677, %r3678;
	// end inline asm
	// begin inline asm
	shfl.sync.up.b32 %r4994, %r4813, %r3676, %r3677, %r3678;
	// end inline asm
	// begin inline asm
	shfl.sync.up.b32 %r4995, %r4812, %r3676, %r3677, %r3678;
	// end inline asm
	// begin inline asm
	shfl.sync.up.b32 %r4997, %r4811, %r3676, %r3677, %r3678;
	// end inline asm
	// begin inline asm
	shfl.sync.up.b32 %r4996, %r4810, %r3676, %r3677, %r3678;
	// end inline asm
	setp.ne.s32 	%p235, %r3394, 31;
	@%p235 bra 	$L__BB7_117;
	shl.b32 	%r3679, %r399, 5;
	add.s32 	%r3681, %r3403, %r3679;
	st.shared.u64 	[%r3681], %rd645;
	st.shared.v2.u32 	[%r3681+8], {%r4815, %r4814};
	st.shared.v4.u32 	[%r3681+16], {%r4813, %r4812, %r4811, %r4810};
$L__BB7_117:
	bar.sync 	0;
	ld.shared.u64 	%rd647, [_ZN6thrust24THRUST_300001_SM_1000_NS8cuda_cub4core6detail5shmemE];
	ld.shared.v2.u32 	{%r4839, %r4838}, [_ZN6thrust24THRUST_300001_SM_1000_NS8cuda_cub4core6detail5shmemE+8];
	ld.shared.v4.u32 	{%r4837, %r4836, %r4835, %r4834}, [_ZN6thrust24THRUST_300001_SM_1000_NS8cuda_cub4core6detail5shmemE+16];
	ld.shared.u64 	%rd86, [_ZN6thrust24THRUST_300001_SM_1000_NS8cuda_cub4core6detail5shmemE+32];
	ld.shared.v2.u32 	{%r4821, %r4820}, [_ZN6thrust24THRUST_300001_SM_1000_NS8cuda_cub4core6detail5shmemE+40];
	ld.shared.v4.u32 	{%r4819, %r4818, %r4817, %r4816}, [_ZN6thrust24THRUST_300001_SM_1000_NS8cuda_cub4core6detail5shmemE+48];
	setp.ne.s64 	%p236, %rd86, 0;
	@%p236 bra 	$L__BB7_119;
	abs.s32 	%r3682, %r4834;
	abs.s32 	%r3683, %r4816;
	setp.gt.u32 	%p237, %r3682, %r3683;
	selp.b32 	%r4817, %r4835, %r4817, %p237;
	selp.b32 	%r4816, %r4834, %r4816, %p237;
	min.s32 	%r4821, %r4821, %r4839;
	max.s32 	%r4820, %r4838, %r4820;
	min.s32 	%r4819, %r4819, %r4837;
	max.s32 	%r4818, %r4836, %r4818;
$L__BB7_119:
	add.s64 	%rd87, %rd86, %rd647;
	setp.ne.s32 	%p238, %r399, 2;
	@%p238 bra 	$L__BB7_121;
	mov.u32 	%r4834, %r4816;
	mov.u32 	%r4835, %r4817;
	mov.u32 	%r4836, %r4818;
	mov.u32 	%r4837, %r4819;
	mov.u32 	%r4838, %r4820;
	mov.u32 	%r4839, %r4821;
	mov.u64 	%rd647, %rd87;
$L__BB7_121:
	ld.shared.u64 	%rd476, [_ZN6thrust24THRUST_300001_SM_1000_NS8cuda_cub4core6detail5shmemE+64];
	ld.shared.v2.u32 	{%r4833, %r4832}, [_ZN6thrust24THRUST_300001_SM_1000_NS8cuda_cub4core6detail5shmemE+72];
	ld.shared.v4.u32 	{%r4831, %r4830, %r4829, %r4828}, [_ZN6thrust24THRUST_300001_SM_1000_NS8cuda_cub4core6detail5shmemE+80];
	add.s64 	%rd89, %rd476, %rd87;
	setp.ne.s64 	%p239, %rd476, 0;
	@%p239 bra 	$L__BB7_123;
	abs.s32 	%r3684, %r4816;
	abs.s32 	%r3685, %r4828;
	setp.gt.u32 	%p240, %r3684, %r3685;
	selp.b32 	%r4829, %r4817, %r4829, %p240;
	selp.b32 	%r4828, %r4816, %r4828, %p240;
	min.s32 	%r4833, %r4833, %r4821;
	max.s32 	%r4832, %r4820, %r4832;
	min.s32 	%r4831, %r4831, %r4819;
	max.s32 	%r4830, %r4818, %r4830;
$L__BB7_123:
	setp.ne.s32 	%p241, %r399, 3;
	@%p241 bra 	$L__BB7_125;
	mov.u32 	%r4834, %r4828;
	mov.u32 	%r4835, %r4829;
	mov.u32 	%r4836, %r4830;
	mov.u32 	%r4837, %r4831;
	mov.u32 	%r4838, %r4832;
	mov.u32 	%r4839, %r4833;
	mov.u64 	%rd647, %rd89;
$L__BB7_125:
	ld.shared.u64 	%rd477, [_ZN6thrust24THRUST_300001_SM_1000_NS8cuda_cub4core6detail5shmemE+96];
	ld.shared.v2.u32 	{%r4840, %r4841}, [_ZN6thrust24THRUST_300001_SM_1000_NS8cuda_cub4core6detail5shmemE+104];
	ld.shared.v4.u32 	{%r4842, %r4843, %r4844, %r4845}, [_ZN6thrust24THRUST_300001_SM_1000_NS8cuda_cub4core6detail5shmemE+112];
	add.s64 	%rd91, %rd477, %rd89;
	setp.ne.s64 	%p242, %rd477, 0;
	@%p242 bra 	$L__BB7_127;
	abs.s32 	%r3686, %r4828;
	abs.s32 	%r3687, %r4845;
	setp.gt.u32 	%p243, %r3686, %r3687;
	selp.b32 	%r4844, %r4829, %r4844, %p243;
	selp.b32 	%r4845, %r4828, %r4845, %p243;
	min.s32 	%r4840, %r4840, %r4833;
	max.s32 	%r4841, %r4832, %r4841;
	min.s32 	%r4842, %r4842, %r4831;
	max.s32 	%r4843, %r4830, %r4843;
$L__BB7_127:
	setp.ne.s32 	%p244, %r399, 4;
	@%p244 bra 	$L__BB7_129;
	mov.u32 	%r4834, %r4845;
	mov.u32 	%r4835, %r4844;
	mov.u32 	%r4836, %r4843;
	mov.u32 	%r4837, %r4842;
	mov.u32 	%r4838, %r4841;
	mov.u32 	%r4839, %r4840;
	mov.u64 	%rd647, %rd91;
$L__BB7_129:
	ld.shared.u64 	%rd478, [_ZN6thrust24THRUST_300001_SM_1000_NS8cuda_cub4core6detail5shmemE+128];
	ld.shared.v2.u32 	{%r4852, %r4853}, [_ZN6thrust24THRUST_300001_SM_1000_NS8cuda_cub4core6detail5shmemE+136];
	ld.shared.v4.u32 	{%r4854, %r4855, %r4856, %r4857}, [_ZN6thrust24THRUST_300001_SM_1000_NS8cuda_cub4core6detail5shmemE+144];
	add.s64 	%rd93, %rd478, %rd91;
	setp.ne.s64 	%p245, %rd478, 0;
	@%p245 bra 	$L__BB7_131;
	abs.s32 	%r3688, %r4845;
	abs.s32 	%r3689, %r4857;
	setp.gt.u32 	%p246, %r3688, %r3689;
	selp.b32 	%r4856, %r4844, %r4856, %p246;
	selp.b32 	%r4857, %r4845, %r4857, %p246;
	min.s32 	%r4852, %r4852, %r4840;
	max.s32 	%r4853, %r4841, %r4853;
	min.s32 	%r4854, %r4854, %r4842;
	max.s32 	%r4855, %r4843, %r4855;
$L__BB7_131:
	setp.ne.s32 	%p247, %r399, 5;
	@%p247 bra 	$L__BB7_133;
	mov.u32 	%r4834, %r4857;
	mov.u32 	%r4835, %r4856;
	mov.u32 	%r4836, %r4855;
	mov.u32 	%r4837, %r4854;
	mov.u32 	%r4838, %r4853;
	mov.u32 	%r4839, %r4852;
	mov.u64 	%rd647, %rd93;
$L__BB7_133:
	ld.shared.u64 	%rd479, [_ZN6thrust24THRUST_300001_SM_1000_NS8cuda_cub4core6detail5shmemE+160];
	ld.shared.v2.u32 	{%r4864, %r4865}, [_ZN6thrust24THRUST_300001_SM_1000_NS8cuda_cub4core6detail5shmemE+168];
	ld.shared.v4.u32 	{%r4866, %r4867, %r4868, %r4869}, [_ZN6thrust24THRUST_300001_SM_1000_NS8cuda_cub4core6detail5shmemE+176];
	add.s64 	%rd95, %rd479, %rd93;
	setp.ne.s64 	%p248, %rd479, 0;
	@%p248 bra 	$L__BB7_135;
	abs.s32 	%r3690, %r4857;
	abs.s32 	%r3691, %r4869;
	setp.gt.u32 	%p249, %r3690, %r3691;
	selp.b32 	%r4868, %r4856, %r4868, %p249;
	selp.b32 	%r4869, %r4857, %r4869, %p249;
	min.s32 	%r4864, %r4864, %r4852;
	max.s32 	%r4865, %r4853, %r4865;
	min.s32 	%r4866, %r4866, %r4854;
	max.s32 	%r4867, %r4855, %r4867;
$L__BB7_135:
	setp.ne.s32 	%p250, %r399, 6;
	@%p250 bra 	$L__BB7_137;
	mov.u32 	%r4834, %r4869;
	mov.u32 	%r4835, %r4868;
	mov.u32 	%r4836, %r4867;
	mov.u32 	%r4837, %r4866;
	mov.u32 	%r4838, %r4865;
	mov.u32 	%r4839, %r4864;
	mov.u64 	%rd647, %rd95;
$L__BB7_137:
	ld.shared.u64 	%rd480, [_ZN6thrust24THRUST_300001_SM_1000_NS8cuda_cub4core6detail5shmemE+192];
	ld.shared.v2.u32 	{%r4876, %r4877}, [_ZN6thrust24THRUST_300001_SM_1000_NS8cuda_cub4core6detail5shmemE+200];
	ld.shared.v4.u32 	{%r4878, %r4879, %r4880, %r4881}, [_ZN6thrust24THRUST_300001_SM_1000_NS8cuda_cub4core6detail5shmemE+208];
	add.s64 	%rd97, %rd480, %rd95;
	setp.ne.s64 	%p251, %rd480, 0;
	@%p251 bra 	$L__BB7_139;
	abs.s32 	%r3692, %r4869;
	abs.s32 	%r3693, %r4881;
	setp.gt.u32 	%p252, %r3692, %r3693;
	selp.b32 	%r4880, %r4868, %r4880, %p252;
	selp.b32 	%r4881, %r4869, %r4881, %p252;
	min.s32 	%r4876, %r4876, %r4864;
	max.s32 	%r4877, %r4865, %r4877;
	min.s32 	%r4878, %r4878, %r4866;
	max.s32 	%r4879, %r4867, %r4879;
$L__BB7_139:
	setp.ne.s32 	%p253, %r399, 7;
	@%p253 bra 	$L__BB7_141;
	mov.u32 	%r4834, %r4881;
	mov.u32 	%r4835, %r4880;
	mov.u32 	%r4836, %r4879;
	mov.u32 	%r4837, %r4878;
	mov.u32 	%r4838, %r4877;
	mov.u32 	%r4839, %r4876;
	mov.u64 	%rd647, %rd97;
$L__BB7_141:
	ld.shared.u64 	%rd481, [_ZN6thrust24THRUST_300001_SM_1000_NS8cuda_cub4core6detail5shmemE+224];
	ld.shared.v2.u32 	{%r4888, %r4889}, [_ZN6thrust24THRUST_300001_SM_1000_NS8cuda_cub4core6detail5shmemE+232];
	ld.shared.v4.u32 	{%r4890, %r4891, %r4892, %r4893}, [_ZN6thrust24THRUST_300001_SM_1000_NS8cuda_cub4core6detail5shmemE+240];
	add.s64 	%rd99, %rd481, %rd97;
	setp.ne.s64 	%p254, %rd481, 0;
	@%p254 bra 	$L__BB7_143;
	abs.s32 	%r3694, %r4881;
	abs.s32 	%r3695, %r4893;
	setp.gt.u32 	%p255, %r3694, %r3695;
	selp.b32 	%r4892, %r4880, %r4892, %p255;
	selp.b32 	%r4893, %r4881, %r4893, %p255;
	min.s32 	%r4888, %r4888, %r4876;
	max.s32 	%r4889, %r4877, %r4889;
	min.s32 	%r4890, %r4890, %r4878;
	max.s32 	%r4891, %r4879, %r4891;
$L__BB7_143:
	setp.lt.u32 	%p256, %r396, 32;
	@%p256 bra 	$L__BB7_148;
	setp.ne.s64 	%p257, %rd666, 0;
	@%p257 bra 	$L__BB7_146;
	abs.s32 	%r3696, %r4834;
	abs.s32 	%r3697, %r4996;
	setp.gt.u32 	%p258, %r3696, %r3697;
	selp.b32 	%r4997, %r4835, %r4997, %p258;
	selp.b32 	%r4996, %r4834, %r4996, %p258;
	min.s32 	%r4992, %r4992, %r4839;
	max.s32 	%r4993, %r4838, %r4993;
	min.s32 	%r4994, %r4994, %r4837;
	max.s32 	%r4995, %r4836, %r4995;
$L__BB7_146:
	setp.ne.s32 	%p259, %r3394, 0;
	add.s64 	%rd666, %rd647, %rd666;
	@%p259 bra 	$L__BB7_205;
	mov.u32 	%r4992, %r4839;
	mov.u32 	%r4993, %r4838;
	mov.u32 	%r4994, %r4837;
	mov.u32 	%r4995, %r4836;
	mov.u32 	%r4996, %r4834;
	mov.u32 	%r4997, %r4835;
	mov.u64 	%rd666, %rd647;
	bra.uni 	$L__BB7_205;
$L__BB7_148:
	setp.ne.s32 	%p260, %r396, 0;
	mul.wide.u32 	%rd482, %r5, 4;
	add.s64 	%rd101, %rd303, %rd482;
	@%p260 bra 	$L__BB7_150;
	st.shared.u64 	[_ZN6thrust24THRUST_300001_SM_1000_NS8cuda_cub4core6detail5shmemE+392], %rd99;
	st.shared.v4.u32 	[_ZN6thrust24THRUST_300001_SM_1000_NS8cuda_cub4core6detail5shmemE+400], {%r4888, %r4889, %r4890, %r4891};
	mov.b64 	%rd490, {%r4892, %r4893};
	st.shared.v2.u32 	[_ZN6thrust24THRUST_300001_SM_1000_NS8cuda_cub4core6detail5shmemE+416], {%r4892, %r4893};
	mul.wide.u32 	%rd492, %r5, 32;
	add.s64 	%rd493, %rd304, %rd492;
	add.s64 	%rd483, %rd493, 1024;
	mov.b64 	%rd486, {%r4888, %r4889};
	mov.b64 	%rd488, {%r4890, %r4891};
	// begin inline asm
	st.cg.u64 [%rd483], %rd99;
	// end inline asm
	add.s64 	%rd485, %rd493, 1032;
	// begin inline asm
	st.cg.u64 [%rd485], %rd486;
	// end inline asm
	add.s64 	%rd487, %rd493, 1040;
	// begin inline asm
	st.cg.u64 [%rd487], %rd488;
	// end inline asm
	add.s64 	%rd489, %rd493, 1048;
	// begin inline asm
	st.cg.u64 [%rd489], %rd490;
	// end inline asm
	add.s64 	%rd491, %rd101, 128;
	mov.b32 	%r3698, 100;
	// begin inline asm
	st.release.gpu.u32 [%rd491], %r3698;
	// end inline asm
$L__BB7_150:
	not.b32 	%r760, %r396;
	add.s32 	%r4943, %r5, %r760;
	mov.u32 	%r3699, %nctaid.x;
	setp.gt.u32 	%p261, %r3699, 499;
	@%p261 bra 	$L__BB7_152;
	membar.cta;
	bra.uni 	$L__BB7_153;
$L__BB7_152:
	mov.b32 	%r3700, 450;
	// begin inline asm
	nanosleep.u32 %r3700;
	// end inline asm
$L__BB7_153:
	mul.wide.s32 	%rd494, %r760, 4;
	add.s64 	%rd495, %rd101, %rd494;
	add.s64 	%rd102, %rd495, 128;
$L__BB7_154:
	// begin inline asm
	ld.relaxed.gpu.u32 %r4936, [%rd102];
	// end inline asm
	membar.gl;
	setp.eq.s32 	%p262, %r4936, 99;
	mov.b32 	%r3702, -1;
	vote.sync.any.pred 	%p263, %p262, %r3702;
	@%p263 bra 	$L__BB7_154;
	setp.eq.s32 	%p264, %r4936, 101;
	@%p264 bra 	$L__BB7_158;
	setp.ne.s32 	%p265, %r4936, 100;
	@%p265 bra 	$L__BB7_159;
	mul.wide.s32 	%rd516, %r4943, 32;
	add.s64 	%rd517, %rd304, %rd516;
	add.s64 	%rd509, %rd517, 1024;
	// begin inline asm
	ld.cg.u64 %rd652, [%rd509];
	// end inline asm
	add.s64 	%rd511, %rd517, 1032;
	// begin inline asm
	ld.cg.u64 %rd510, [%rd511];
	// end inline asm
	mov.b64 	{%r4900, %r4901}, %rd510;
	add.s64 	%rd513, %rd517, 1040;
	// begin inline asm
	ld.cg.u64 %rd512, [%rd513];
	// end inline asm
	mov.b64 	{%r4902, %r4903}, %rd512;
	add.s64 	%rd515, %rd517, 1048;
	// begin inline asm
	ld.cg.u64 %rd514, [%rd515];
	// end inline asm
	mov.b64 	{%r4904, %r4905}, %rd514;
	bra.uni 	$L__BB7_159;
$L__BB7_158:
	mul.wide.s32 	%rd506, %r4943, 32;
	add.s64 	%rd507, %rd305, %rd506;
	add.s64 	%rd499, %rd507, 1024;
	// begin inline asm
	ld.cg.u64 %rd652, [%rd499];
	// end inline asm
	add.s64 	%rd501, %rd507, 1032;
	// begin inline asm
	ld.cg.u64 %rd500, [%rd501];
	// end inline asm
	mov.b64 	{%r4900, %r4901}, %rd500;
	add.s64 	%rd503, %rd507, 1040;
	// begin inline asm
	ld.cg.u64 %rd502, [%rd503];
	// end inline asm
	mov.b64 	{%r4902, %r4903}, %rd502;
	add.s64 	%rd505, %rd507, 1048;
	// begin inline asm
	ld.cg.u64 %rd504, [%rd505];
	// end inline asm
	mov.b64 	{%r4904, %r4905}, %rd504;
$L__BB7_159:
	setp.eq.s32 	%p266, %r4936, 101;
	mov.b32 	%r3745, -1;
	vote.sync.ballot.b32 	%r3746, %p266, %r3745;
	// begin inline asm
	mov.u32 %r3705, %lanemask_ge;
	// end inline asm
	and.b32  	%r3747, %r3746, %r3705;
	or.b32  	%r3748, %r3747, -2147483648;
	add.s32 	%r3749, %r3748, -1;
	not.b32 	%r3750, %r3748;
	and.b32  	%r3751, %r3750, %r3749;
	popc.b32 	%r782, %r3751;
	mov.b64 	{%r3707, %r3712}, %rd652;
	mov.b32 	%r3743, 1;
	// begin inline asm
	shfl.sync.down.b32 %r3706, %r3707, %r3743, %r782, %r3745;
	// end inline asm
	// begin inline asm
	shfl.sync.down.b32 %r3711, %r3712, %r3743, %r782, %r3745;
	// end inline asm
	// begin inline asm
	shfl.sync.down.b32 %r3716, %r4900, %r3743, %r782, %r3745;
	// end inline asm
	// begin inline asm
	shfl.sync.down.b32 %r3721, %r4901, %r3743, %r782, %r3745;
	// end inline asm
	// begin inline asm
	shfl.sync.down.b32 %r3726, %r4902, %r3743, %r782, %r3745;
	// end inline asm
	// begin inline asm
	shfl.sync.down.b32 %r3731, %r4903, %r3743, %r782, %r3745;
	// end inline asm
	// begin inline asm
	shfl.sync.down.b32 %r3736, %r4904, %r3743, %r782, %r3745;
	// end inline asm
	// begin inline asm
	shfl.sync.down.b32 %r3741, %r4905, %r3743, %r782, %r3745;
	// end inline asm
	setp.ge.s32 	%p268, %r3394, %r782;
	@%p268 bra 	$L__BB7_162;
	mov.b64 	%rd518, {%r3706, %r3711};
	add.s64 	%rd106, %rd652, %rd518;
	setp.ne.s64 	%p269, %rd652, 0;
	mov.u64 	%rd652, %rd106;
	@%p269 bra 	$L__BB7_162;
	abs.s32 	%r3752, %r3741;
	abs.s32 	%r3753, %r4905;
	setp.gt.u32 	%p270, %r3752, %r3753;
	selp.b32 	%r4904, %r3736, %r4904, %p270;
	selp.b32 	%r4905, %r3741, %r4905, %p270;
	min.s32 	%r4900, %r4900, %r3716;
	max.s32 	%r4901, %r3721, %r4901;
	min.s32 	%r4902, %r4902, %r3726;
	max.s32 	%r4903, %r3731, %r4903;
$L__BB7_162:
	mov.b64 	{%r3755, %r3760}, %rd652;
	mov.b32 	%r3791, 2;
	mov.b32 	%r3793, -1;
	// begin inline asm
	shfl.sync.down.b32 %r3754, %r3755, %r3791, %r782, %r3793;
	// end inline asm
	// begin inline asm
	shfl.sync.down.b32 %r3759, %r3760, %r3791, %r782, %r3793;
	// end inline asm
	// begin inline asm
	shfl.sync.down.b32 %r3764, %r4900, %r3791, %r782, %r3793;
	// end inline asm
	// begin inline asm
	shfl.sync.down.b32 %r3769, %r4901, %r3791, %r782, %r3793;
	// end inline asm
	// begin inline asm
	shfl.sync.down.b32 %r3774, %r4902, %r3791, %r782, %r3793;
	// end inline asm
	// begin inline asm
	shfl.sync.down.b32 %r3779, %r4903, %r3791, %r782, %r3793;
	// end inline asm
	// begin inline asm
	shfl.sync.down.b32 %r3784, %r4904, %r3791, %r782, %r3793;
	// end inline asm
	// begin inline asm
	shfl.sync.down.b32 %r3789, %r4905, %r3791, %r782, %r3793;
	// end inline asm
	add.s32 	%r811, %r3394, 2;
	setp.gt.s32 	%p271, %r811, %r782;
	@%p271 bra 	$L__BB7_165;
	mov.b64 	%rd519, {%r3754, %r3759};
	add.s64 	%rd108, %rd652, %rd519;
	setp.ne.s64 	%p272, %rd652, 0;
	mov.u64 	%rd652, %rd108;
	@%p272 bra 	$L__BB7_165;
	abs.s32 	%r3794, %r3789;
	abs.s32 	%r3795, %r4905;
	setp.gt.u32 	%p273, %r3794, %r3795;
	selp.b32 	%r4904, %r3784, %r4904, %p273;
	selp.b32 	%r4905, %r3789, %r4905, %p273;
	min.s32 	%r4900, %r4900, %r3764;
	max.s32 	%r4901, %r3769, %r4901;
	min.s32 	%r4902, %r4902, %r3774;
	max.s32 	%r4903, %r3779, %r4903;
$L__BB7_165:
	mov.b64 	{%r3797, %r3802}, %rd652;
	mov.b32 	%r3833, 4;
	mov.b32 	%r3835, -1;
	// begin inline asm
	shfl.sync.down.b32 %r3796, %r3797, %r3833, %r782, %r3835;
	// end inline asm
	// begin inline asm
	shfl.sync.down.b32 %r3801, %r3802, %r3833, %r782, %r3835;
	// end inline asm
	// begin inline asm
	shfl.sync.down.b32 %r3806, %r4900, %r3833, %r782, %r3835;
	// end inline asm
	// begin inline asm
	shfl.sync.down.b32 %r3811, %r4901, %r3833, %r782, %r3835;
	// end inline asm
	// begin inline asm
	shfl.sync.down.b32 %r3816, %r4902, %r3833, %r782, %r3835;
	// end inline asm
	// begin inline asm
	shfl.sync.down.b32 %r3821, %r4903, %r3833, %r782, %r3835;
	// end inline asm
	// begin inline asm
	shfl.sync.down.b32 %r3826, %r4904, %r3833, %r782, %r3835;
	// end inline asm
	// begin inline asm
	shfl.sync.down.b32 %r3831, %r4905, %r3833, %r782, %r3835;
	// end inline asm
	add.s32 	%r832, %r3394, 4;
	setp.gt.s32 	%p274, %r832, %r782;
	@%p274 bra 	$L__BB7_168;
	mov.b64 	%rd520, {%r3796, %r3801};
	add.s64 	%rd110, %rd652, %rd520;
	setp.ne.s64 	%p275, %rd652, 0;
	mov.u64 	%rd652, %rd110;
	@%p275 bra 	$L__BB7_168;
	abs.s32 	%r3836, %r3831;
	abs.s32 	%r3837, %r4905;
	setp.gt.u32 	%p276, %r3836, %r3837;
	selp.b32 	%r4904, %r3826, %r4904, %p276;
	selp.b32 	%r4905, %r3831, %r4905, %p276;
	min.s32 	%r4900, %r4900, %r3806;
	max.s32 	%r4901, %r3811, %r4901;
	min.s32 	%r4902, %r4902, %r3816;
	max.s32 	%r4903, %r3821, %r4903;
$L__BB7_168:
	mov.b64 	{%r3839, %r3844}, %rd652;
	mov.b32 	%r3875, 8;
	mov.b32 	%r3877, -1;
	// begin inline asm
	shfl.sync.down.b32 %r3838, %r3839, %r3875, %r782, %r3877;
	// end inline asm
	// begin inline asm
	shfl.sync.down.b32 %r3843, %r3844, %r3875, %r782, %r3877;
	// end inline asm
	// begin inline asm
	shfl.sync.down.b32 %r3848, %r4900, %r3875, %r782, %r3877;
	// end inline asm
	// begin inline asm
	shfl.sync.down.b32 %r3853, %r4901, %r3875, %r782, %r3877;
	// end inline asm
	// begin inline asm
	shfl.sync.down.b32 %r3858, %r4902, %r3875, %r782, %r3877;
	// end inline asm
	// begin inline asm
	shfl.sync.down.b32 %r3863, %r4903, %r3875, %r782, %r3877;
	// end inline asm
	// begin inline asm
	shfl.sync.down.b32 %r3868, %r4904, %r3875, %r782, %r3877;
	// end inline asm
	// begin inline asm
	shfl.sync.down.b32 %r3873, %r4905, %r3875, %r782, %r3877;
	// end inline asm
	add.s32 	%r853, %r3394, 8;
	setp.gt.s32 	%p277, %r853, %r782;
	@%p277 bra 	$L__BB7_171;
	mov.b64 	%rd521, {%r3838, %r3843};
	add.s64 	%rd112, %rd652, %rd521;
	setp.ne.s64 	%p278, %rd652, 0;
	mov.u64 	%rd652, %rd112;
	@%p278 bra 	$L__BB7_171;
	abs.s32 	%r3878, %r3873;
	abs.s32 	%r3879, %r4905;
	setp.gt.u32 	%p279, %r3878, %r3879;
	selp.b32 	%r4904, %r3868, %r4904, %p279;
	selp.b32 	%r4905, %r3873, %r4905, %p279;
	min.s32 	%r4900, %r4900, %r3848;
	max.s32 	%r4901, %r3853, %r4901;
	min.s32 	%r4902, %r4902, %r3858;
	max.s32 	%r4903, %r3863, %r4903;
$L__BB7_171:
	mov.b64 	{%r3881, %r3886}, %rd652;
	mov.b32 	%r3917, 16;
	mov.b32 	%r3919, -1;
	// begin inline asm
	shfl.sync.down.b32 %r3880, %r3881, %r3917, %r782, %r3919;
	// end inline asm
	// begin inline asm
	shfl.sync.down.b32 %r3885, %r3886, %r3917, %r782, %r3919;
	// end inline asm
	// begin inline asm
	shfl.sync.down.b32 %r3890, %r4900, %r3917, %r782, %r3919;
	// end inline asm
	// begin inline asm
	shfl.sync.down.b32 %r3895, %r4901, %r3917, %r782, %r3919;
	// end inline asm
	// begin inline asm
	shfl.sync.down.b32 %r3900, %r4902, %r3917, %r782, %r3919;
	// end inline asm
	// begin inline asm
	shfl.sync.down.b32 %r3905, %r4903, %r3917, %r782, %r3919;
	// end inline asm
	// begin inline asm
	shfl.sync.down.b32 %r3910, %r4904, %r3917, %r782, %r3919;
	// end inline asm
	// begin inline asm
	shfl.sync.down.b32 %r3915, %r4905, %r3917, %r782, %r3919;
	// end inline asm
	add.s32 	%r874, %r3394, 16;
	setp.gt.s32 	%p280, %r874, %r782;
	@%p280 bra 	$L__BB7_174;
	mov.b64 	%rd522, {%r3880, %r3885};
	add.s64 	%rd114, %rd652, %rd522;
	setp.ne.s64 	%p281, %rd652, 0;
	mov.u64 	%rd652, %rd114;
	@%p281 bra 	$L__BB7_174;
	abs.s32 	%r3920, %r3915;
	abs.s32 	%r3921, %r4905;
	setp.gt.u32 	%p282, %r3920, %r3921;
	selp.b32 	%r4904, %r3910, %r4904, %p282;
	selp.b32 	%r4905, %r3915, %r4905, %p282;
	min.s32 	%r4900, %r4900, %r3890;
	max.s32 	%r4901, %r3895, %r4901;
	min.s32 	%r4902, %r4902, %r3900;
	max.s32 	%r4903, %r3905, %r4903;
$L__BB7_174:
$L__BB7_175:
	setp.ne.s32 	%p283, %r4936, 101;
	mov.b32 	%r3923, -1;
	vote.sync.all.pred 	%p284, %p283, %r3923;
	not.pred 	%p285, %p284;
	@%p285 bra 	$L__BB7_199;
	mul.wide.s32 	%rd558, %r4943, 4;
	add.s64 	%rd119, %rd303, %rd558;
$L__BB7_177:
	// begin inline asm
	ld.relaxed.gpu.u32 %r4936, [%rd119];
	// end inline asm
	membar.gl;
	setp.eq.s32 	%p310, %r4936, 99;
	mov.b32 	%r3991, -1;
	vote.sync.any.pred 	%p311, %p310, %r3991;
	@%p311 bra 	$L__BB7_177;
	setp.eq.s32 	%p312, %r4936, 101;
	@%p312 bra 	$L__BB7_181;
	setp.ne.s32 	%p313, %r4936, 100;
	@%p313 bra 	$L__BB7_182;
	mul.wide.s32 	%rd577, %r4943, 32;
	add.s64 	%rd570, %rd304, %rd577;
	// begin inline asm
	ld.cg.u64 %rd660, [%rd570];
	// end inline asm
	add.s64 	%rd572, %rd570, 8;
	// begin inline asm
	ld.cg.u64 %rd571, [%rd572];
	// end inline asm
	mov.b64 	{%r4950, %r4951}, %rd571;
	add.s64 	%rd574, %rd570, 16;
	// begin inline asm
	ld.cg.u64 %rd573, [%rd574];
	// end inline asm
	mov.b64 	{%r4952, %r4953}, %rd573;
	add.s64 	%rd576, %rd570, 24;
	// begin inline asm
	ld.cg.u64 %rd575, [%rd576];
	// end inline asm
	mov.b64 	{%r4954, %r4955}, %rd575;
	bra.uni 	$L__BB7_182;
$L__BB7_181:
	mul.wide.s32 	%rd568, %r4943, 32;
	add.s64 	%rd561, %rd305, %rd568;
	// begin inline asm
	ld.cg.u64 %rd660, [%rd561];
	// end inline asm
	add.s64 	%rd563, %rd561, 8;
	// begin inline asm
	ld.cg.u64 %rd562, [%rd563];
	// end inline asm
	mov.b64 	{%r4950, %r4951}, %rd562;
	add.s64 	%rd565, %rd561, 16;
	// begin inline asm
	ld.cg.u64 %rd564, [%rd565];
	// end inline asm
	mov.b64 	{%r4952, %r4953}, %rd564;
	add.s64 	%rd567, %rd561, 24;
	// begin inline asm
	ld.cg.u64 %rd566, [%rd567];
	// end inline asm
	mov.b64 	{%r4954, %r4955}, %rd566;
$L__BB7_182:
	setp.eq.s32 	%p314, %r4936, 101;
	mov.b32 	%r4032, -1;
	vote.sync.ballot.b32 	%r4033, %p314, %r4032;
	and.b32  	%r4034, %r4033, %r3705;
	or.b32  	%r4035, %r4034, -2147483648;
	add.s32 	%r4036, %r4035, -1;
	not.b32 	%r4037, %r4035;
	and.b32  	%r4038, %r4037, %r4036;
	popc.b32 	%r920, %r4038;
	mov.b64 	{%r3994, %r3999}, %rd660;
	mov.b32 	%r4030, 1;
	// begin inline asm
	shfl.sync.down.b32 %r3993, %r3994, %r4030, %r920, %r4032;
	// end inline asm
	// begin inline asm
	shfl.sync.down.b32 %r3998, %r3999, %r4030, %r920, %r4032;
	// end inline asm
	// begin inline asm
	shfl.sync.down.b32 %r4003, %r4950, %r4030, %r920, %r4032;
	// end inline asm
	// begin inline asm
	shfl.sync.down.b32 %r4008, %r4951, %r4030, %r920, %r4032;
	// end inline asm
	// begin inline asm
	shfl.sync.down.b32 %r4013, %r4952, %r4030, %r920, %r4032;
	// end inline asm
	// begin inline asm
	shfl.sync.down.b32 %r4018, %r4953, %r4030, %r920, %r4032;
	// end inline asm
	// begin inline asm
	shfl.sync.down.b32 %r4023, %r4954, %r4030, %r920, %r4032;
	// end inline asm
	// begin inline asm
	shfl.sync.down.b32 %r4028, %r4955, %r4030, %r920, %r4032;
	// end inline asm
	setp.ge.s32 	%p316, %r3394, %r920;
	mov.u64 	%rd662, %rd660;
	mov.u32 	%r4962, %r4950;
	mov.u32 	%r4963, %r4951;
	mov.u32 	%r4964, %r4952;
	mov.u32 	%r4965, %r4953;
	mov.u32 	%r4966, %r4954;
	mov.u32 	%r4967, %r4955;
	@%p316 bra 	$L__BB7_185;
	mov.b64 	%rd578, {%r3993, %r3998};
	add.s64 	%rd662, %rd660, %rd578;
	setp.ne.s64 	%p317, %rd660, 0;
	@%p317 bra 	$L__BB7_185;
	abs.s32 	%r4039, %r4028;
	abs.s32 	%r4040, %r4955;
	setp.gt.u32 	%p318, %r4039, %r4040;
	selp.b32 	%r4966, %r4023, %r4954, %p318;
	selp.b32 	%r4967, %r4028, %r4955, %p318;
	min.s32 	%r4962, %r4950, %r4003;
	max.s32 	%r4963, %r4008, %r4951;
	min.s32 	%r4964, %r4952, %r4013;
	max.s32 	%r4965, %r4018, %r4953;
$L__BB7_185:
	mov.b64 	{%r4042, %r4047}, %rd662;
	mov.b32 	%r4078, 2;
	mov.b32 	%r4080, -1;
	// begin inline asm
	shfl.sync.down.b32 %r4041, %r4042, %r4078, %r920, %r4080;
	// end inline asm
	// begin inline asm
	shfl.sync.down.b32 %r4046, %r4047, %r4078, %r920, %r4080;
	// end inline asm
	// begin inline asm
	shfl.sync.down.b32 %r4051, %r4962, %r4078, %r920, %r4080;
	// end inline asm
	// begin inline asm
	shfl.sync.down.b32 %r4056, %r4963, %r4078, %r920, %r4080;
	// end inline asm
	// begin inline asm
	shfl.sync.down.b32 %r4061, %r4964, %r4078, %r920, %r4080;
	// end inline asm
	// begin inline asm
	shfl.sync.down.b32 %r4066, %r4965, %r4078, %r920, %r4080;
	// end inline asm
	// begin inline asm
	shfl.sync.down.b32 %r4071, %r4966, %r4078, %r920, %r4080;
	// end inline asm
	// begin inline asm
	shfl.sync.down.b32 %r4076, %r4967, %r4078, %r920, %r4080;
	// end inline asm
	setp.gt.s32 	%p319, %r811, %r920;
	@%p319 bra 	$L__BB7_188;
	mov.b64 	%rd579, {%r4041, %r4046};
	add.s64 	%rd125, %rd662, %rd579;
	setp.ne.s64 	%p320, %rd662, 0;
	mov.u64 	%rd662, %rd125;
	@%p320 bra 	$L__BB7_188;
	abs.s32 	%r4081, %r4076;
	abs.s32 	%r4082, %r4967;
	setp.gt.u32 	%p321, %r4081, %r4082;
	selp.b32 	%r4966, %r4071, %r4966, %p321;
	selp.b32 	%r4967, %r4076, %r4967, %p321;
	min.s32 	%r4962, %r4962, %r4051;
	max.s32 	%r4963, %r4056, %r4963;
	min.s32 	%r4964, %r4964, %r4061;
	max.s32 	%r4965, %r4066, %r4965;
$L__BB7_188:
	mov.b64 	{%r4084, %r4089}, %rd662;
	mov.b32 	%r4120, 4;
	mov.b32 	%r4122, -1;
	// begin inline asm
	shfl.sync.down.b32 %r4083, %r4084, %r4120, %r920, %r4122;
	// end inline asm
	// begin inline asm
	shfl.sync.down.b32 %r4088, %r4089, %r4120, %r920, %r4122;
	// end inline asm
	// begin inline asm
	shfl.sync.down.b32 %r4093, %r4962, %r4120, %r920, %r4122;
	// end inline asm
	// begin inline asm
	shfl.sync.down.b32 %r4098, %r4963, %r4120, %r920, %r4122;
	// end inline asm
	// begin inline asm
	shfl.sync.down.b32 %r4103, %r4964, %r4120, %r920, %r4122;
	// end inline asm
	// begin inline asm
	shfl.sync.down.b32 %r4108, %r4965, %r4120, %r920, %r4122;
	// end inline asm
	// begin inline asm
	shfl.sync.down.b32 %r4113, %r4966, %r4120, %r920, %r4122;
	// end inline asm
	// begin inline asm
	shfl.sync.down.b32 %r4118, %r4967, %r4120, %r920, %r4122;
	// end inline asm
	setp.gt.s32 	%p322, %r832, %r920;
	@%p322 bra 	$L__BB7_191;
	mov.b64 	%rd580, {%r4083, %r4088};
	add.s64 	%rd127, %rd662, %rd580;
	setp.ne.s64 	%p323, %rd662, 0;
	mov.u64 	%rd662, %rd127;
	@%p323 bra 	$L__BB7_191;
	abs.s32 	%r4123, %r4118;
	abs.s32 	%r4124, %r4967;
	setp.gt.u32 	%p324, %r4123, %r4124;
	selp.b32 	%r4966, %r4113, %r4966, %p324;
	selp.b32 	%r4967, %r4118, %r4967, %p324;
	min.s32 	%r4962, %r4962, %r4093;
	max.s32 	%r4963, %r4098, %r4963;
	min.s32 	%r4964, %r4964, %r4103;
	max.s32 	%r4965, %r4108, %r4965;
$L__BB7_191:
	mov.b64 	{%r4126, %r4131}, %rd662;
	mov.b32 	%r4162, 8;
	mov.b32 	%r4164, -1;
	// begin inline asm
	shfl.sync.down.b32 %r4125, %r4126, %r4162, %r920, %r4164;
	// end inline asm
	// begin inline asm
	shfl.sync.down.b32 %r4130, %r4131, %r4162, %r920, %r4164;
	// end inline asm
	// begin inline asm
	shfl.sync.down.b32 %r4135, %r4962, %r4162, %r920, %r4164;
	// end inline asm
	// begin inline asm
	shfl.sync.down.b32 %r4140, %r4963, %r4162, %r920, %r4164;
	// end inline asm
	// begin inline asm
	shfl.sync.down.b32 %r4145, %r4964, %r4162, %r920, %r4164;
	// end inline asm
	// begin inline asm
	shfl.sync.down.b32 %r4150, %r4965, %r4162, %r920, %r4164;
	// end inline asm
	// begin inline asm
	shfl.sync.down.b32 %r4155, %r4966, %r4162, %r920, %r4164;
	// end inline asm
	// begin inline asm
	shfl.sync.down.b32 %r4160, %r4967, %r4162, %r920, %r4164;
	// end inline asm
	setp.gt.s32 	%p325, %r853, %r920;
	@%p325 bra 	$L__BB7_194;
	mov.b64 	%rd581, {%r4125, %r4130};
	add.s64 	%rd129, %rd662, %rd581;
	setp.ne.s64 	%p326, %rd662, 0;
	mov.u64 	%rd662, %rd129;
	@%p326 bra 	$L__BB7_194;
	abs.s32 	%r4165, %r4160;
	abs.s32 	%r4166, %r4967;
	setp.gt.u32 	%p327, %r4165, %r4166;
	selp.b32 	%r4966, %r4155, %r4966, %p327;
	selp.b32 	%r4967, %r4160, %r4967, %p327;
	min.s32 	%r4962, %r4962, %r4135;
	max.s32 	%r4963, %r4140, %r4963;
	min.s32 	%r4964, %r4964, %r4145;
	max.s32 	%r4965, %r4150, %r4965;
$L__BB7_194:
	mov.b64 	{%r4168, %r4173}, %rd662;
	mov.b32 	%r4204, 16;
	mov.b32 	%r4206, -1;
	// begin inline asm
	shfl.sync.down.b32 %r4167, %r4168, %r4204, %r920, %r4206;
	// end inline asm
	// begin inline asm
	shfl.sync.down.b32 %r4172, %r4173, %r4204, %r920, %r4206;
	// end inline asm
	// begin inline asm
	shfl.sync.down.b32 %r4177, %r4962, %r4204, %r920, %r4206;
	// end inline asm
	// begin inline asm
	shfl.sync.down.b32 %r4182, %r4963, %r4204, %r920, %r4206;
	// end inline asm
	// begin inline asm
	shfl.sync.down.b32 %r4187, %r4964, %r4204, %r920, %r4206;
	// end inline asm
	// begin inline asm
	shfl.sync.down.b32 %r4192, %r4965, %r4204, %r920, %r4206;
	// end inline asm
	// begin inline asm
	shfl.sync.down.b32 %r4197, %r4966, %r4204, %r920, %r4206;
	// end inline asm
	// begin inline asm
	shfl.sync.down.b32 %r4202, %r4967, %r4204, %r920, %r4206;
	// end inline asm
	setp.gt.s32 	%p328, %r874, %r920;
	@%p328 bra 	$L__BB7_197;
	mov.b64 	%rd582, {%r4167, %r4172};
	add.s64 	%rd131, %rd662, %rd582;
	setp.ne.s64 	%p329, %rd662, 0;
	mov.u64 	%rd662, %rd131;
	@%p329 bra 	$L__BB7_197;
	abs.s32 	%r4207, %r4202;
	abs.s32 	%r4208, %r4967;
	setp.gt.u32 	%p330, %r4207, %r4208;
	selp.b32 	%r4966, %r4197, %r4966, %p330;
	selp.b32 	%r4967, %r4202, %r4967, %p330;
	min.s32 	%r4962, %r4962, %r4177;
	max.s32 	%r4963, %r4182, %r4963;
	min.s32 	%r4964, %r4964, %r4187;
	max.s32 	%r4965, %r4192, %r4965;
$L__BB7_197:
	add.s32 	%r4943, %r4943, -32;
	add.s64 	%rd133, %rd662, %rd652;
	setp.ne.s64 	%p331, %rd652, 0;
	mov.u64 	%rd652, %rd133;
	@%p331 bra 	$L__BB7_175;
	abs.s32 	%r4209, %r4967;
	abs.s32 	%r4210, %r4905;
	setp.gt.u32 	%p332, %r4209, %r4210;
	selp.b32 	%r4904, %r4966, %r4904, %p332;
	selp.b32 	%r4905, %r4967, %r4905, %p332;
	min.s32 	%r4900, %r4900, %r4962;
	max.s32 	%r4901, %r4963, %r4901;
	min.s32 	%r4902, %r4902, %r4964;
	max.s32 	%r4903, %r4965, %r4903;
	bra.uni 	$L__BB7_175;
$L__BB7_199:
	setp.ne.s32 	%p286, %r396, 0;
	@%p286 bra 	$L__BB7_203;
	setp.ne.s64 	%p287, %rd99, 0;
	@%p287 bra 	$L__BB7_202;
	abs.s32 	%r3925, %r4905;
	abs.s32 	%r3926, %r4893;
	setp.gt.u32 	%p288, %r3925, %r3926;
	selp.b32 	%r4892, %r4904, %r4892, %p288;
	selp.b32 	%r4893, %r4905, %r4893, %p288;
	min.s32 	%r4888, %r4888, %r4900;
	max.s32 	%r4889, %r4901, %r4889;
	min.s32 	%r4890, %r4890, %r4902;
	max.s32 	%r4891, %r4903, %r4891;
$L__BB7_202:
	add.s64 	%rd525, %rd652, %rd99;
	mul.wide.u32 	%rd533, %r5, 32;
	add.s64 	%rd534, %rd305, %rd533;
	add.s64 	%rd524, %rd534, 1024;
	mov.b64 	%rd527, {%r4888, %r4889};
	mov.b64 	%rd529, {%r4890, %r4891};
	mov.b64 	%rd531, {%r4892, %r4893};
	// begin inline asm
	st.cg.u64 [%rd524], %rd525;
	// end inline asm
	add.s64 	%rd526, %rd534, 1032;
	// begin inline asm
	st.cg.u64 [%rd526], %rd527;
	// end inline asm
	add.s64 	%rd528, %rd534, 1040;
	// begin inline asm
	st.cg.u64 [%rd528], %rd529;
	// end inline asm
	add.s64 	%rd530, %rd534, 1048;
	// begin inline asm
	st.cg.u64 [%rd530], %rd531;
	// end inline asm
	mul.wide.u32 	%rd535, %r5, 4;
	add.s64 	%rd536, %rd303, %rd535;
	add.s64 	%rd532, %rd536, 128;
	mov.b32 	%r3927, 101;
	// begin inline asm
	st.release.gpu.u32 [%rd532], %r3927;
	// end inline asm
	st.shared.u64 	[_ZN6thrust24THRUST_300001_SM_1000_NS8cuda_cub4core6detail5shmemE+328], %rd652;
	st.shared.v4.u32 	[_ZN6thrust24THRUST_300001_SM_1000_NS8cuda_cub4core6detail5shmemE+336], {%r4900, %r4901, %r4902, %r4903};
	st.shared.v2.u32 	[_ZN6thrust24THRUST_300001_SM_1000_NS8cuda_cub4core6detail5shmemE+352], {%r4904, %r4905};
	st.shared.u64 	[_ZN6thrust24THRUST_300001_SM_1000_NS8cuda_cub4core6detail5shmemE+360], %rd525;
	st.shared.v4.u32 	[_ZN6thrust24THRUST_300001_SM_1000_NS8cuda_cub4core6detail5shmemE+368], {%r4888, %r4889, %r4890, %r4891};
	st.shared.v2.u32 	[_ZN6thrust24THRUST_300001_SM_1000_NS8cuda_cub4core6detail5shmemE+384], {%r4892, %r4893};
$L__BB7_203:
	setp.ne.s32 	%p289, %r3394, 0;
	@%p289 bra 	$L__BB7_205;
	st.shared.u64 	[_ZN6thrust24THRUST_300001_SM_1000_NS8cuda_cub4core6detail5shmemE+264], %rd652;
	st.shared.v4.u32 	[_ZN6thrust24THRUST_300001_SM_1000_NS8cuda_cub4core6detail5shmemE+272], {%r4900, %r4901, %r4902, %r4903};
	st.shared.v2.u32 	[_ZN6thrust24THRUST_300001_SM_1000_NS8cuda_cub4core6detail5shmemE+288], {%r4904, %r4905};
	mov.u32 	%r4992, %r4900;
	mov.u32 	%r4993, %r4901;
	mov.u32 	%r4994, %r4902;
	mov.u32 	%r4995, %r4903;
	mov.u32 	%r4996, %r4905;
	mov.u32 	%r4997, %r4904;
	mov.u64 	%rd666, %rd652;
$L__BB7_205:
	setp.eq.s32 	%p290, %r396, 0;
	bar.sync 	0;
	@%p290 bra 	$L__BB7_208;
	ld.shared.u64 	%rd537, [_ZN6thrust24THRUST_300001_SM_1000_NS8cuda_cub4core6detail5shmemE+264];
	add.s64 	%rd135, %rd537, %rd666;
	setp.ne.s64 	%p291, %rd666, 0;
	mov.u64 	%rd666, %rd135;
	@%p291 bra 	$L__BB7_208;
	ld.shared.v4.u32 	{%r3928, %r3929, %r3930, %r3931}, [_ZN6thrust24THRUST_300001_SM_1000_NS8cuda_cub4core6detail5shmemE+272];
	ld.shared.v2.u32 	{%r3932, %r3933}, [_ZN6thrust24THRUST_300001_SM_1000_NS8cuda_cub4core6detail5shmemE+288];
	abs.s32 	%r3934, %r3933;
	abs.s32 	%r3935, %r4996;
	setp.gt.u32 	%p292, %r3934, %r3935;
	selp.b32 	%r4997, %r3932, %r4997, %p292;
	selp.b32 	%r4996, %r3933, %r4996, %p292;
	min.s32 	%r4992, %r4992, %r3928;
	max.s32 	%r4993, %r3929, %r4993;
	min.s32 	%r4994, %r4994, %r3930;
	max.s32 	%r4995, %r3931, %r4995;
$L__BB7_208:
	setp.ne.s32 	%p293, %r4743, %r404;
	selp.u64 	%rd538, 1, 0, %p293;
	add.s64 	%rd137, %rd666, %rd538;
	@%p293 bra 	$L__BB7_210;
	abs.s32 	%r3936, %r4996;
	abs.s32 	%r3937, %r5009;
	setp.gt.u32 	%p294, %r3936, %r3937;
	selp.b32 	%r5008, %r4997, %r5008, %p294;
	selp.b32 	%r5009, %r4996, %r5009, %p294;
	min.s32 	%r5004, %r5004, %r4992;
	max.s32 	%r5005, %r4993, %r5005;
	min.s32 	%r5006, %r5006, %r4994;
	max.s32 	%r5007, %r4995, %r5007;
$L__BB7_210:
	setp.ne.s32 	%p295, %r404, %r405;
	selp.u64 	%rd539, 1, 0, %p295;
	add.s64 	%rd541, %rd539, %rd538;
	add.s64 	%rd138, %rd541, %rd666;
	@%p295 bra 	$L__BB7_212;
	abs.s32 	%r3938, %r5009;
	abs.s32 	%r3939, %r5015;
	setp.gt.u32 	%p297, %r3938, %r3939;
	selp.b32 	%r5014, %r5008, %r5014, %p297;
	selp.b32 	%r5015, %r5009, %r5015, %p297;
	min.s32 	%r5010, %r5010, %r5004;
	max.s32 	%r5011, %r5005, %r5011;
	min.s32 	%r5012, %r5012, %r5006;
	max.s32 	%r5013, %r5007, %r5013;
$L__BB7_212:
	ld.shared.u64 	%rd139, [_ZN6thrust24THRUST_300001_SM_1000_NS8cuda_cub4core6detail5shmemE+392];
	ld.shared.u64 	%rd140, [_ZN6thrust24THRUST_300001_SM_1000_NS8cuda_cub4core6detail5shmemE+328];
	setp.lt.s64 	%p298, %rd139, 257;
	@%p298 bra 	$L__BB7_226;
	setp.eq.s32 	%p302, %r4743, %r404;
	bar.sync 	0;
	@%p302 bra 	$L__BB7_215;
	cvt.u32.u64 	%r3940, %rd140;
	cvt.u32.u64 	%r3941, %rd666;
	sub.s32 	%r3942, %r3941, %r3940;
	mov.u32 	%r3943, _ZN6thrust24THRUST_300001_SM_1000_NS8cuda_cub4core6detail5shmemE;
	mad.lo.s32 	%r3944, %r3942, 28, %r3943;
	st.shared.u32 	[%r3944], %r4743;
	st.shared.u32 	[%r3944+4], %r4992;
	st.shared.u32 	[%r3944+8], %r4993;
	st.shared.u32 	[%r3944+12], %r4994;
	st.shared.u32 	[%r3944+16], %r4995;
	st.shared.u32 	[%r3944+20], %r4997;
	st.shared.u32 	[%r3944+24], %r4996;
$L__BB7_215:
	setp.eq.s32 	%p303, %r404, %r405;
	@%p303 bra 	$L__BB7_217;
	cvt.u32.u64 	%r3945, %rd140;
	cvt.u32.u64 	%r3946, %rd137;
	sub.s32 	%r3947, %r3946, %r3945;
	mov.u32 	%r3948, _ZN6thrust24THRUST_300001_SM_1000_NS8cuda_cub4core6detail5shmemE;
	mad.lo.s32 	%r3949, %r3947, 28, %r3948;
	st.shared.u32 	[%r3949], %r404;
	st.shared.u32 	[%r3949+4], %r5004;
	st.shared.u32 	[%r3949+8], %r5005;
	st.shared.u32 	[%r3949+12], %r5006;
	st.shared.u32 	[%r3949+16], %r5007;
	st.shared.u32 	[%r3949+20], %r5008;
	st.shared.u32 	[%r3949+24], %r5009;
$L__BB7_217:
	setp.eq.s32 	%p304, %r405, %r406;
	@%p304 bra 	$L__BB7_219;
	cvt.u32.u64 	%r3950, %rd140;
	cvt.u32.u64 	%r3951, %rd138;
	sub.s32 	%r3952, %r3951, %r3950;
	mov.u32 	%r3953, _ZN6thrust24THRUST_300001_SM_1000_NS8cuda_cub4core6detail5shmemE;
	mad.lo.s32 	%r3954, %r3952, 28, %r3953;
	st.shared.u32 	[%r3954], %r405;
	st.shared.u32 	[%r3954+4], %r5010;
	st.shared.u32 	[%r3954+8], %r5011;
	st.shared.u32 	[%r3954+12], %r5012;
	st.shared.u32 	[%r3954+16], %r5013;
	st.shared.u32 	[%r3954+20], %r5014;
	st.shared.u32 	[%r3954+24], %r5015;
$L__BB7_219:
	bar.sync 	0;
	cvt.u64.u32 	%rd671, %r396;
	setp.le.u64 	%p305, %rd139, %rd671;
	@%p305 bra 	$L__BB7_494;
	not.b64 	%rd545, %rd671;
	add.s64 	%rd142, %rd139, %rd545;
	shr.u64 	%rd546, %rd142, 8;
	add.s64 	%rd547, %rd546, 1;
	and.b64  	%rd669, %rd547, 3;
	and.b64  	%rd548, %rd142, 768;
	setp.eq.s64 	%p306, %rd548, 768;
	@%p306 bra 	$L__BB7_223;
	mov.u32 	%r3955, _ZN6thrust24THRUST_300001_SM_1000_NS8cuda_cub4core6detail5shmemE;
	mad.lo.s32 	%r3956, %r396, 28, %r3955;
	add.s32 	%r5016, %r3956, 12;
	add.s64 	%rd549, %rd140, %rd671;
	mad.lo.s64 	%rd550, %rd549, 24, %rd10;
	add.s64 	%rd668, %rd550, 12;
	shl.b64 	%rd551, %rd669, 8;
	add.s64 	%rd671, %rd551, %rd671;
$L__BB7_222:
	.pragma "nounroll";
	ld.shared.u32 	%r3957, [%r5016+-8];
	ld.shared.u32 	%r3958, [%r5016+-4];
	ld.shared.u32 	%r3959, [%r5016];
	ld.shared.u32 	%r3960, [%r5016+4];
	ld.shared.u32 	%r3961, [%r5016+8];
	ld.shared.u32 	%r3962, [%r5016+12];
	st.global.u32 	[%rd668+-12], %r3957;
	st.global.u32 	[%rd668+-8], %r3958;
	st.global.u32 	[%rd668+-4], %r3959;
	st.global.u32 	[%rd668], %r3960;
	st.global.u32 	[%rd668+4], %r3961;
	st.global.u32 	[%rd668+8], %r3962;
	add.s64 	%rd669, %rd669, -1;
	add.s32 	%r5016, %r5016, 7168;
	add.s64 	%rd668, %rd668, 6144;
	setp.ne.s64 	%p307, %rd669, 0;
	@%p307 bra 	$L__BB7_222;
$L__BB7_223:
	setp.lt.u64 	%p308, %rd142, 768;
	@%p308 bra 	$L__BB7_494;
	mov.u32 	%r3964, _ZN6thrust24THRUST_300001_SM_1000_NS8cuda_cub4core6detail5shmemE;
$L__BB7_225:
	cvt.u32.u64 	%r3963, %rd671;
	add.s64 	%rd552, %rd671, %rd140;
	mad.lo.s32 	%r3965, %r3963, 28, %r3964;
	ld.shared.u32 	%r3966, [%r3965+4];
	ld.shared.u32 	%r3967, [%r3965+8];
	ld.shared.u32 	%r3968, [%r3965+12];
	ld.shared.u32 	%r3969, [%r3965+16];
	ld.shared.u32 	%r3970, [%r3965+20];
	ld.shared.u32 	%r3971, [%r3965+24];
	mad.lo.s64 	%rd553, %rd552, 24, %rd10;
	st.global.u32 	[%rd553], %r3966;
	st.global.u32 	[%rd553+4], %r3967;
	st.global.u32 	[%rd553+8], %r3968;
	st.global.u32 	[%rd553+12], %r3969;
	st.global.u32 	[%rd553+16], %r3970;
	st.global.u32 	[%rd553+20], %r3971;
	and.b64  	%rd554, %rd671, 4294967295;
	add.s64 	%rd555, %rd140, %rd554;
	ld.shared.u32 	%r3972, [%r3965+7172];
	ld.shared.u32 	%r3973, [%r3965+7176];
	ld.shared.u32 	%r3974, [%r3965+7180];
	ld.shared.u32 	%r3975, [%r3965+7184];
	ld.shared.u32 	%r3976, [%r3965+7188];
	ld.shared.u32 	%r3977, [%r3965+7192];
	mad.lo.s64 	%rd556, %rd555, 24, %rd10;
	st.global.u32 	[%rd556+6144], %r3972;
	st.global.u32 	[%rd556+6148], %r3973;
	st.global.u32 	[%rd556+6152], %r3974;
	st.global.u32 	[%rd556+6156], %r3975;
	st.global.u32 	[%rd556+6160], %r3976;
	st.global.u32 	[%rd556+6164], %r3977;
	ld.shared.u32 	%r3978, [%r3965+14340];
	ld.shared.u32 	%r3979, [%r3965+14344];
	ld.shared.u32 	%r3980, [%r3965+14348];
	ld.shared.u32 	%r3981, [%r3965+14352];
	ld.shared.u32 	%r3982, [%r3965+14356];
	ld.shared.u32 	%r3983, [%r3965+14360];
	st.global.u32 	[%rd556+12288], %r3978;
	st.global.u32 	[%rd556+12292], %r3979;
	st.global.u32 	[%rd556+12296], %r3980;
	st.global.u32 	[%rd556+12300], %r3981;
	st.global.u32 	[%rd556+12304], %r3982;
	st.global.u32 	[%rd556+12308], %r3983;
	ld.shared.u32 	%r3984, [%r3965+21508];
	ld.shared.u32 	%r3985, [%r3965+21512];
	ld.shared.u32 	%r3986, [%r3965+21516];
	ld.shared.u32 	%r3987, [%r3965+21520];
	ld.shared.u32 	%r3988, [%r3965+21524];
	ld.shared.u32 	%r3989, [%r3965+21528];
	st.global.u32 	[%rd556+18432], %r3984;
	st.global.u32 	[%rd556+18436], %r3985;
	st.global.u32 	[%rd556+18440], %r3986;
	st.global.u32 	[%rd556+18444], %r3987;
	st.global.u32 	[%rd556+18448], %r3988;
	st.global.u32 	[%rd556+18452], %r3989;
	add.s64 	%rd557, %rd671, 1024;
	and.b64  	%rd671, %rd557, 4294967295;
	setp.gt.u64 	%p309, %rd139, %rd671;
	@%p309 bra 	$L__BB7_225;
	bra.uni 	$L__BB7_494;
$L__BB7_226:
	setp.eq.s32 	%p299, %r4743, %r404;
	@%p299 bra 	$L__BB7_228;
	mad.lo.s64 	%rd542, %rd666, 24, %rd10;
	st.global.u32 	[%rd542], %r4992;
	st.global.u32 	[%rd542+4], %r4993;
	st.global.u32 	[%rd542+8], %r4994;
	st.global.u32 	[%rd542+12], %r4995;
	st.global.u32 	[%rd542+16], %r4997;
	st.global.u32 	[%rd542+20], %r4996;
$L__BB7_228:
	setp.eq.s32 	%p300, %r404, %r405;
	@%p300 bra 	$L__BB7_230;
	mad.lo.s64 	%rd543, %rd137, 24, %rd10;
	st.global.u32 	[%rd543], %r5004;
	st.global.u32 	[%rd543+4], %r5005;
	st.global.u32 	[%rd543+8], %r5006;
	st.global.u32 	[%rd543+12], %r5007;
	st.global.u32 	[%rd543+16], %r5008;
	st.global.u32 	[%rd543+20], %r5009;
$L__BB7_230:
	setp.eq.s32 	%p301, %r405, %r406;
	@%p301 bra 	$L__BB7_494;
	mad.lo.s64 	%rd544, %rd138, 24, %rd10;
	st.global.u32 	[%rd544], %r5010;
	st.global.u32 	[%rd544+4], %r5011;
	st.global.u32 	[%rd544+8], %r5012;
	st.global.u32 	[%rd544+12], %r5013;
	st.global.u32 	[%rd544+16], %r5014;
	st.global.u32 	[%rd544+20], %r5015;
	bra.uni 	$L__BB7_494;
$L__BB7_232:
	setp.lt.s64 	%p7, %rd12, 1;
	@%p7 bra 	$L__BB7_494;
	setp.ne.s32 	%p8, %r5, 0;
	@%p8 bra 	$L__BB7_333;
	cvt.u32.u64 	%r1085, %rd306;
	shl.b64 	%rd430, %rd11, 4;
	add.s64 	%rd431, %rd5, %rd430;
	mov.u32 	%r1086, %tid.x;
	ld.global.u32 	%r5019, [%rd431];
	and.b32  	%r3056, %r1086, 31;
	and.b32  	%r3057, %r1086, 992;
	mul.lo.s32 	%r3058, %r3057, 3;
	or.b32  	%r1088, %r3058, %r3056;
	setp.ge.s32 	%p137, %r1088, %r1085;
	shl.b32 	%r1089, %r1088, 4;
	cvt.u64.u32 	%rd432, %r1089;
	add.s64 	%rd153, %rd431, %rd432;
	mov.u32 	%r5017, %r5019;
	@%p137 bra 	$L__BB7_236;
	ld.global.u32 	%r5017, [%rd153];
$L__BB7_236:
	add.s32 	%r1092, %r1088, 32;
	setp.ge.s32 	%p138, %r1092, %r1085;
	mov.u32 	%r5018, %r5019;
	@%p138 bra 	$L__BB7_238;
	ld.global.u32 	%r5018, [%rd153+512];
$L__BB7_238:
	add.s32 	%r1095, %r1088, 64;
	setp.ge.s32 	%p139, %r1095, %r1085;
	@%p139 bra 	$L__BB7_240;
	ld.global.u32 	%r5019, [%rd153+1024];
$L__BB7_240:
	setp.ge.s32 	%p140, %r1088, %r1085;
	// begin inline asm
	mov.u32 %r3059, %laneid;
	// end inline asm
	shr.u32 	%r1099, %r1086, 5;
	mad.lo.s32 	%r1100, %r1099, 96, %r3059;
	shl.b32 	%r3060, %r1100, 2;
	mov.u32 	%r3061, _ZN6thrust24THRUST_300001_SM_1000_NS8cuda_cub4core6detail5shmemE;
	add.s32 	%r1101, %r3061, %r3060;
	st.shared.u32 	[%r1101], %r5017;
	st.shared.u32 	[%r1101+128], %r5018;
	st.shared.u32 	[%r1101+256], %r5019;
	bar.warp.sync 	-1;
	shl.b32 	%r1102, %r3059, 1;
	shl.b32 	%r3062, %r3059, 3;
	add.s32 	%r1103, %r1101, %r3062;
	ld.shared.u32 	%r1104, [%r1103];
	ld.shared.u32 	%r1105, [%r1103+4];
	ld.shared.u32 	%r1106, [%r1103+8];
	bar.sync 	0;
	cvta.to.global.u64 	%rd434, %rd6;
	add.s64 	%rd436, %rd434, %rd430;
	ld.global.u32 	%r5031, [%rd436+12];
	ld.global.u32 	%r5029, [%rd436+8];
	ld.global.u32 	%r5028, [%rd436+4];
	add.s64 	%rd154, %rd436, %rd432;
	mov.u32 	%r5020, %r5028;
	mov.u32 	%r5021, %r5029;
	mov.u32 	%r5022, %r1;
	mov.u32 	%r5023, %r5031;
	@%p140 bra 	$L__BB7_242;
	add.s32 	%r5022, %r1088, %r1;
	ld.global.u32 	%r5020, [%rd154+4];
	ld.global.u32 	%r5021, [%rd154+8];
	ld.global.u32 	%r5023, [%rd154+12];
$L__BB7_242:
	setp.ge.s32 	%p141, %r1092, %r1085;
	mov.u32 	%r5024, %r5028;
	mov.u32 	%r5025, %r5029;
	mov.u32 	%r5026, %r1;
	mov.u32 	%r5027, %r5031;
	@%p141 bra 	$L__BB7_244;
	add.s32 	%r5026, %r1092, %r1;
	ld.global.u32 	%r5024, [%rd154+516];
	ld.global.u32 	%r5025, [%rd154+520];
	ld.global.u32 	%r5027, [%rd154+524];
$L__BB7_244:
	setp.ge.s32 	%p142, %r1095, %r1085;
	@%p142 bra 	$L__BB7_246;
	add.s32 	%r1, %r1095, %r1;
	ld.global.u32 	%r5028, [%rd154+1028];
	ld.global.u32 	%r5029, [%rd154+1032];
	ld.global.u32 	%r5031, [%rd154+1036];
$L__BB7_246:
	mad.lo.s32 	%r3064, %r1100, 20, %r1101;
	st.shared.v2.u32 	[%r3064], {%r5020, %r5020};
	st.shared.v2.u32 	[%r3064+8], {%r5021, %r5021};
	st.shared.v2.u32 	[%r3064+16], {%r5022, %r5023};
	st.shared.v2.u32 	[%r3064+768], {%r5024, %r5024};
	st.shared.v2.u32 	[%r3064+776], {%r5025, %r5025};
	st.shared.v2.u32 	[%r3064+784], {%r5026, %r5027};
	st.shared.v2.u32 	[%r3064+1536], {%r5028, %r5028};
	st.shared.v2.u32 	[%r3064+1544], {%r5029, %r5029};
	st.shared.v2.u32 	[%r3064+1552], {%r1, %r5031};
	bar.warp.sync 	-1;
	add.s32 	%r3065, %r1100, %r1102;
	mad.lo.s32 	%r3066, %r3065, 20, %r1103;
	ld.shared.v2.u32 	{%r5200, %r5199}, [%r3066];
	ld.shared.v2.u32 	{%r5198, %r5197}, [%r3066+8];
	ld.shared.v2.u32 	{%r5195, %r5196}, [%r3066+16];
	ld.shared.v2.u32 	{%r5201, %r5202}, [%r3066+24];
	ld.shared.v2.u32 	{%r5203, %r5204}, [%r3066+32];
	ld.shared.v2.u32 	{%r5205, %r5206}, [%r3066+40];
	ld.shared.v2.u32 	{%r5039, %r5040}, [%r3066+48];
	ld.shared.v2.u32 	{%r5041, %r5042}, [%r3066+56];
	ld.shared.v2.u32 	{%r5043, %r5044}, [%r3066+64];
	bar.sync 	0;
	shl.b32 	%r3067, %r1086, 2;
	add.s32 	%r3069, %r3061, %r3067;
	add.s32 	%r1152, %r3069, 1448;
	st.shared.u32 	[%r3069+1448], %r1106;
	bar.sync 	0;
	setp.eq.s32 	%p143, %r1086, 0;
	mov.b64 	%rd672, 1;
	@%p143 bra 	$L__BB7_248;
	ld.shared.u32 	%r5032, [%r1152+-4];
	setp.ne.s32 	%p144, %r5032, %r1104;
	selp.u64 	%rd672, 1, 0, %p144;
$L__BB7_248:
	setp.eq.s32 	%p145, %r1086, 0;
	setp.ne.s32 	%p146, %r1104, %r1105;
	setp.ne.s32 	%p147, %r1105, %r1106;
	mul.lo.s32 	%r3070, %r1086, 3;
	cvt.u64.u32 	%rd438, %r3070;
	setp.eq.s64 	%p148, %rd12, %rd438;
	selp.u64 	%rd439, 1, 0, %p148;
	selp.b64 	%rd440, %rd439, %rd672, %p148;
	selp.b64 	%rd157, %rd439, %rd440, %p145;
	add.s32 	%r3071, %r3070, 1;
	cvt.u64.u32 	%rd441, %r3071;
	setp.eq.s64 	%p149, %rd12, %rd441;
	or.pred  	%p1, %p149, %p146;
	selp.u64 	%rd158, 1, 0, %p1;
	add.s32 	%r3072, %r3070, 2;
	cvt.u64.u32 	%rd442, %r3072;
	setp.eq.s64 	%p150, %rd12, %rd442;
	or.pred  	%p2, %p150, %p147;
	mov.u32 	%r5033, %r5201;
	mov.u32 	%r5034, %r5202;
	mov.u32 	%r5035, %r5203;
	mov.u32 	%r5036, %r5204;
	mov.u32 	%r5037, %r5205;
	mov.u32 	%r5038, %r5206;
	@%p1 bra 	$L__BB7_250;
	abs.s32 	%r3073, %r5196;
	abs.s32 	%r3074, %r5206;
	setp.gt.u32 	%p151, %r3073, %r3074;
	selp.b32 	%r5037, %r5195, %r5205, %p151;
	selp.b32 	%r5038, %r5196, %r5206, %p151;
	min.s32 	%r5033, %r5201, %r5200;
	max.s32 	%r5034, %r5199, %r5202;
	min.s32 	%r5035, %r5203, %r5198;
	max.s32 	%r5036, %r5197, %r5204;
$L__BB7_250:
	add.s64 	%rd443, %rd157, %rd158;
	selp.u64 	%rd444, 1, 0, %p2;
	add.s64 	%rd159, %rd443, %rd444;
	@%p2 bra 	$L__BB7_252;
	abs.s32 	%r3075, %r5038;
	abs.s32 	%r3076, %r5044;
	setp.gt.u32 	%p152, %r3075, %r3076;
	selp.b32 	%r5043, %r5037, %r5043, %p152;
	selp.b32 	%r5044, %r5038, %r5044, %p152;
	min.s32 	%r5039, %r5039, %r5033;
	max.s32 	%r5040, %r5034, %r5040;
	min.s32 	%r5041, %r5041, %r5035;
	max.s32 	%r5042, %r5036, %r5042;
$L__BB7_252:
	mov.b64 	{%r3078, %r3083}, %rd159;
	mov.b32 	%r3114, 1;
	mov.b32 	%r3115, 0;
	mov.b32 	%r3116, -1;
	// begin inline asm
	shfl.sync.up.b32 %r3077, %r3078, %r3114, %r3115, %r3116;
	// end inline asm
	// begin inline asm
	shfl.sync.up.b32 %r3082, %r3083, %r3114, %r3115, %r3116;
	// end inline asm
	mov.b64 	%rd160, {%r3077, %r3082};
	// begin inline asm
	shfl.sync.up.b32 %r3087, %r5039, %r3114, %r3115, %r3116;
	// end inline asm
	// begin inline asm
	shfl.sync.up.b32 %r3092, %r5040, %r3114, %r3115, %r3116;
	// end inline asm
	// begin inline asm
	shfl.sync.up.b32 %r3097, %r5041, %r3114, %r3115, %r3116;
	// end inline asm
	// begin inline asm
	shfl.sync.up.b32 %r3102, %r5042, %r3114, %r3115, %r3116;
	// end inline asm
	// begin inline asm
	shfl.sync.up.b32 %r3107, %r5043, %r3114, %r3115, %r3116;
	// end inline asm
	// begin inline asm
	shfl.sync.up.b32 %r3112, %r5044, %r3114, %r3115, %r3116;
	// end inline asm
	setp.ne.s64 	%p153, %rd159, 0;
	mov.u32 	%r5051, %r5039;
	mov.u32 	%r5052, %r5040;
	mov.u32 	%r5053, %r5041;
	mov.u32 	%r5054, %r5042;
	mov.u32 	%r5055, %r5043;
	mov.u32 	%r5056, %r5044;
	@%p153 bra 	$L__BB7_254;
	abs.s32 	%r3117, %r3112;
	abs.s32 	%r3118, %r5044;
	setp.gt.u32 	%p154, %r3117, %r3118;
	selp.b32 	%r5055, %r3107, %r5043, %p154;
	selp.b32 	%r5056, %r3112, %r5044, %p154;
	min.s32 	%r5051, %r5039, %r3087;
	max.s32 	%r5052, %r3092, %r5040;
	min.s32 	%r5053, %r5041, %r3097;
	max.s32 	%r5054, %r3102, %r5042;
$L__BB7_254:
	setp.gt.s32 	%p155, %r3059, 0;
	add.s64 	%rd673, %rd159, %rd160;
	@%p155 bra 	$L__BB7_256;
	mov.u64 	%rd673, %rd159;
	mov.u32 	%r5051, %r5039;
	mov.u32 	%r5052, %r5040;
	mov.u32 	%r5053, %r5041;
	mov.u32 	%r5054, %r5042;
	mov.u32 	%r5055, %r5043;
	mov.u32 	%r5056, %r5044;
$L__BB7_256:
	mov.b64 	{%r3120, %r3125}, %rd673;
	mov.b32 	%r3156, 2;
	mov.b32 	%r3157, 0;
	mov.b32 	%r3158, -1;
	// begin inline asm
	shfl.sync.up.b32 %r3119, %r3120, %r3156, %r3157, %r3158;
	// end inline asm
	// begin inline asm
	shfl.sync.up.b32 %r3124, %r3125, %r3156, %r3157, %r3158;
	// end inline asm
	mov.b64 	%rd163, {%r3119, %r3124};
	// begin inline asm
	shfl.sync.up.b32 %r3129, %r5051, %r3156, %r3157, %r3158;
	// end inline asm
	// begin inline asm
	shfl.sync.up.b32 %r3134, %r5052, %r3156, %r3157, %r3158;
	// end inline asm
	// begin inline asm
	shfl.sync.up.b32 %r3139, %r5053, %r3156, %r3157, %r3158;
	// end inline asm
	// begin inline asm
	shfl.sync.up.b32 %r3144, %r5054, %r3156, %r3157, %r3158;
	// end inline asm
	// begin inline asm
	shfl.sync.up.b32 %r3149, %r5055, %r3156, %r3157, %r3158;
	// end inline asm
	// begin inline asm
	shfl.sync.up.b32 %r3154, %r5056, %r3156, %r3157, %r3158;
	// end inline asm
	setp.ne.s64 	%p156, %rd673, 0;
	mov.u32 	%r5063, %r5051;
	mov.u32 	%r5064, %r5052;
	mov.u32 	%r5065, %r5053;
	mov.u32 	%r5066, %r5054;
	mov.u32 	%r5067, %r5055;
	mov.u32 	%r5068, %r5056;
	@%p156 bra 	$L__BB7_258;
	abs.s32 	%r3159, %r3154;
	abs.s32 	%r3160, %r5056;
	setp.gt.u32 	%p157, %r3159, %r3160;
	selp.b32 	%r5067, %r3149, %r5055, %p157;
	selp.b32 	%r5068, %r3154, %r5056, %p157;
	min.s32 	%r5063, %r5051, %r3129;
	max.s32 	%r5064, %r3134, %r5052;
	min.s32 	%r5065, %r5053, %r3139;
	max.s32 	%r5066, %r3144, %r5054;
$L__BB7_258:
	setp.gt.s32 	%p158, %r3059, 1;
	add.s64 	%rd674, %rd673, %rd163;
	@%p158 bra 	$L__BB7_260;
	mov.u64 	%rd674, %rd673;
	mov.u32 	%r5063, %r5051;
	mov.u32 	%r5064, %r5052;
	mov.u32 	%r5065, %r5053;
	mov.u32 	%r5066, %r5054;
	mov.u32 	%r5067, %r5055;
	mov.u32 	%r5068, %r5056;
$L__BB7_260:
	mov.b64 	{%r3162, %r3167}, %rd674;
	mov.b32 	%r3198, 4;
	mov.b32 	%r3199, 0;
	mov.b32 	%r3200, -1;
	// begin inline asm
	shfl.sync.up.b32 %r3161, %r3162, %r3198, %r3199, %r3200;
	// end inline asm
	// begin inline asm
	shfl.sync.up.b32 %r3166, %r3167, %r3198, %r3199, %r3200;
	// end inline asm
	mov.b64 	%rd166, {%r3161, %r3166};
	// begin inline asm
	shfl.sync.up.b32 %r3171, %r5063, %r3198, %r3199, %r3200;
	// end inline asm
	// begin inline asm
	shfl.sync.up.b32 %r3176, %r5064, %r3198, %r3199, %r3200;
	// end inline asm
	// begin inline asm
	shfl.sync.up.b32 %r3181, %r5065, %r3198, %r3199, %r3200;
	// end inline asm
	// begin inline asm
	shfl.sync.up.b32 %r3186, %r5066, %r3198, %r3199, %r3200;
	// end inline asm
	// begin inline asm
	shfl.sync.up.b32 %r3191, %r5067, %r3198, %r3199, %r3200;
	// end inline asm
	// begin inline asm
	shfl.sync.up.b32 %r3196, %r5068, %r3198, %r3199, %r3200;
	// end inline asm
	setp.ne.s64 	%p159, %rd674, 0;
	mov.u32 	%r5075, %r5063;
	mov.u32 	%r5076, %r5064;
	mov.u32 	%r5077, %r5065;
	mov.u32 	%r5078, %r5066;
	mov.u32 	%r5079, %r5067;
	mov.u32 	%r5080, %r5068;
	@%p159 bra 	$L__BB7_262;
	abs.s32 	%r3201, %r3196;
	abs.s32 	%r3202, %r5068;
	setp.gt.u32 	%p160, %r3201, %r3202;
	selp.b32 	%r5079, %r3191, %r5067, %p160;
	selp.b32 	%r5080, %r3196, %r5068, %p160;
	min.s32 	%r5075, %r5063, %r3171;
	max.s32 	%r5076, %r3176, %r5064;
	min.s32 	%r5077, %r5065, %r3181;
	max.s32 	%r5078, %r3186, %r5066;
$L__BB7_262:
	setp.gt.s32 	%p161, %r3059, 3;
	add.s64 	%rd675, %rd674, %rd166;
	@%p161 bra 	$L__BB7_264;
	mov.u64 	%rd675, %rd674;
	mov.u32 	%r5075, %r5063;
	mov.u32 	%r5076, %r5064;
	mov.u32 	%r5077, %r5065;
	mov.u32 	%r5078, %r5066;
	mov.u32 	%r5079, %r5067;
	mov.u32 	%r5080, %r5068;
$L__BB7_264:
	mov.b64 	{%r3204, %r3209}, %rd675;
	mov.b32 	%r3240, 8;
	mov.b32 	%r3241, 0;
	mov.b32 	%r3242, -1;
	// begin inline asm
	shfl.sync.up.b32 %r3203, %r3204, %r3240, %r3241, %r3242;
	// end inline asm
	// begin inline asm
	shfl.sync.up.b32 %r3208, %r3209, %r3240, %r3241, %r3242;
	// end inline asm
	mov.b64 	%rd169, {%r3203, %r3208};
	// begin inline asm
	shfl.sync.up.b32 %r3213, %r5075, %r3240, %r3241, %r3242;
	// end inline asm
	// begin inline asm
	shfl.sync.up.b32 %r3218, %r5076, %r3240, %r3241, %r3242;
	// end inline asm
	// begin inline asm
	shfl.sync.up.b32 %r3223, %r5077, %r3240, %r3241, %r3242;
	// end inline asm
	// begin inline asm
	shfl.sync.up.b32 %r3228, %r5078, %r3240, %r3241, %r3242;
	// end inline asm
	// begin inline asm
	shfl.sync.up.b32 %r3233, %r5079, %r3240, %r3241, %r3242;
	// end inline asm
	// begin inline asm
	shfl.sync.up.b32 %r3238, %r5080, %r3240, %r3241, %r3242;
	// end inline asm
	setp.ne.s64 	%p162, %rd675, 0;
	mov.u32 	%r5087, %r5075;
	mov.u32 	%r5088, %r5076;
	mov.u32 	%r5089, %r5077;
	mov.u32 	%r5090, %r5078;
	mov.u32 	%r5091, %r5079;
	mov.u32 	%r5092, %r5080;
	@%p162 bra 	$L__BB7_266;
	abs.s32 	%r3243, %r3238;
	abs.s32 	%r3244, %r5080;
	setp.gt.u32 	%p163, %r3243, %r3244;
	selp.b32 	%r5091, %r3233, %r5079, %p163;
	selp.b32 	%r5092, %r3238, %r5080, %p163;
	min.s32 	%r5087, %r5075, %r3213;
	max.s32 	%r5088, %r3218, %r5076;
	min.s32 	%r5089, %r5077, %r3223;
	max.s32 	%r5090, %r3228, %r5078;
$L__BB7_266:
	setp.gt.s32 	%p164, %r3059, 7;
	add.s64 	%rd676, %rd675, %rd169;
	@%p164 bra 	$L__BB7_268;
	mov.u64 	%rd676, %rd675;
	mov.u32 	%r5087, %r5075;
	mov.u32 	%r5088, %r5076;
	mov.u32 	%r5089, %r5077;
	mov.u32 	%r5090, %r5078;
	mov.u32 	%r5091, %r5079;
	mov.u32 	%r5092, %r5080;
$L__BB7_268:
	mov.b64 	{%r3246, %r3251}, %rd676;
	mov.b32 	%r3282, 16;
	mov.b32 	%r3283, 0;
	mov.b32 	%r3284, -1;
	// begin inline asm
	shfl.sync.up.b32 %r3245, %r3246, %r3282, %r3283, %r3284;
	// end inline asm
	// begin inline asm
	shfl.sync.up.b32 %r3250, %r3251, %r3282, %r3283, %r3284;
	// end inline asm
	mov.b64 	%rd172, {%r3245, %r3250};
	// begin inline asm
	shfl.sync.up.b32 %r3255, %r5087, %r3282, %r3283, %r3284;
	// end inline asm
	// begin inline asm
	shfl.sync.up.b32 %r3260, %r5088, %r3282, %r3283, %r3284;
	// end inline asm
	// begin inline asm
	shfl.sync.up.b32 %r3265, %r5089, %r3282, %r3283, %r3284;
	// end inline asm
	// begin inline asm
	shfl.sync.up.b32 %r3270, %r5090, %r3282, %r3283, %r3284;
	// end inline asm
	// begin inline asm
	shfl.sync.up.b32 %r3275, %r5091, %r3282, %r3283, %r3284;
	// end inline asm
	// begin inline asm
	shfl.sync.up.b32 %r3280, %r5092, %r3282, %r3283, %r3284;
	// end inline asm
	setp.ne.s64 	%p165, %rd676, 0;
	mov.u32 	%r5099, %r5087;
	mov.u32 	%r5100, %r5088;
	mov.u32 	%r5101, %r5089;
	mov.u32 	%r5102, %r5090;
	mov.u32 	%r5103, %r5091;
	mov.u32 	%r5104, %r5092;
	@%p165 bra 	$L__BB7_270;
	abs.s32 	%r3285, %r3280;
	abs.s32 	%r3286, %r5092;
	setp.gt.u32 	%p166, %r3285, %r3286;
	selp.b32 	%r5103, %r3275, %r5091, %p166;
	selp.b32 	%r5104, %r3280, %r5092, %p166;
	min.s32 	%r5099, %r5087, %r3255;
	max.s32 	%r5100, %r3260, %r5088;
	min.s32 	%r5101, %r5089, %r3265;
	max.s32 	%r5102, %r3270, %r5090;
$L__BB7_270:
	setp.gt.s32 	%p167, %r3059, 15;
	add.s64 	%rd677, %rd676, %rd172;
	@%p167 bra 	$L__BB7_272;
	mov.u64 	%rd677, %rd676;
	mov.u32 	%r5099, %r5087;
	mov.u32 	%r5100, %r5088;
	mov.u32 	%r5101, %r5089;
	mov.u32 	%r5102, %r5090;
	mov.u32 	%r5103, %r5091;
	mov.u32 	%r5104, %r5092;
$L__BB7_272:
	mov.b64 	{%r3288, %r3293}, %rd677;
	mov.b32 	%r3324, 1;
	mov.b32 	%r3325, 0;
	mov.b32 	%r3326, -1;
	// begin inline asm
	shfl.sync.up.b32 %r3287, %r3288, %r3324, %r3325, %r3326;
	// end inline asm
	// begin inline asm
	shfl.sync.up.b32 %r3292, %r3293, %r3324, %r3325, %r3326;
	// end inline asm
	mov.b64 	%rd684, {%r3287, %r3292};
	// begin inline asm
	shfl.sync.up.b32 %r5194, %r5099, %r3324, %r3325, %r3326;
	// end inline asm
	// begin inline asm
	shfl.sync.up.b32 %r5193, %r5100, %r3324, %r3325, %r3326;
	// end inline asm
	// begin inline asm
	shfl.sync.up.b32 %r5192, %r5101, %r3324, %r3325, %r3326;
	// end inline asm
	// begin inline asm
	shfl.sync.up.b32 %r5191, %r5102, %r3324, %r3325, %r3326;
	// end inline asm
	// begin inline asm
	shfl.sync.up.b32 %r5189, %r5103, %r3324, %r3325, %r3326;
	// end inline asm
	// begin inline asm
	shfl.sync.up.b32 %r5190, %r5104, %r3324, %r3325, %r3326;
	// end inline asm
	setp.ne.s32 	%p168, %r3059, 31;
	@%p168 bra 	$L__BB7_274;
	shl.b32 	%r3327, %r1099, 5;
	add.s32 	%r3329, %r3061, %r3327;
	st.shared.u64 	[%r3329], %rd677;
	st.shared.v2.u32 	[%r3329+8], {%r5099, %r5100};
	st.shared.v4.u32 	[%r3329+16], {%r5101, %r5102, %r5103, %r5104};
$L__BB7_274:
	bar.sync 	0;
	ld.shared.u64 	%rd679, [_ZN6thrust24THRUST_300001_SM_1000_NS8cuda_cub4core6detail5shmemE];
	ld.shared.v2.u32 	{%r5123, %r5124}, [_ZN6thrust24THRUST_300001_SM_1000_NS8cuda_cub4core6detail5shmemE+8];
	ld.shared.v4.u32 	{%r5125, %r5126, %r5127, %r5128}, [_ZN6thrust24THRUST_300001_SM_1000_NS8cuda_cub4core6detail5shmemE+16];
	ld.shared.u64 	%rd177, [_ZN6thrust24THRUST_300001_SM_1000_NS8cuda_cub4core6detail5shmemE+32];
	ld.shared.v2.u32 	{%r5105, %r5106}, [_ZN6thrust24THRUST_300001_SM_1000_NS8cuda_cub4core6detail5shmemE+40];
	ld.shared.v4.u32 	{%r5107, %r5108, %r5109, %r5110}, [_ZN6thrust24THRUST_300001_SM_1000_NS8cuda_cub4core6detail5shmemE+48];
	setp.ne.s64 	%p169, %rd177, 0;
	@%p169 bra 	$L__BB7_276;
	abs.s32 	%r3330, %r5128;
	abs.s32 	%r3331, %r5110;
	setp.gt.u32 	%p170, %r3330, %r3331;
	selp.b32 	%r5109, %r5127, %r5109, %p170;
	selp.b32 	%r5110, %r5128, %r5110, %p170;
	min.s32 	%r5105, %r5105, %r5123;
	max.s32 	%r5106, %r5124, %r5106;
	min.s32 	%r5107, %r5107, %r5125;
	max.s32 	%r5108, %r5126, %r5108;
$L__BB7_276:
	add.s64 	%rd178, %rd177, %rd679;
	setp.ne.s32 	%p171, %r1099, 2;
	@%p171 bra 	$L__BB7_278;
	mov.u64 	%rd679, %rd178;
	mov.u32 	%r5123, %r5105;
	mov.u32 	%r5124, %r5106;
	mov.u32 	%r5125, %r5107;
	mov.u32 	%r5126, %r5108;
	mov.u32 	%r5127, %r5109;
	mov.u32 	%r5128, %r5110;
$L__BB7_278:
	ld.shared.u64 	%rd445, [_ZN6thrust24THRUST_300001_SM_1000_NS8cuda_cub4core6detail5shmemE+64];
	ld.shared.v2.u32 	{%r5117, %r5118}, [_ZN6thrust24THRUST_300001_SM_1000_NS8cuda_cub4core6detail5shmemE+72];
	ld.shared.v4.u32 	{%r5119, %r5120, %r5121, %r5122}, [_ZN6thrust24THRUST_300001_SM_1000_NS8cuda_cub4core6detail5shmemE+80];
	add.s64 	%rd180, %rd445, %rd178;
	setp.ne.s64 	%p172, %rd445, 0;
	@%p172 bra 	$L__BB7_280;
	abs.s32 	%r3332, %r5110;
	abs.s32 	%r3333, %r5122;
	setp.gt.u32 	%p173, %r3332, %r3333;
	selp.b32 	%r5121, %r5109, %r5121, %p173;
	selp.b32 	%r5122, %r5110, %r5122, %p173;
	min.s32 	%r5117, %r5117, %r5105;
	max.s32 	%r5118, %r5106, %r5118;
	min.s32 	%r5119, %r5119, %r5107;
	max.s32 	%r5120, %r5108, %r5120;
$L__BB7_280:
	setp.ne.s32 	%p174, %r1099, 3;
	@%p174 bra 	$L__BB7_282;
	mov.u64 	%rd679, %rd180;
	mov.u32 	%r5123, %r5117;
	mov.u32 	%r5124, %r5118;
	mov.u32 	%r5125, %r5119;
	mov.u32 	%r5126, %r5120;
	mov.u32 	%r5127, %r5121;
	mov.u32 	%r5128, %r5122;
$L__BB7_282:
	ld.shared.u64 	%rd446, [_ZN6thrust24THRUST_300001_SM_1000_NS8cuda_cub4core6detail5shmemE+96];
	ld.shared.v2.u32 	{%r5129, %r5130}, [_ZN6thrust24THRUST_300001_SM_1000_NS8cuda_cub4core6detail5shmemE+104];
	ld.shared.v4.u32 	{%r5131, %r5132, %r5133, %r5134}, [_ZN6thrust24THRUST_300001_SM_1000_NS8cuda_cub4core6detail5shmemE+112];
	add.s64 	%rd182, %rd446, %rd180;
	setp.ne.s64 	%p175, %rd446, 0;
	@%p175 bra 	$L__BB7_284;
	abs.s32 	%r3334, %r5122;
	abs.s32 	%r3335, %r5134;
	setp.gt.u32 	%p176, %r3334, %r3335;
	selp.b32 	%r5133, %r5121, %r5133, %p176;
	selp.b32 	%r5134, %r5122, %r5134, %p176;
	min.s32 	%r5129, %r5129, %r5117;
	max.s32 	%r5130, %r5118, %r5130;
	min.s32 	%r5131, %r5131, %r5119;
	max.s32 	%r5132, %r5120, %r5132;
$L__BB7_284:
	setp.ne.s32 	%p177, %r1099, 4;
	@%p177 bra 	$L__BB7_286;
	mov.u64 	%rd679, %rd182;
	mov.u32 	%r5123, %r5129;
	mov.u32 	%r5124, %r5130;
	mov.u32 	%r5125, %r5131;
	mov.u32 	%r5126, %r5132;
	mov.u32 	%r5127, %r5133;
	mov.u32 	%r5128, %r5134;
$L__BB7_286:
	ld.shared.u64 	%rd447, [_ZN6thrust24THRUST_300001_SM_1000_NS8cuda_cub4core6detail5shmemE+128];
	ld.shared.v2.u32 	{%r5141, %r5142}, [_ZN6thrust24THRUST_300001_SM_1000_NS8cuda_cub4core6detail5shmemE+136];
	ld.shared.v4.u32 	{%r5143, %r5144, %r5145, %r5146}, [_ZN6thrust24THRUST_300001_SM_1000_NS8cuda_cub4core6detail5shmemE+144];
	add.s64 	%rd184, %rd447, %rd182;
	setp.ne.s64 	%p178, %rd447, 0;
	@%p178 bra 	$L__BB7_288;
	abs.s32 	%r3336, %r5134;
	abs.s32 	%r3337, %r5146;
	setp.gt.u32 	%p179, %r3336, %r3337;
	selp.b32 	%r5145, %r5133, %r5145, %p179;
	selp.b32 	%r5146, %r5134, %r5146, %p179;
	min.s32 	%r5141, %r5141, %r5129;
	max.s32 	%r5142, %r5130, %r5142;
	min.s32 	%r5143, %r5143, %r5131;
	max.s32 	%r5144, %r5132, %r5144;
$L__BB7_288:
	setp.ne.s32 	%p180, %r1099, 5;
	@%p180 bra 	$L__BB7_290;
	mov.u64 	%rd679, %rd184;
	mov.u32 	%r5123, %r5141;
	mov.u32 	%r5124, %r5142;
	mov.u32 	%r5125, %r5143;
	mov.u32 	%r5126, %r5144;
	mov.u32 	%r5127, %r5145;
	mov.u32 	%r5128, %r5146;
$L__BB7_290:
	ld.shared.u64 	%rd448, [_ZN6thrust24THRUST_300001_SM_1000_NS8cuda_cub4core6detail5shmemE+160];
	ld.shared.v2.u32 	{%r5153, %r5154}, [_ZN6thrust24THRUST_300001_SM_1000_NS8cuda_cub4core6detail5shmemE+168];
	ld.shared.v4.u32 	{%r5155, %r5156, %r5157, %r5158}, [_ZN6thrust24THRUST_300001_SM_1000_NS8cuda_cub4core6detail5shmemE+176];
	add.s64 	%rd186, %rd448, %rd184;
	setp.ne.s64 	%p181, %rd448, 0;
	@%p181 bra 	$L__BB7_292;
	abs.s32 	%r3338, %r5146;
	abs.s32 	%r3339, %r5158;
	setp.gt.u32 	%p182, %r3338, %r3339;
	selp.b32 	%r5157, %r5145, %r5157, %p182;
	selp.b32 	%r5158, %r5146, %r5158, %p182;
	min.s32 	%r5153, %r5153, %r5141;
	max.s32 	%r5154, %r5142, %r5154;
	min.s32 	%r5155, %r5155, %r5143;
	max.s32 	%r5156, %r5144, %r5156;
$L__BB7_292:
	setp.ne.s32 	%p183, %r1099, 6;
	@%p183 bra 	$L__BB7_294;
	mov.u64 	%rd679, %rd186;
	mov.u32 	%r5123, %r5153;
	mov.u32 	%r5124, %r5154;
	mov.u32 	%r5125, %r5155;
	mov.u32 	%r5126, %r5156;
	mov.u32 	%r5127, %r5157;
	mov.u32 	%r5128, %r5158;
$L__BB7_294:
	ld.shared.u64 	%rd449, [_ZN6thrust24THRUST_300001_SM_1000_NS8cuda_cub4core6detail5shmemE+192];
	ld.shared.v2.u32 	{%r5165, %r5166}, [_ZN6thrust24THRUST_300001_SM_1000_NS8cuda_cub4core6detail5shmemE+200];
	ld.shared.v4.u32 	{%r5167, %r5168, %r5169, %r5170}, [_ZN6thrust24THRUST_300001_SM_1000_NS8cuda_cub4core6detail5shmemE+208];
	add.s64 	%rd188, %rd449, %rd186;
	setp.ne.s64 	%p184, %rd449, 0;
	@%p184 bra 	$L__BB7_296;
	abs.s32 	%r3340, %r5158;
	abs.s32 	%r3341, %r5170;
	setp.gt.u32 	%p185, %r3340, %r3341;
	selp.b32 	%r5169, %r5157, %r5169, %p185;
	selp.b32 	%r5170, %r5158, %r5170, %p185;
	min.s32 	%r5165, %r5165, %r5153;
	max.s32 	%r5166, %r5154, %r5166;
	min.s32 	%r5167, %r5167, %r5155;
	max.s32 	%r5168, %r5156, %r5168;
$L__BB7_296:
	setp.ne.s32 	%p186, %r1099, 7;
	@%p186 bra 	$L__BB7_298;
	mov.u64 	%rd679, %rd188;
	mov.u32 	%r5123, %r5165;
	mov.u32 	%r5124, %r5166;
	mov.u32 	%r5125, %r5167;
	mov.u32 	%r5126, %r5168;
	mov.u32 	%r5127, %r5169;
	mov.u32 	%r5128, %r5170;
$L__BB7_298:
	ld.shared.u64 	%rd450, [_ZN6thrust24THRUST_300001_SM_1000_NS8cuda_cub4core6detail5shmemE+224];
	ld.shared.v2.u32 	{%r5177, %r5178}, [_ZN6thrust24THRUST_300001_SM_1000_NS8cuda_cub4core6detail5shmemE+232];
	ld.shared.v4.u32 	{%r5179, %r5180, %r5181, %r5182}, [_ZN6thrust24THRUST_300001_SM_1000_NS8cuda_cub4core6detail5shmemE+240];
	add.s64 	%rd690, %rd450, %rd188;
	setp.ne.s64 	%p187, %rd450, 0;
	@%p187 bra 	$L__BB7_300;
	abs.s32 	%r3342, %r5170;
	abs.s32 	%r3343, %r5182;
	setp.gt.u32 	%p188, %r3342, %r3343;
	selp.b32 	%r5181, %r5169, %r5181, %p188;
	selp.b32 	%r5182, %r5170, %r5182, %p188;
	min.s32 	%r5177, %r5177, %r5165;
	max.s32 	%r5178, %r5166, %r5178;
	min.s32 	%r5179, %r5179, %r5167;
	max.s32 	%r5180, %r5168, %r5180;
$L__BB7_300:
	setp.lt.u32 	%p189, %r1086, 32;
	@%p189 bra 	$L__BB7_305;
	setp.ne.s64 	%p190, %rd684, 0;
	@%p190 bra 	$L__BB7_303;
	abs.s32 	%r3344, %r5128;
	abs.s32 	%r3345, %r5190;
	setp.gt.u32 	%p191, %r3344, %r3345;
	selp.b32 	%r5189, %r5127, %r5189, %p191;
	selp.b32 	%r5190, %r5128, %r5190, %p191;
	min.s32 	%r5194, %r5194, %r5123;
	max.s32 	%r5193, %r5124, %r5193;
	min.s32 	%r5192, %r5192, %r5125;
	max.s32 	%r5191, %r5126, %r5191;
$L__BB7_303:
	setp.ne.s32 	%p192, %r3059, 0;
	add.s64 	%rd684, %rd679, %rd684;
	@%p192 bra 	$L__BB7_305;
	mov.u64 	%rd684, %rd679;
	mov.u32 	%r5189, %r5127;
	mov.u32 	%r5190, %r5128;
	mov.u32 	%r5191, %r5126;
	mov.u32 	%r5192, %r5125;
	mov.u32 	%r5193, %r5124;
	mov.u32 	%r5194, %r5123;
$L__BB7_305:
	setp.eq.s32 	%p193, %r1086, 0;
	mov.u64 	%rd685, %rd157;
	@%p193 bra 	$L__BB7_308;
	add.s64 	%rd685, %rd157, %rd684;
	setp.ne.s64 	%p194, %rd157, 0;
	@%p194 bra 	$L__BB7_308;
	abs.s32 	%r3346, %r5190;
	abs.s32 	%r3347, %r5196;
	setp.gt.u32 	%p195, %r3346, %r3347;
	selp.b32 	%r5195, %r5189, %r5195, %p195;
	selp.b32 	%r5196, %r5190, %r5196, %p195;
	min.s32 	%r5200, %r5200, %r5194;
	max.s32 	%r5199, %r5193, %r5199;
	min.s32 	%r5198, %r5198, %r5192;
	max.s32 	%r5197, %r5191, %r5197;
$L__BB7_308:
	add.s64 	%rd195, %rd685, %rd158;
	@%p1 bra 	$L__BB7_310;
	abs.s32 	%r3348, %r5196;
	abs.s32 	%r3349, %r5206;
	setp.gt.u32 	%p196, %r3348, %r3349;
	selp.b32 	%r5205, %r5195, %r5205, %p196;
	selp.b32 	%r5206, %r5196, %r5206, %p196;
	min.s32 	%r5201, %r5201, %r5200;
	max.s32 	%r5202, %r5199, %r5202;
	min.s32 	%r5203, %r5203, %r5198;
	max.s32 	%r5204, %r5197, %r5204;
$L__BB7_310:
	setp.eq.s32 	%p197, %r1086, 0;
	selp.b64 	%rd196, 0, %rd684, %p197;
	setp.lt.s64 	%p198, %rd690, 257;
	@%p198 bra 	$L__BB7_323;
	bar.sync 	0;
	setp.eq.s64 	%p202, %rd157, 0;
	@%p202 bra 	$L__BB7_313;
	cvt.u32.u64 	%r3350, %rd196;
	mad.lo.s32 	%r3352, %r3350, 28, %r3061;
	st.shared.u32 	[%r3352], %r5032;
	st.shared.u32 	[%r3352+4], %r5194;
	st.shared.u32 	[%r3352+8], %r5193;
	st.shared.u32 	[%r3352+12], %r5192;
	st.shared.u32 	[%r3352+16], %r5191;
	st.shared.u32 	[%r3352+20], %r5189;
	st.shared.u32 	[%r3352+24], %r5190;
$L__BB7_313:
	not.pred 	%p203, %p1;
	@%p203 bra 	$L__BB7_315;
	cvt.u32.u64 	%r3353, %rd685;
	mad.lo.s32 	%r3355, %r3353, 28, %r3061;
	st.shared.u32 	[%r3355], %r1104;
	st.shared.u32 	[%r3355+4], %r5200;
	st.shared.u32 	[%r3355+8], %r5199;
	st.shared.u32 	[%r3355+12], %r5198;
	st.shared.u32 	[%r3355+16], %r5197;
	st.shared.u32 	[%r3355+20], %r5195;
	st.shared.u32 	[%r3355+24], %r5196;
$L__BB7_315:
	not.pred 	%p204, %p2;
	@%p204 bra 	$L__BB7_317;
	cvt.u32.u64 	%r3356, %rd195;
	mad.lo.s32 	%r3358, %r3356, 28, %r3061;
	st.shared.u32 	[%r3358], %r1105;
	st.shared.u32 	[%r3358+4], %r5201;
	st.shared.u32 	[%r3358+8], %r5202;
	st.shared.u32 	[%r3358+12], %r5203;
	st.shared.u32 	[%r3358+16], %r5204;
	st.shared.u32 	[%r3358+20], %r5205;
	st.shared.u32 	[%r3358+24], %r5206;
$L__BB7_317:
	bar.sync 	0;
	cvt.u64.u32 	%rd689, %r1086;
	setp.le.u64 	%p205, %rd690, %rd689;
	@%p205 bra 	$L__BB7_329;
	not.b64 	%rd454, %rd689;
	add.s64 	%rd198, %rd690, %rd454;
	shr.u64 	%rd455, %rd198, 8;
	add.s64 	%rd456, %rd455, 1;
	and.b64  	%rd687, %rd456, 3;
	and.b64  	%rd457, %rd198, 768;
	setp.eq.s64 	%p206, %rd457, 768;
	@%p206 bra 	$L__BB7_321;
	mad.lo.s32 	%r3360, %r1086, 28, %r3061;
	add.s32 	%r5207, %r3360, 12;
	mad.lo.s64 	%rd458, %rd689, 24, %rd10;
	add.s64 	%rd686, %rd458, 12;
	shl.b64 	%rd459, %rd687, 8;
	add.s64 	%rd689, %rd459, %rd689;
$L__BB7_320:
	.pragma "nounroll";
	ld.shared.u32 	%r3361, [%r5207+-8];
	ld.shared.u32 	%r3362, [%r5207+-4];
	ld.shared.u32 	%r3363, [%r5207];
	ld.shared.u32 	%r3364, [%r5207+4];
	ld.shared.u32 	%r3365, [%r5207+8];
	ld.shared.u32 	%r3366, [%r5207+12];
	st.global.u32 	[%rd686+-12], %r3361;
	st.global.u32 	[%rd686+-8], %r3362;
	st.global.u32 	[%rd686+-4], %r3363;
	st.global.u32 	[%rd686], %r3364;
	st.global.u32 	[%rd686+4], %r3365;
	st.global.u32 	[%rd686+8], %r3366;
	add.s64 	%rd687, %rd687, -1;
	add.s32 	%r5207, %r5207, 7168;
	add.s64 	%rd686, %rd686, 6144;
	setp.ne.s64 	%p207, %rd687, 0;
	@%p207 bra 	$L__BB7_320;
$L__BB7_321:
	setp.lt.u64 	%p208, %rd198, 768;
	@%p208 bra 	$L__BB7_329;
$L__BB7_322:
	cvt.u32.u64 	%r3367, %rd689;
	mad.lo.s32 	%r3369, %r3367, 28, %r3061;
	ld.shared.u32 	%r3370, [%r3369+4];
	ld.shared.u32 	%r3371, [%r3369+8];
	ld.shared.u32 	%r3372, [%r3369+12];
	ld.shared.u32 	%r3373, [%r3369+16];
	ld.shared.u32 	%r3374, [%r3369+20];
	ld.shared.u32 	%r3375, [%r3369+24];
	mad.lo.s64 	%rd460, %rd689, 24, %rd10;
	st.global.u32 	[%rd460], %r3370;
	st.global.u32 	[%rd460+4], %r3371;
	st.global.u32 	[%rd460+8], %r3372;
	st.global.u32 	[%rd460+12], %r3373;
	st.global.u32 	[%rd460+16], %r3374;
	st.global.u32 	[%rd460+20], %r3375;
	and.b64  	%rd461, %rd689, 4294967295;
	ld.shared.u32 	%r3376, [%r3369+7172];
	ld.shared.u32 	%r3377, [%r3369+7176];
	ld.shared.u32 	%r3378, [%r3369+7180];
	ld.shared.u32 	%r3379, [%r3369+7184];
	ld.shared.u32 	%r3380, [%r3369+7188];
	ld.shared.u32 	%r3381, [%r3369+7192];
	mad.lo.s64 	%rd462, %rd461, 24, %rd10;
	st.global.u32 	[%rd462+6144], %r3376;
	st.global.u32 	[%rd462+6148], %r3377;
	st.global.u32 	[%rd462+6152], %r3378;
	st.global.u32 	[%rd462+6156], %r3379;
	st.global.u32 	[%rd462+6160], %r3380;
	st.global.u32 	[%rd462+6164], %r3381;
	ld.shared.u32 	%r3382, [%r3369+14340];
	ld.shared.u32 	%r3383, [%r3369+14344];
	ld.shared.u32 	%r3384, [%r3369+14348];
	ld.shared.u32 	%r3385, [%r3369+14352];
	ld.shared.u32 	%r3386, [%r3369+14356];
	ld.shared.u32 	%r3387, [%r3369+14360];
	st.global.u32 	[%rd462+12288], %r3382;
	st.global.u32 	[%rd462+12292], %r3383;
	st.global.u32 	[%rd462+12296], %r3384;
	st.global.u32 	[%rd462+12300], %r3385;
	st.global.u32 	[%rd462+12304], %r3386;
	st.global.u32 	[%rd462+12308], %r3387;
	ld.shared.u32 	%r3388, [%r3369+21508];
	ld.shared.u32 	%r3389, [%r3369+21512];
	ld.shared.u32 	%r3390, [%r3369+21516];
	ld.shared.u32 	%r3391, [%r3369+21520];
	ld.shared.u32 	%r3392, [%r3369+21524];
	ld.shared.u32 	%r3393, [%r3369+21528];
	st.global.u32 	[%rd462+18432], %r3388;
	st.global.u32 	[%rd462+18436], %r3389;
	st.global.u32 	[%rd462+18440], %r3390;
	st.global.u32 	[%rd462+18444], %r3391;
	st.global.u32 	[%rd462+18448], %r3392;
	st.global.u32 	[%rd462+18452], %r3393;
	add.s64 	%rd463, %rd689, 1024;
	and.b64  	%rd689, %rd463, 4294967295;
	setp.gt.u64 	%p209, %rd690, %rd689;
	@%p209 bra 	$L__BB7_322;
	bra.uni 	$L__BB7_329;
$L__BB7_323:
	setp.eq.s64 	%p199, %rd157, 0;
	@%p199 bra 	$L__BB7_325;
	mad.lo.s64 	%rd451, %rd196, 24, %rd10;
	st.global.u32 	[%rd451], %r5194;
	st.global.u32 	[%rd451+4], %r5193;
	st.global.u32 	[%rd451+8], %r5192;
	st.global.u32 	[%rd451+12], %r5191;
	st.global.u32 	[%rd451+16], %r5189;
	st.global.u32 	[%rd451+20], %r5190;
$L__BB7_325:
	not.pred 	%p200, %p1;
	@%p200 bra 	$L__BB7_327;
	mad.lo.s64 	%rd452, %rd685, 24, %rd10;
	st.global.u32 	[%rd452], %r5200;
	st.global.u32 	[%rd452+4], %r5199;
	st.global.u32 	[%rd452+8], %r5198;
	st.global.u32 	[%rd452+12], %r5197;
	st.global.u32 	[%rd452+16], %r5195;
	st.global.u32 	[%rd452+20], %r5196;
$L__BB7_327:
	not.pred 	%p201, %p2;
	@%p201 bra 	$L__BB7_329;
	mad.lo.s64 	%rd453, %rd195, 24, %rd10;
	st.global.u32 	[%rd453], %r5201;
	st.global.u32 	[%rd453+4], %r5202;
	st.global.u32 	[%rd453+8], %r5203;
	st.global.u32 	[%rd453+12], %r5204;
	st.global.u32 	[%rd453+16], %r5205;
	st.global.u32 	[%rd453+20], %r5206;
$L__BB7_329:
	setp.ne.s32 	%p210, %r1086, 255;
	@%p210 bra 	$L__BB7_494;
	setp.ne.s64 	%p211, %rd12, 768;
	@%p211 bra 	$L__BB7_332;
	mad.lo.s64 	%rd464, %rd690, 24, %rd10;
	st.global.u32 	[%rd464], %r5177;
	st.global.u32 	[%rd464+4], %r5178;
	st.global.u32 	[%rd464+8], %r5179;
	st.global.u32 	[%rd464+12], %r5180;
	st.global.u32 	[%rd464+16], %r5181;
	st.global.u32 	[%rd464+20], %r5182;
	add.s64 	%rd690, %rd690, 1;
$L__BB7_332:
	st.global.u64 	[%rd1], %rd690;
	bra.uni 	$L__BB7_494;
$L__BB7_333:
	cvt.u32.u64 	%r1518, %rd12;
	shl.b64 	%rd309, %rd11, 4;
	add.s64 	%rd211, %rd5, %rd309;
	mov.u32 	%r1519, %tid.x;
	ld.global.u32 	%r5210, [%rd211];
	and.b32  	%r2252, %r1519, 31;
	and.b32  	%r2253, %r1519, 992;
	mul.lo.s32 	%r2254, %r2253, 3;
	or.b32  	%r1521, %r2254, %r2252;
	setp.ge.u32 	%p9, %r1521, %r1518;
	shl.b32 	%r1522, %r1521, 4;
	cvt.u64.u32 	%rd310, %r1522;
	add.s64 	%rd212, %rd211, %rd310;
	mov.u32 	%r5208, %r5210;
	@%p9 bra 	$L__BB7_335;
	ld.global.u32 	%r5208, [%rd212];
$L__BB7_335:
	add.s32 	%r1525, %r1521, 32;
	setp.ge.u32 	%p10, %r1525, %r1518;
	mov.u32 	%r5209, %r5210;
	@%p10 bra 	$L__BB7_337;
	ld.global.u32 	%r5209, [%rd212+512];
$L__BB7_337:
	add.s32 	%r1528, %r1521, 64;
	setp.ge.u32 	%p11, %r1528, %r1518;
	@%p11 bra 	$L__BB7_339;
	ld.global.u32 	%r5210, [%rd212+1024];
$L__BB7_339:
	// begin inline asm
	mov.u32 %r2255, %laneid;
	// end inline asm
	shr.u32 	%r1532, %r1519, 5;
	mad.lo.s32 	%r1533, %r1532, 96, %r2255;
	shl.b32 	%r2257, %r1533, 2;
	mov.u32 	%r2258, _ZN6thrust24THRUST_300001_SM_1000_NS8cuda_cub4core6detail5shmemE;
	add.s32 	%r1534, %r2258, %r2257;
	st.shared.u32 	[%r1534], %r5208;
	st.shared.u32 	[%r1534+128], %r5209;
	st.shared.u32 	[%r1534+256], %r5210;
	bar.warp.sync 	-1;
	shl.b32 	%r1535, %r2255, 1;
	shl.b32 	%r2259, %r2255, 3;
	add.s32 	%r1536, %r1534, %r2259;
	ld.shared.u32 	%r1537, [%r1536];
	ld.shared.u32 	%r1538, [%r1536+4];
	ld.shared.u32 	%r1539, [%r1536+8];
	setp.ne.s32 	%p12, %r1519, 0;
	mov.b32 	%r5224, 0;
	@%p12 bra 	$L__BB7_341;
	ld.global.u32 	%r5224, [%rd211+-16];
$L__BB7_341:
	setp.ge.u32 	%p13, %r1521, %r1518;
	bar.sync 	0;
	cvta.to.global.u64 	%rd312, %rd6;
	cvt.u32.u64 	%r2260, %rd11;
	add.s32 	%r5222, %r1, %r2260;
	add.s64 	%rd314, %rd312, %rd309;
	ld.global.u32 	%r5223, [%rd314+12];
	ld.global.u32 	%r5221, [%rd314+8];
	ld.global.u32 	%r5220, [%rd314+4];
	add.s64 	%rd213, %rd314, %rd310;
	mov.u32 	%r5212, %r5220;
	mov.u32 	%r5213, %r5221;
	mov.u32 	%r5214, %r5222;
	mov.u32 	%r5215, %r5223;
	@%p13 bra 	$L__BB7_343;
	add.s32 	%r5214, %r1521, %r5222;
	ld.global.u32 	%r5212, [%rd213+4];
	ld.global.u32 	%r5213, [%rd213+8];
	ld.global.u32 	%r5215, [%rd213+12];
$L__BB7_343:
	setp.ge.u32 	%p14, %r1525, %r1518;
	mov.u32 	%r5216, %r5220;
	mov.u32 	%r5217, %r5221;
	mov.u32 	%r5218, %r5222;
	mov.u32 	%r5219, %r5223;
	@%p14 bra 	$L__BB7_345;
	add.s32 	%r5218, %r1525, %r5222;
	ld.global.u32 	%r5216, [%rd213+516];
	ld.global.u32 	%r5217, [%rd213+520];
	ld.global.u32 	%r5219, [%rd213+524];
$L__BB7_345:
	setp.ge.u32 	%p15, %r1528, %r1518;
	@%p15 bra 	$L__BB7_347;
	add.s32 	%r5222, %r1528, %r5222;
	ld.global.u32 	%r5220, [%rd213+1028];
	ld.global.u32 	%r5221, [%rd213+1032];
	ld.global.u32 	%r5223, [%rd213+1036];
$L__BB7_347:
	setp.eq.s32 	%p16, %r1519, 0;
	mad.lo.s32 	%r2261, %r1533, 20, %r1534;
	st.shared.v2.u32 	[%r2261], {%r5212, %r5212};
	st.shared.v2.u32 	[%r2261+8], {%r5213, %r5213};
	st.shared.v2.u32 	[%r2261+16], {%r5214, %r5215};
	st.shared.v2.u32 	[%r2261+768], {%r5216, %r5216};
	st.shared.v2.u32 	[%r2261+776], {%r5217, %r5217};
	st.shared.v2.u32 	[%r2261+784], {%r5218, %r5219};
	st.shared.v2.u32 	[%r2261+1536], {%r5220, %r5220};
	st.shared.v2.u32 	[%r2261+1544], {%r5221, %r5221};
	st.shared.v2.u32 	[%r2261+1552], {%r5222, %r5223};
	bar.warp.sync 	-1;
	add.s32 	%r2262, %r1533, %r1535;
	mad.lo.s32 	%r2263, %r2262, 20, %r1536;
	ld.shared.v2.u32 	{%r5485, %r5486}, [%r2263];
	ld.shared.v2.u32 	{%r5487, %r5488}, [%r2263+8];
	ld.shared.v2.u32 	{%r5489, %r5490}, [%r2263+16];
	ld.shared.v2.u32 	{%r5491, %r5492}, [%r2263+24];
	ld.shared.v2.u32 	{%r5493, %r5494}, [%r2263+32];
	ld.shared.v2.u32 	{%r5495, %r5496}, [%r2263+40];
	ld.shared.v2.u32 	{%r5231, %r5232}, [%r2263+48];
	ld.shared.v2.u32 	{%r5233, %r5234}, [%r2263+56];
	ld.shared.v2.u32 	{%r5235, %r5236}, [%r2263+64];
	bar.sync 	0;
	shl.b32 	%r2264, %r1519, 2;
	add.s32 	%r2266, %r2258, %r2264;
	add.s32 	%r1588, %r2266, 1448;
	st.shared.u32 	[%r2266+1448], %r1539;
	bar.sync 	0;
	@%p16 bra 	$L__BB7_349;
	ld.shared.u32 	%r5224, [%r1588+-4];
$L__BB7_349:
	setp.ne.s32 	%p17, %r5224, %r1537;
	setp.ne.s32 	%p18, %r1537, %r1538;
	setp.ne.s32 	%p19, %r1538, %r1539;
	mul.lo.s32 	%r2267, %r1519, 3;
	cvt.u64.u32 	%rd315, %r2267;
	setp.eq.s64 	%p20, %rd12, %rd315;
	or.pred  	%p3, %p20, %p17;
	selp.u64 	%rd316, 1, 0, %p3;
	add.s32 	%r2268, %r2267, 1;
	cvt.u64.u32 	%rd317, %r2268;
	setp.eq.s64 	%p21, %rd12, %rd317;
	or.pred  	%p4, %p21, %p18;
	selp.u64 	%rd318, 1, 0, %p4;
	add.s32 	%r2269, %r2267, 2;
	cvt.u64.u32 	%rd319, %r2269;
	setp.eq.s64 	%p22, %rd12, %rd319;
	or.pred  	%p5, %p22, %p19;
	add.s64 	%rd214, %rd318, %rd316;
	mov.u32 	%r5225, %r5491;
	mov.u32 	%r5226, %r5492;
	mov.u32 	%r5227, %r5493;
	mov.u32 	%r5228, %r5494;
	mov.u32 	%r5229, %r5495;
	mov.u32 	%r5230, %r5496;
	@%p4 bra 	$L__BB7_351;
	abs.s32 	%r2270, %r5490;
	abs.s32 	%r2271, %r5496;
	setp.gt.u32 	%p23, %r2270, %r2271;
	selp.b32 	%r5229, %r5489, %r5495, %p23;
	selp.b32 	%r5230, %r5490, %r5496, %p23;
	min.s32 	%r5225, %r5491, %r5485;
	max.s32 	%r5226, %r5486, %r5492;
	min.s32 	%r5227, %r5493, %r5487;
	max.s32 	%r5228, %r5488, %r5494;
$L__BB7_351:
	selp.u64 	%rd320, 1, 0, %p5;
	add.s64 	%rd215, %rd214, %rd320;
	@%p5 bra 	$L__BB7_353;
	abs.s32 	%r2272, %r5230;
	abs.s32 	%r2273, %r5236;
	setp.gt.u32 	%p24, %r2272, %r2273;
	selp.b32 	%r5235, %r5229, %r5235, %p24;
	selp.b32 	%r5236, %r5230, %r5236, %p24;
	min.s32 	%r5231, %r5231, %r5225;
	max.s32 	%r5232, %r5226, %r5232;
	min.s32 	%r5233, %r5233, %r5227;
	max.s32 	%r5234, %r5228, %r5234;
$L__BB7_353:
	mov.b64 	{%r2275, %r2280}, %rd215;
	mov.b32 	%r2311, 1;
	mov.b32 	%r2312, 0;
	mov.b32 	%r2313, -1;
	// begin inline asm
	shfl.sync.up.b32 %r2274, %r2275, %r2311, %r2312, %r2313;
	// end inline asm
	// begin inline asm
	shfl.sync.up.b32 %r2279, %r2280, %r2311, %r2312, %r2313;
	// end inline asm
	mov.b64 	%rd216, {%r2274, %r2279};
	// begin inline asm
	shfl.sync.up.b32 %r2284, %r5231, %r2311, %r2312, %r2313;
	// end inline asm
	// begin inline asm
	shfl.sync.up.b32 %r2289, %r5232, %r2311, %r2312, %r2313;
	// end inline asm
	// begin inline asm
	shfl.sync.up.b32 %r2294, %r5233, %r2311, %r2312, %r2313;
	// end inline asm
	// begin inline asm
	shfl.sync.up.b32 %r2299, %r5234, %r2311, %r2312, %r2313;
	// end inline asm
	// begin inline asm
	shfl.sync.up.b32 %r2304, %r5235, %r2311, %r2312, %r2313;
	// end inline asm
	// begin inline asm
	shfl.sync.up.b32 %r2309, %r5236, %r2311, %r2312, %r2313;
	// end inline asm
	setp.ne.s64 	%p25, %rd215, 0;
	mov.u32 	%r5243, %r5231;
	mov.u32 	%r5244, %r5232;
	mov.u32 	%r5245, %r5233;
	mov.u32 	%r5246, %r5234;
	mov.u32 	%r5247, %r5235;
	mov.u32 	%r5248, %r5236;
	@%p25 bra 	$L__BB7_355;
	abs.s32 	%r2314, %r2309;
	abs.s32 	%r2315, %r5236;
	setp.gt.u32 	%p26, %r2314, %r2315;
	selp.b32 	%r5247, %r2304, %r5235, %p26;
	selp.b32 	%r5248, %r2309, %r5236, %p26;
	min.s32 	%r5243, %r5231, %r2284;
	max.s32 	%r5244, %r2289, %r5232;
	min.s32 	%r5245, %r5233, %r2294;
	max.s32 	%r5246, %r2299, %r5234;
$L__BB7_355:
	setp.gt.s32 	%p27, %r2255, 0;
	add.s64 	%rd691, %rd215, %rd216;
	@%p27 bra 	$L__BB7_357;
	mov.u64 	%rd691, %rd215;
	mov.u32 	%r5243, %r5231;
	mov.u32 	%r5244, %r5232;
	mov.u32 	%r5245, %r5233;
	mov.u32 	%r5246, %r5234;
	mov.u32 	%r5247, %r5235;
	mov.u32 	%r5248, %r5236;
$L__BB7_357:
	mov.b64 	{%r2317, %r2322}, %rd691;
	mov.b32 	%r2353, 2;
	mov.b32 	%r2354, 0;
	mov.b32 	%r2355, -1;
	// begin inline asm
	shfl.sync.up.b32 %r2316, %r2317, %r2353, %r2354, %r2355;
	// end inline asm
	// begin inline asm
	shfl.sync.up.b32 %r2321, %r2322, %r2353, %r2354, %r2355;
	// end inline asm
	mov.b64 	%rd219, {%r2316, %r2321};
	// begin inline asm
	shfl.sync.up.b32 %r2326, %r5243, %r2353, %r2354, %r2355;
	// end inline asm
	// begin inline asm
	shfl.sync.up.b32 %r2331, %r5244, %r2353, %r2354, %r2355;
	// end inline asm
	// begin inline asm
	shfl.sync.up.b32 %r2336, %r5245, %r2353, %r2354, %r2355;
	// end inline asm
	// begin inline asm
	shfl.sync.up.b32 %r2341, %r5246, %r2353, %r2354, %r2355;
	// end inline asm
	// begin inline asm
	shfl.sync.up.b32 %r2346, %r5247, %r2353, %r2354, %r2355;
	// end inline asm
	// begin inline asm
	shfl.sync.up.b32 %r2351, %r5248, %r2353, %r2354, %r2355;
	// end inline asm
	setp.ne.s64 	%p28, %rd691, 0;
	mov.u32 	%r5255, %r5243;
	mov.u32 	%r5256, %r5244;
	mov.u32 	%r5257, %r5245;
	mov.u32 	%r5258, %r5246;
	mov.u32 	%r5259, %r5247;
	mov.u32 	%r5260, %r5248;
	@%p28 bra 	$L__BB7_359;
	abs.s32 	%r2356, %r2351;
	abs.s32 	%r2357, %r5248;
	setp.gt.u32 	%p29, %r2356, %r2357;
	selp.b32 	%r5259, %r2346, %r5247, %p29;
	selp.b32 	%r5260, %r2351, %r5248, %p29;
	min.s32 	%r5255, %r5243, %r2326;
	max.s32 	%r5256, %r2331, %r5244;
	min.s32 	%r5257, %r5245, %r2336;
	max.s32 	%r5258, %r2341, %r5246;
$L__BB7_359:
	setp.gt.s32 	%p30, %r2255, 1;
	add.s64 	%rd692, %rd691, %rd219;
	@%p30 bra 	$L__BB7_361;
	mov.u64 	%rd692, %rd691;
	mov.u32 	%r5255, %r5243;
	mov.u32 	%r5256, %r5244;
	mov.u32 	%r5257, %r5245;
	mov.u32 	%r5258, %r5246;
	mov.u32 	%r5259, %r5247;
	mov.u32 	%r5260, %r5248;
$L__BB7_361:
	mov.b64 	{%r2359, %r2364}, %rd692;
	mov.b32 	%r2395, 4;
	mov.b32 	%r2396, 0;
	mov.b32 	%r2397, -1;
	// begin inline asm
	shfl.sync.up.b32 %r2358, %r2359, %r2395, %r2396, %r2397;
	// end inline asm
	// begin inline asm
	shfl.sync.up.b32 %r2363, %r2364, %r2395, %r2396, %r2397;
	// end inline asm
	mov.b64 	%rd222, {%r2358, %r2363};
	// begin inline asm
	shfl.sync.up.b32 %r2368, %r5255, %r2395, %r2396, %r2397;
	// end inline asm
	// begin inline asm
	shfl.sync.up.b32 %r2373, %r5256, %r2395, %r2396, %r2397;
	// end inline asm
	// begin inline asm
	shfl.sync.up.b32 %r2378, %r5257, %r2395, %r2396, %r2397;
	// end inline asm
	// begin inline asm
	shfl.sync.up.b32 %r2383, %r5258, %r2395, %r2396, %r2397;
	// end inline asm
	// begin inline asm
	shfl.sync.up.b32 %r2388, %r5259, %r2395, %r2396, %r2397;
	// end inline asm
	// begin inline asm
	shfl.sync.up.b32 %r2393, %r5260, %r2395, %r2396, %r2397;
	// end inline asm
	setp.ne.s64 	%p31, %rd692, 0;
	mov.u32 	%r5267, %r5255;
	mov.u32 	%r5268, %r5256;
	mov.u32 	%r5269, %r5257;
	mov.u32 	%r5270, %r5258;
	mov.u32 	%r5271, %r5259;
	mov.u32 	%r5272, %r5260;
	@%p31 bra 	$L__BB7_363;
	abs.s32 	%r2398, %r2393;
	abs.s32 	%r2399, %r5260;
	setp.gt.u32 	%p32, %r2398, %r2399;
	selp.b32 	%r5271, %r2388, %r5259, %p32;
	selp.b32 	%r5272, %r2393, %r5260, %p32;
	min.s32 	%r5267, %r5255, %r2368;
	max.s32 	%r5268, %r2373, %r5256;
	min.s32 	%r5269, %r5257, %r2378;
	max.s32 	%r5270, %r2383, %r5258;
$L__BB7_363:
	setp.gt.s32 	%p33, %r2255, 3;
	add.s64 	%rd693, %rd692, %rd222;
	@%p33 bra 	$L__BB7_365;
	mov.u64 	%rd693, %rd692;
	mov.u32 	%r5267, %r5255;
	mov.u32 	%r5268, %r5256;
	mov.u32 	%r5269, %r5257;
	mov.u32 	%r5270, %r5258;
	mov.u32 	%r5271, %r5259;
	mov.u32 	%r5272, %r5260;
$L__BB7_365:
	mov.b64 	{%r2401, %r2406}, %rd693;
	mov.b32 	%r2437, 8;
	mov.b32 	%r2438, 0;
	mov.b32 	%r2439, -1;
	// begin inline asm
	shfl.sync.up.b32 %r2400, %r2401, %r2437, %r2438, %r2439;
	// end inline asm
	// begin inline asm
	shfl.sync.up.b32 %r2405, %r2406, %r2437, %r2438, %r2439;
	// end inline asm
	mov.b64 	%rd225, {%r2400, %r2405};
	// begin inline asm
	shfl.sync.up.b32 %r2410, %r5267, %r2437, %r2438, %r2439;
	// end inline asm
	// begin inline asm
	shfl.sync.up.b32 %r2415, %r5268, %r2437, %r2438, %r2439;
	// end inline asm
	// begin inline asm
	shfl.sync.up.b32 %r2420, %r5269, %r2437, %r2438, %r2439;
	// end inline asm
	// begin inline asm
	shfl.sync.up.b32 %r2425, %r5270, %r2437, %r2438, %r2439;
	// end inline asm
	// begin inline asm
	shfl.sync.up.b32 %r2430, %r5271, %r2437, %r2438, %r2439;
	// end inline asm
	// begin inline asm
	shfl.sync.up.b32 %r2435, %r5272, %r2437, %r2438, %r2439;
	// end inline asm
	setp.ne.s64 	%p34, %rd693, 0;
	mov.u32 	%r5279, %r5267;
	mov.u32 	%r5280, %r5268;
	mov.u32 	%r5281, %r5269;
	mov.u32 	%r5282, %r5270;
	mov.u32 	%r5283, %r5271;
	mov.u32 	%r5284, %r5272;
	@%p34 bra 	$L__BB7_367;
	abs.s32 	%r2440, %r2435;
	abs.s32 	%r2441, %r5272;
	setp.gt.u32 	%p35, %r2440, %r2441;
	selp.b32 	%r5283, %r2430, %r5271, %p35;
	selp.b32 	%r5284, %r2435, %r5272, %p35;
	min.s32 	%r5279, %r5267, %r2410;
	max.s32 	%r5280, %r2415, %r5268;
	min.s32 	%r5281, %r5269, %r2420;
	max.s32 	%r5282, %r2425, %r5270;
$L__BB7_367:
	setp.gt.s32 	%p36, %r2255, 7;
	add.s64 	%rd694, %rd693, %rd225;
	@%p36 bra 	$L__BB7_369;
	mov.u64 	%rd694, %rd693;
	mov.u32 	%r5279, %r5267;
	mov.u32 	%r5280, %r5268;
	mov.u32 	%r5281, %r5269;
	mov.u32 	%r5282, %r5270;
	mov.u32 	%r5283, %r5271;
	mov.u32 	%r5284, %r5272;
$L__BB7_369:
	mov.b64 	{%r2443, %r2448}, %rd694;
	mov.b32 	%r2479, 16;
	mov.b32 	%r2480, 0;
	mov.b32 	%r2481, -1;
	// begin inline asm
	shfl.sync.up.b32 %r2442, %r2443, %r2479, %r2480, %r2481;
	// end inline asm
	// begin inline asm
	shfl.sync.up.b32 %r2447, %r2448, %r2479, %r2480, %r2481;
	// end inline asm
	mov.b64 	%rd228, {%r2442, %r2447};
	// begin inline asm
	shfl.sync.up.b32 %r2452, %r5279, %r2479, %r2480, %r2481;
	// end inline asm
	// begin inline asm
	shfl.sync.up.b32 %r2457, %r5280, %r2479, %r2480, %r2481;
	// end inline asm
	// begin inline asm
	shfl.sync.up.b32 %r2462, %r5281, %r2479, %r2480, %r2481;
	// end inline asm
	// begin inline asm
	shfl.sync.up.b32 %r2467, %r5282, %r2479, %r2480, %r2481;
	// end inline asm
	// begin inline asm
	shfl.sync.up.b32 %r2472, %r5283, %r2479, %r2480, %r2481;
	// end inline asm
	// begin inline asm
	shfl.sync.up.b32 %r2477, %r5284, %r2479, %r2480, %r2481;
	// end inline asm
	setp.ne.s64 	%p37, %rd694, 0;
	mov.u32 	%r5291, %r5279;
	mov.u32 	%r5292, %r5280;
	mov.u32 	%r5293, %r5281;
	mov.u32 	%r5294, %r5282;
	mov.u32 	%r5295, %r5283;
	mov.u32 	%r5296, %r5284;
	@%p37 bra 	$L__BB7_371;
	abs.s32 	%r2482, %r2477;
	abs.s32 	%r2483, %r5284;
	setp.gt.u32 	%p38, %r2482, %r2483;
	selp.b32 	%r5295, %r2472, %r5283, %p38;
	selp.b32 	%r5296, %r2477, %r5284, %p38;
	min.s32 	%r5291, %r5279, %r2452;
	max.s32 	%r5292, %r2457, %r5280;
	min.s32 	%r5293, %r5281, %r2462;
	max.s32 	%r5294, %r2467, %r5282;
$L__BB7_371:
	setp.gt.s32 	%p39, %r2255, 15;
	add.s64 	%rd695, %rd694, %rd228;
	@%p39 bra 	$L__BB7_373;
	mov.u64 	%rd695, %rd694;
	mov.u32 	%r5291, %r5279;
	mov.u32 	%r5292, %r5280;
	mov.u32 	%r5293, %r5281;
	mov.u32 	%r5294, %r5282;
	mov.u32 	%r5295, %r5283;
	mov.u32 	%r5296, %r5284;
$L__BB7_373:
	mov.b64 	{%r2485, %r2490}, %rd695;
	mov.b32 	%r2521, 1;
	mov.b32 	%r2522, 0;
	mov.b32 	%r2523, -1;
	// begin inline asm
	shfl.sync.up.b32 %r2484, %r2485, %r2521, %r2522, %r2523;
	// end inline asm
	// begin inline asm
	shfl.sync.up.b32 %r2489, %r2490, %r2521, %r2522, %r2523;
	// end inline asm
	mov.b64 	%rd716, {%r2484, %r2489};
	// begin inline asm
	shfl.sync.up.b32 %r5478, %r5291, %r2521, %r2522, %r2523;
	// end inline asm
	// begin inline asm
	shfl.sync.up.b32 %r5477, %r5292, %r2521, %r2522, %r2523;
	// end inline asm
	// begin inline asm
	shfl.sync.up.b32 %r5476, %r5293, %r2521, %r2522, %r2523;
	// end inline asm
	// begin inline asm
	shfl.sync.up.b32 %r5475, %r5294, %r2521, %r2522, %r2523;
	// end inline asm
	// begin inline asm
	shfl.sync.up.b32 %r5473, %r5295, %r2521, %r2522, %r2523;
	// end inline asm
	// begin inline asm
	shfl.sync.up.b32 %r5474, %r5296, %r2521, %r2522, %r2523;
	// end inline asm
	setp.ne.s32 	%p40, %r2255, 31;
	@%p40 bra 	$L__BB7_375;
	shl.b32 	%r2524, %r1532, 5;
	add.s32 	%r2526, %r2258, %r2524;
	st.shared.u64 	[%r2526], %rd695;
	st.shared.v2.u32 	[%r2526+8], {%r5291, %r5292};
	st.shared.v4.u32 	[%r2526+16], {%r5293, %r5294, %r5295, %r5296};
$L__BB7_375:
	bar.sync 	0;
	ld.shared.u64 	%rd697, [_ZN6thrust24THRUST_300001_SM_1000_NS8cuda_cub4core6detail5shmemE];
	ld.shared.v2.u32 	{%r5315, %r5316}, [_ZN6thrust24THRUST_300001_SM_1000_NS8cuda_cub4core6detail5shmemE+8];
	ld.shared.v4.u32 	{%r5317, %r5318, %r5319, %r5320}, [_ZN6thrust24THRUST_300001_SM_1000_NS8cuda_cub4core6detail5shmemE+16];
	ld.shared.u64 	%rd233, [_ZN6thrust24THRUST_300001_SM_1000_NS8cuda_cub4core6detail5shmemE+32];
	ld.shared.v2.u32 	{%r5297, %r5298}, [_ZN6thrust24THRUST_300001_SM_1000_NS8cuda_cub4core6detail5shmemE+40];
	ld.shared.v4.u32 	{%r5299, %r5300, %r5301, %r5302}, [_ZN6thrust24THRUST_300001_SM_1000_NS8cuda_cub4core6detail5shmemE+48];
	setp.ne.s64 	%p41, %rd233, 0;
	@%p41 bra 	$L__BB7_377;
	abs.s32 	%r2527, %r5320;
	abs.s32 	%r2528, %r5302;
	setp.gt.u32 	%p42, %r2527, %r2528;
	selp.b32 	%r5301, %r5319, %r5301, %p42;
	selp.b32 	%r5302, %r5320, %r5302, %p42;
	min.s32 	%r5297, %r5297, %r5315;
	max.s32 	%r5298, %r5316, %r5298;
	min.s32 	%r5299, %r5299, %r5317;
	max.s32 	%r5300, %r5318, %r5300;
$L__BB7_377:
	add.s64 	%rd234, %rd233, %rd697;
	setp.ne.s32 	%p43, %r1532, 2;
	@%p43 bra 	$L__BB7_379;
	mov.u64 	%rd697, %rd234;
	mov.u32 	%r5315, %r5297;
	mov.u32 	%r5316, %r5298;
	mov.u32 	%r5317, %r5299;
	mov.u32 	%r5318, %r5300;
	mov.u32 	%r5319, %r5301;
	mov.u32 	%r5320, %r5302;
$L__BB7_379:
	ld.shared.u64 	%rd321, [_ZN6thrust24THRUST_300001_SM_1000_NS8cuda_cub4core6detail5shmemE+64];
	ld.shared.v2.u32 	{%r5309, %r5310}, [_ZN6thrust24THRUST_300001_SM_1000_NS8cuda_cub4core6detail5shmemE+72];
	ld.shared.v4.u32 	{%r5311, %r5312, %r5313, %r5314}, [_ZN6thrust24THRUST_300001_SM_1000_NS8cuda_cub4core6detail5shmemE+80];
	add.s64 	%rd236, %rd321, %rd234;
	setp.ne.s64 	%p44, %rd321, 0;
	@%p44 bra 	$L__BB7_381;
	abs.s32 	%r2529, %r5302;
	abs.s32 	%r2530, %r5314;
	setp.gt.u32 	%p45, %r2529, %r2530;
	selp.b32 	%r5313, %r5301, %r5313, %p45;
	selp.b32 	%r5314, %r5302, %r5314, %p45;
	min.s32 	%r5309, %r5309, %r5297;
	max.s32 	%r5310, %r5298, %r5310;
	min.s32 	%r5311, %r5311, %r5299;
	max.s32 	%r5312, %r5300, %r5312;
$L__BB7_381:
	setp.ne.s32 	%p46, %r1532, 3;
	@%p46 bra 	$L__BB7_383;
	mov.u64 	%rd697, %rd236;
	mov.u32 	%r5315, %r5309;
	mov.u32 	%r5316, %r5310;
	mov.u32 	%r5317, %r5311;
	mov.u32 	%r5318, %r5312;
	mov.u32 	%r5319, %r5313;
	mov.u32 	%r5320, %r5314;
$L__BB7_383:
	ld.shared.u64 	%rd322, [_ZN6thrust24THRUST_300001_SM_1000_NS8cuda_cub4core6detail5shmemE+96];
	ld.shared.v2.u32 	{%r5321, %r5322}, [_ZN6thrust24THRUST_300001_SM_1000_NS8cuda_cub4core6detail5shmemE+104];
	ld.shared.v4.u32 	{%r5323, %r5324, %r5325, %r5326}, [_ZN6thrust24THRUST_300001_SM_1000_NS8cuda_cub4core6detail5shmemE+112];
	add.s64 	%rd238, %rd322, %rd236;
	setp.ne.s64 	%p47, %rd322, 0;
	@%p47 bra 	$L__BB7_385;
	abs.s32 	%r2531, %r5314;
	abs.s32 	%r2532, %r5326;
	setp.gt.u32 	%p48, %r2531, %r2532;
	selp.b32 	%r5325, %r5313, %r5325, %p48;
	selp.b32 	%r5326, %r5314, %r5326, %p48;
	min.s32 	%r5321, %r5321, %r5309;
	max.s32 	%r5322, %r5310, %r5322;
	min.s32 	%r5323, %r5323, %r5311;
	max.s32 	%r5324, %r5312, %r5324;
$L__BB7_385:
	setp.ne.s32 	%p49, %r1532, 4;
	@%p49 bra 	$L__BB7_387;
	mov.u64 	%rd697, %rd238;
	mov.u32 	%r5315, %r5321;
	mov.u32 	%r5316, %r5322;
	mov.u32 	%r5317, %r5323;
	mov.u32 	%r5318, %r5324;
	mov.u32 	%r5319, %r5325;
	mov.u32 	%r5320, %r5326;
$L__BB7_387:
	ld.shared.u64 	%rd323, [_ZN6thrust24THRUST_300001_SM_1000_NS8cuda_cub4core6detail5shmemE+128];
	ld.shared.v2.u32 	{%r5333, %r5334}, [_ZN6thrust24THRUST_300001_SM_1000_NS8cuda_cub4core6detail5shmemE+136];
	ld.shared.v4.u32 	{%r5335, %r5336, %r5337, %r5338}, [_ZN6thrust24THRUST_300001_SM_1000_NS8cuda_cub4core6detail5shmemE+144];
	add.s64 	%rd240, %rd323, %rd238;
	setp.ne.s64 	%p50, %rd323, 0;
	@%p50 bra 	$L__BB7_389;
	abs.s32 	%r2533, %r5326;
	abs.s32 	%r2534, %r5338;
	setp.gt.u32 	%p51, %r2533, %r2534;
	selp.b32 	%r5337, %r5325, %r5337, %p51;
	selp.b32 	%r5338, %r5326, %r5338, %p51;
	min.s32 	%r5333, %r5333, %r5321;
	max.s32 	%r5334, %r5322, %r5334;
	min.s32 	%r5335, %r5335, %r5323;
	max.s32 	%r5336, %r5324, %r5336;
$L__BB7_389:
	setp.ne.s32 	%p52, %r1532, 5;
	@%p52 bra 	$L__BB7_391;
	mov.u64 	%rd697, %rd240;
	mov.u32 	%r5315, %r5333;
	mov.u32 	%r5316, %r5334;
	mov.u32 	%r5317, %r5335;
	mov.u32 	%r5318, %r5336;
	mov.u32 	%r5319, %r5337;
	mov.u32 	%r5320, %r5338;
$L__BB7_391:
	ld.shared.u64 	%rd324, [_ZN6thrust24THRUST_300001_SM_1000_NS8cuda_cub4core6detail5shmemE+160];
	ld.shared.v2.u32 	{%r5345, %r5346}, [_ZN6thrust24THRUST_300001_SM_1000_NS8cuda_cub4core6detail5shmemE+168];
	ld.shared.v4.u32 	{%r5347, %r5348, %r5349, %r5350}, [_ZN6thrust24THRUST_300001_SM_1000_NS8cuda_cub4core6detail5shmemE+176];
	add.s64 	%rd242, %rd324, %rd240;
	setp.ne.s64 	%p53, %rd324, 0;
	@%p53 bra 	$L__BB7_393;
	abs.s32 	%r2535, %r5338;
	abs.s32 	%r2536, %r5350;
	setp.gt.u32 	%p54, %r2535, %r2536;
	selp.b32 	%r5349, %r5337, %r5349, %p54;
	selp.b32 	%r5350, %r5338, %r5350, %p54;
	min.s32 	%r5345, %r5345, %r5333;
	max.s32 	%r5346, %r5334, %r5346;
	min.s32 	%r5347, %r5347, %r5335;
	max.s32 	%r5348, %r5336, %r5348;
$L__BB7_393:
	setp.ne.s32 	%p55, %r1532, 6;
	@%p55 bra 	$L__BB7_395;
	mov.u64 	%rd697, %rd242;
	mov.u32 	%r5315, %r5345;
	mov.u32 	%r5316, %r5346;
	mov.u32 	%r5317, %r5347;
	mov.u32 	%r5318, %r5348;
	mov.u32 	%r5319, %r5349;
	mov.u32 	%r5320, %r5350;
$L__BB7_395:
	ld.shared.u64 	%rd325, [_ZN6thrust24THRUST_300001_SM_1000_NS8cuda_cub4core6detail5shmemE+192];
	ld.shared.v2.u32 	{%r5357, %r5358}, [_ZN6thrust24THRUST_300001_SM_1000_NS8cuda_cub4core6detail5shmemE+200];
	ld.shared.v4.u32 	{%r5359, %r5360, %r5361, %r5362}, [_ZN6thrust24THRUST_300001_SM_1000_NS8cuda_cub4core6detail5shmemE+208];
	add.s64 	%rd244, %rd325, %rd242;
	setp.ne.s64 	%p56, %rd325, 0;
	@%p56 bra 	$L__BB7_397;
	abs.s32 	%r2537, %r5350;
	abs.s32 	%r2538, %r5362;
	setp.gt.u32 	%p57, %r2537, %r2538;
	selp.b32 	%r5361, %r5349, %r5361, %p57;
	selp.b32 	%r5362, %r5350, %r5362, %p57;
	min.s32 	%r5357, %r5357, %r5345;
	max.s32 	%r5358, %r5346, %r5358;
	min.s32 	%r5359, %r5359, %r5347;
	max.s32 	%r5360, %r5348, %r5360;
$L__BB7_397:
	setp.ne.s32 	%p58, %r1532, 7;
	@%p58 bra 	$L__BB7_399;
	mov.u64 	%rd697, %rd244;
	mov.u32 	%r5315, %r5357;
	mov.u32 	%r5316, %r5358;
	mov.u32 	%r5317, %r5359;
	mov.u32 	%r5318, %r5360;
	mov.u32 	%r5319, %r5361;
	mov.u32 	%r5320, %r5362;
$L__BB7_399:
	ld.shared.u64 	%rd326, [_ZN6thrust24THRUST_300001_SM_1000_NS8cuda_cub4core6detail5shmemE+224];
	ld.shared.v2.u32 	{%r5369, %r5370}, [_ZN6thrust24THRUST_300001_SM_1000_NS8cuda_cub4core6detail5shmemE+232];
	ld.shared.v4.u32 	{%r5371, %r5372, %r5373, %r5374}, [_ZN6thrust24THRUST_300001_SM_1000_NS8cuda_cub4core6detail5shmemE+240];
	add.s64 	%rd246, %rd326, %rd244;
	setp.ne.s64 	%p59, %rd326, 0;
	@%p59 bra 	$L__BB7_401;
	abs.s32 	%r2539, %r5362;
	abs.s32 	%r2540, %r5374;
	setp.gt.u32 	%p60, %r2539, %r2540;
	selp.b32 	%r5373, %r5361, %r5373, %p60;
	selp.b32 	%r5374, %r5362, %r5374, %p60;
	min.s32 	%r5369, %r5369, %r5357;
	max.s32 	%r5370, %r5358, %r5370;
	min.s32 	%r5371, %r5371, %r5359;
	max.s32 	%r5372, %r5360, %r5372;
$L__BB7_401:
	setp.lt.u32 	%p61, %r1519, 32;
	@%p61 bra 	$L__BB7_406;
	setp.ne.s64 	%p62, %rd716, 0;
	@%p62 bra 	$L__BB7_404;
	abs.s32 	%r2541, %r5320;
	abs.s32 	%r2542, %r5474;
	setp.gt.u32 	%p63, %r2541, %r2542;
	selp.b32 	%r5473, %r5319, %r5473, %p63;
	selp.b32 	%r5474, %r5320, %r5474, %p63;
	min.s32 	%r5478, %r5478, %r5315;
	max.s32 	%r5477, %r5316, %r5477;
	min.s32 	%r5476, %r5476, %r5317;
	max.s32 	%r5475, %r5318, %r5475;
$L__BB7_404:
	setp.ne.s32 	%p64, %r2255, 0;
	add.s64 	%rd716, %rd697, %rd716;
	@%p64 bra 	$L__BB7_463;
	mov.u64 	%rd716, %rd697;
	mov.u32 	%r5473, %r5319;
	mov.u32 	%r5474, %r5320;
	mov.u32 	%r5475, %r5318;
	mov.u32 	%r5476, %r5317;
	mov.u32 	%r5477, %r5316;
	mov.u32 	%r5478, %r5315;
	bra.uni 	$L__BB7_463;
$L__BB7_406:
	setp.ne.s32 	%p65, %r1519, 0;
	mul.wide.u32 	%rd327, %r5, 4;
	add.s64 	%rd248, %rd303, %rd327;
	@%p65 bra 	$L__BB7_408;
	st.shared.u64 	[_ZN6thrust24THRUST_300001_SM_1000_NS8cuda_cub4core6detail5shmemE+392], %rd246;
	st.shared.v4.u32 	[_ZN6thrust24THRUST_300001_SM_1000_NS8cuda_cub4core6detail5shmemE+400], {%r5369, %r5370, %r5371, %r5372};
	mov.b64 	%rd335, {%r5373, %r5374};
	st.shared.v2.u32 	[_ZN6thrust24THRUST_300001_SM_1000_NS8cuda_cub4core6detail5shmemE+416], {%r5373, %r5374};
	mul.wide.u32 	%rd337, %r5, 32;
	add.s64 	%rd338, %rd304, %rd337;
	add.s64 	%rd328, %rd338, 1024;
	mov.b64 	%rd331, {%r5369, %r5370};
	mov.b64 	%rd333, {%r5371, %r5372};
	// begin inline asm
	st.cg.u64 [%rd328], %rd246;
	// end inline asm
	add.s64 	%rd330, %rd338, 1032;
	// begin inline asm
	st.cg.u64 [%rd330], %rd331;
	// end inline asm
	add.s64 	%rd332, %rd338, 1040;
	// begin inline asm
	st.cg.u64 [%rd332], %rd333;
	// end inline asm
	add.s64 	%rd334, %rd338, 1048;
	// begin inline asm
	st.cg.u64 [%rd334], %rd335;
	// end inline asm
	add.s64 	%rd336, %rd248, 128;
	mov.b32 	%r2543, 100;
	// begin inline asm
	st.release.gpu.u32 [%rd336], %r2543;
	// end inline asm
$L__BB7_408:
	not.b32 	%r1921, %r1519;
	add.s32 	%r5424, %r5, %r1921;
	mov.u32 	%r2544, %nctaid.x;
	setp.gt.u32 	%p66, %r2544, 499;
	@%p66 bra 	$L__BB7_410;
	membar.cta;
	bra.uni 	$L__BB7_411;
$L__BB7_410:
	mov.b32 	%r2545, 450;
	// begin inline asm
	nanosleep.u32 %r2545;
	// end inline asm
$L__BB7_411:
	mul.wide.s32 	%rd339, %r1921, 4;
	add.s64 	%rd340, %rd248, %rd339;
	add.s64 	%rd249, %rd340, 128;
$L__BB7_412:
	// begin inline asm
	ld.relaxed.gpu.u32 %r5417, [%rd249];
	// end inline asm
	membar.gl;
	setp.eq.s32 	%p67, %r5417, 99;
	mov.b32 	%r2547, -1;
	vote.sync.any.pred 	%p68, %p67, %r2547;
	@%p68 bra 	$L__BB7_412;
	setp.eq.s32 	%p69, %r5417, 101;
	@%p69 bra 	$L__BB7_416;
	setp.ne.s32 	%p70, %r5417, 100;
	@%p70 bra 	$L__BB7_417;
	mul.wide.s32 	%rd361, %r5424, 32;
	add.s64 	%rd362, %rd304, %rd361;
	add.s64 	%rd354, %rd362, 1024;
	// begin inline asm
	ld.cg.u64 %rd702, [%rd354];
	// end inline asm
	add.s64 	%rd356, %rd362, 1032;
	// begin inline asm
	ld.cg.u64 %rd355, [%rd356];
	// end inline asm
	mov.b64 	{%r5381, %r5382}, %rd355;
	add.s64 	%rd358, %rd362, 1040;
	// begin inline asm
	ld.cg.u64 %rd357, [%rd358];
	// end inline asm
	mov.b64 	{%r5383, %r5384}, %rd357;
	add.s64 	%rd360, %rd362, 1048;
	// begin inline asm
	ld.cg.u64 %rd359, [%rd360];
	// end inline asm
	mov.b64 	{%r5385, %r5386}, %rd359;
	bra.uni 	$L__BB7_417;
$L__BB7_416:
	mul.wide.s32 	%rd351, %r5424, 32;
	add.s64 	%rd352, %rd305, %rd351;
	add.s64 	%rd344, %rd352, 1024;
	// begin inline asm
	ld.cg.u64 %rd702, [%rd344];
	// end inline asm
	add.s64 	%rd346, %rd352, 1032;
	// begin inline asm
	ld.cg.u64 %rd345, [%rd346];
	// end inline asm
	mov.b64 	{%r5381, %r5382}, %rd345;
	add.s64 	%rd348, %rd352, 1040;
	// begin inline asm
	ld.cg.u64 %rd347, [%rd348];
	// end inline asm
	mov.b64 	{%r5383, %r5384}, %rd347;
	add.s64 	%rd350, %rd352, 1048;
	// begin inline asm
	ld.cg.u64 %rd349, [%rd350];
	// end inline asm
	mov.b64 	{%r5385, %r5386}, %rd349;
$L__BB7_417:
	setp.eq.s32 	%p71, %r5417, 101;
	mov.b32 	%r2590, -1;
	vote.sync.ballot.b32 	%r2591, %p71, %r2590;
	// begin inline asm
	mov.u32 %r2550, %lanemask_ge;
	// end inline asm
	and.b32  	%r2592, %r2591, %r2550;
	or.b32  	%r2593, %r2592, -2147483648;
	add.s32 	%r2594, %r2593, -1;
	not.b32 	%r2595, %r2593;
	and.b32  	%r2596, %r2595, %r2594;
	popc.b32 	%r1943, %r2596;
	mov.b64 	{%r2552, %r2557}, %rd702;
	mov.b32 	%r2588, 1;
	// begin inline asm
	shfl.sync.down.b32 %r2551, %r2552, %r2588, %r1943, %r2590;
	// end inline asm
	// begin inline asm
	shfl.sync.down.b32 %r2556, %r2557, %r2588, %r1943, %r2590;
	// end inline asm
	// begin inline asm
	shfl.sync.down.b32 %r2561, %r5381, %r2588, %r1943, %r2590;
	// end inline asm
	// begin inline asm
	shfl.sync.down.b32 %r2566, %r5382, %r2588, %r1943, %r2590;
	// end inline asm
	// begin inline asm
	shfl.sync.down.b32 %r2571, %r5383, %r2588, %r1943, %r2590;
	// end inline asm
	// begin inline asm
	shfl.sync.down.b32 %r2576, %r5384, %r2588, %r1943, %r2590;
	// end inline asm
	// begin inline asm
	shfl.sync.down.b32 %r2581, %r5385, %r2588, %r1943, %r2590;
	// end inline asm
	// begin inline asm
	shfl.sync.down.b32 %r2586, %r5386, %r2588, %r1943, %r2590;
	// end inline asm
	setp.ge.s32 	%p73, %r2255, %r1943;
	@%p73 bra 	$L__BB7_420;
	mov.b64 	%rd363, {%r2551, %r2556};
	add.s64 	%rd253, %rd702, %rd363;
	setp.ne.s64 	%p74, %rd702, 0;
	mov.u64 	%rd702, %rd253;
	@%p74 bra 	$L__BB7_420;
	abs.s32 	%r2597, %r2586;
	abs.s32 	%r2598, %r5386;
	setp.gt.u32 	%p75, %r2597, %r2598;
	selp.b32 	%r5385, %r2581, %r5385, %p75;
	selp.b32 	%r5386, %r2586, %r5386, %p75;
	min.s32 	%r5381, %r5381, %r2561;
	max.s32 	%r5382, %r2566, %r5382;
	min.s32 	%r5383, %r5383, %r2571;
	max.s32 	%r5384, %r2576, %r5384;
$L__BB7_420:
	mov.b64 	{%r2600, %r2605}, %rd702;
	mov.b32 	%r2636, 2;
	mov.b32 	%r2638, -1;
	// begin inline asm
	shfl.sync.down.b32 %r2599, %r2600, %r2636, %r1943, %r2638;
	// end inline asm
	// begin inline asm
	shfl.sync.down.b32 %r2604, %r2605, %r2636, %r1943, %r2638;
	// end inline asm
	// begin inline asm
	shfl.sync.down.b32 %r2609, %r5381, %r2636, %r1943, %r2638;
	// end inline asm
	// begin inline asm
	shfl.sync.down.b32 %r2614, %r5382, %r2636, %r1943, %r2638;
	// end inline asm
	// begin inline asm
	shfl.sync.down.b32 %r2619, %r5383, %r2636, %r1943, %r2638;
	// end inline asm
	// begin inline asm
	shfl.sync.down.b32 %r2624, %r5384, %r2636, %r1943, %r2638;
	// end inline asm
	// begin inline asm
	shfl.sync.down.b32 %r2629, %r5385, %r2636, %r1943, %r2638;
	// end inline asm
	// begin inline asm
	shfl.sync.down.b32 %r2634, %r5386, %r2636, %r1943, %r2638;
	// end inline asm
	add.s32 	%r1972, %r2255, 2;
	setp.gt.s32 	%p76, %r1972, %r1943;
	@%p76 bra 	$L__BB7_423;
	mov.b64 	%rd364, {%r2599, %r2604};
	add.s64 	%rd255, %rd702, %rd364;
	setp.ne.s64 	%p77, %rd702, 0;
	mov.u64 	%rd702, %rd255;
	@%p77 bra 	$L__BB7_423;
	abs.s32 	%r2639, %r2634;
	abs.s32 	%r2640, %r5386;
	setp.gt.u32 	%p78, %r2639, %r2640;
	selp.b32 	%r5385, %r2629, %r5385, %p78;
	selp.b32 	%r5386, %r2634, %r5386, %p78;
	min.s32 	%r5381, %r5381, %r2609;
	max.s32 	%r5382, %r2614, %r5382;
	min.s32 	%r5383, %r5383, %r2619;
	max.s32 	%r5384, %r2624, %r5384;
$L__BB7_423:
	mov.b64 	{%r2642, %r2647}, %rd702;
	mov.b32 	%r2678, 4;
	mov.b32 	%r2680, -1;
	// begin inline asm
	shfl.sync.down.b32 %r2641, %r2642, %r2678, %r1943, %r2680;
	// end inline asm
	// begin inline asm
	shfl.sync.down.b32 %r2646, %r2647, %r2678, %r1943, %r2680;
	// end inline asm
	// begin inline asm
	shfl.sync.down.b32 %r2651, %r5381, %r2678, %r1943, %r2680;
	// end inline asm
	// begin inline asm
	shfl.sync.down.b32 %r2656, %r5382, %r2678, %r1943, %r2680;
	// end inline asm
	// begin inline asm
	shfl.sync.down.b32 %r2661, %r5383, %r2678, %r1943, %r2680;
	// end inline asm
	// begin inline asm
	shfl.sync.down.b32 %r2666, %r5384, %r2678, %r1943, %r2680;
	// end inline asm
	// begin inline asm
	shfl.sync.down.b32 %r2671, %r5385, %r2678, %r1943, %r2680;
	// end inline asm
	// begin inline asm
	shfl.sync.down.b32 %r2676, %r5386, %r2678, %r1943, %r2680;
	// end inline asm
	add.s32 	%r1993, %r2255, 4;
	setp.gt.s32 	%p79, %r1993, %r1943;
	@%p79 bra 	$L__BB7_426;
	mov.b64 	%rd365, {%r2641, %r2646};
	add.s64 	%rd257, %rd702, %rd365;
	setp.ne.s64 	%p80, %rd702, 0;
	mov.u64 	%rd702, %rd257;
	@%p80 bra 	$L__BB7_426;
	abs.s32 	%r2681, %r2676;
	abs.s32 	%r2682, %r5386;
	setp.gt.u32 	%p81, %r2681, %r2682;
	selp.b32 	%r5385, %r2671, %r5385, %p81;
	selp.b32 	%r5386, %r2676, %r5386, %p81;
	min.s32 	%r5381, %r5381, %r2651;
	max.s32 	%r5382, %r2656, %r5382;
	min.s32 	%r5383, %r5383, %r2661;
	max.s32 	%r5384, %r2666, %r5384;
$L__BB7_426:
	mov.b64 	{%r2684, %r2689}, %rd702;
	mov.b32 	%r2720, 8;
	mov.b32 	%r2722, -1;
	// begin inline asm
	shfl.sync.down.b32 %r2683, %r2684, %r2720, %r1943, %r2722;
	// end inline asm
	// begin inline asm
	shfl.sync.down.b32 %r2688, %r2689, %r2720, %r1943, %r2722;
	// end inline asm
	// begin inline asm
	shfl.sync.down.b32 %r2693, %r5381, %r2720, %r1943, %r2722;
	// end inline asm
	// begin inline asm
	shfl.sync.down.b32 %r2698, %r5382, %r2720, %r1943, %r2722;
	// end inline asm
	// begin inline asm
	shfl.sync.down.b32 %r2703, %r5383, %r2720, %r1943, %r2722;
	// end inline asm
	// begin inline asm
	shfl.sync.down.b32 %r2708, %r5384, %r2720, %r1943, %r2722;
	// end inline asm
	// begin inline asm
	shfl.sync.down.b32 %r2713, %r5385, %r2720, %r1943, %r2722;
	// end inline asm
	// begin inline asm
	shfl.sync.down.b32 %r2718, %r5386, %r2720, %r1943, %r2722;
	// end inline asm
	add.s32 	%r2014, %r2255, 8;
	setp.gt.s32 	%p82, %r2014, %r1943;
	@%p82 bra 	$L__BB7_429;
	mov.b64 	%rd366, {%r2683, %r2688};
	add.s64 	%rd259, %rd702, %rd366;
	setp.ne.s64 	%p83, %rd702, 0;
	mov.u64 	%rd702, %rd259;
	@%p83 bra 	$L__BB7_429;
	abs.s32 	%r2723, %r2718;
	abs.s32 	%r2724, %r5386;
	setp.gt.u32 	%p84, %r2723, %r2724;
	selp.b32 	%r5385, %r2713, %r5385, %p84;
	selp.b32 	%r5386, %r2718, %r5386, %p84;
	min.s32 	%r5381, %r5381, %r2693;
	max.s32 	%r5382, %r2698, %r5382;
	min.s32 	%r5383, %r5383, %r2703;
	max.s32 	%r5384, %r2708, %r5384;
$L__BB7_429:
	mov.b64 	{%r2726, %r2731}, %rd702;
	mov.b32 	%r2762, 16;
	mov.b32 	%r2764, -1;
	// begin inline asm
	shfl.sync.down.b32 %r2725, %r2726, %r2762, %r1943, %r2764;
	// end inline asm
	// begin inline asm
	shfl.sync.down.b32 %r2730, %r2731, %r2762, %r1943, %r2764;
	// end inline asm
	// begin inline asm
	shfl.sync.down.b32 %r2735, %r5381, %r2762, %r1943, %r2764;
	// end inline asm
	// begin inline asm
	shfl.sync.down.b32 %r2740, %r5382, %r2762, %r1943, %r2764;
	// end inline asm
	// begin inline asm
	shfl.sync.down.b32 %r2745, %r5383, %r2762, %r1943, %r2764;
	// end inline asm
	// begin inline asm
	shfl.sync.down.b32 %r2750, %r5384, %r2762, %r1943, %r2764;
	// end inline asm
	// begin inline asm
	shfl.sync.down.b32 %r2755, %r5385, %r2762, %r1943, %r2764;
	// end inline asm
	// begin inline asm
	shfl.sync.down.b32 %r2760, %r5386, %r2762, %r1943, %r2764;
	// end inline asm
	add.s32 	%r2035, %r2255, 16;
	setp.gt.s32 	%p85, %r2035, %r1943;
	@%p85 bra 	$L__BB7_432;
	mov.b64 	%rd367, {%r2725, %r2730};
	add.s64 	%rd261, %rd702, %rd367;
	setp.ne.s64 	%p86, %rd702, 0;
	mov.u64 	%rd702, %rd261;
	@%p86 bra 	$L__BB7_432;
	abs.s32 	%r2765, %r2760;
	abs.s32 	%r2766, %r5386;
	setp.gt.u32 	%p87, %r2765, %r2766;
	selp.b32 	%r5385, %r2755, %r5385, %p87;
	selp.b32 	%r5386, %r2760, %r5386, %p87;
	min.s32 	%r5381, %r5381, %r2735;
	max.s32 	%r5382, %r2740, %r5382;
	min.s32 	%r5383, %r5383, %r2745;
	max.s32 	%r5384, %r2750, %r5384;
$L__BB7_432:
$L__BB7_433:
	setp.ne.s32 	%p88, %r5417, 101;
	mov.b32 	%r2768, -1;
	vote.sync.all.pred 	%p89, %p88, %r2768;
	not.pred 	%p90, %p89;
	@%p90 bra 	$L__BB7_457;
	mul.wide.s32 	%rd405, %r5424, 4;
	add.s64 	%rd265, %rd303, %rd405;
$L__BB7_435:
	// begin inline asm
	ld.relaxed.gpu.u32 %r5417, [%rd265];
	// end inline asm
	membar.gl;
	setp.eq.s32 	%p114, %r5417, 99;
	mov.b32 	%r2836, -1;
	vote.sync.any.pred 	%p115, %p114, %r2836;
	@%p115 bra 	$L__BB7_435;
	setp.eq.s32 	%p116, %r5417, 101;
	@%p116 bra 	$L__BB7_439;
	setp.ne.s32 	%p117, %r5417, 100;
	@%p117 bra 	$L__BB7_440;
	mul.wide.s32 	%rd424, %r5424, 32;
	add.s64 	%rd417, %rd304, %rd424;
	// begin inline asm
	ld.cg.u64 %rd710, [%rd417];
	// end inline asm
	add.s64 	%rd419, %rd417, 8;
	// begin inline asm
	ld.cg.u64 %rd418, [%rd419];
	// end inline asm
	mov.b64 	{%r5431, %r5432}, %rd418;
	add.s64 	%rd421, %rd417, 16;
	// begin inline asm
	ld.cg.u64 %rd420, [%rd421];
	// end inline asm
	mov.b64 	{%r5433, %r5434}, %rd420;
	add.s64 	%rd423, %rd417, 24;
	// begin inline asm
	ld.cg.u64 %rd422, [%rd423];
	// end inline asm
	mov.b64 	{%r5435, %r5436}, %rd422;
	bra.uni 	$L__BB7_440;
$L__BB7_439:
	mul.wide.s32 	%rd415, %r5424, 32;
	add.s64 	%rd408, %rd305, %rd415;
	// begin inline asm
	ld.cg.u64 %rd710, [%rd408];
	// end inline asm
	add.s64 	%rd410, %rd408, 8;
	// begin inline asm
	ld.cg.u64 %rd409, [%rd410];
	// end inline asm
	mov.b64 	{%r5431, %r5432}, %rd409;
	add.s64 	%rd412, %rd408, 16;
	// begin inline asm
	ld.cg.u64 %rd411, [%rd412];
	// end inline asm
	mov.b64 	{%r5433, %r5434}, %rd411;
	add.s64 	%rd414, %rd408, 24;
	// begin inline asm
	ld.cg.u64 %rd413, [%rd414];
	// end inline asm
	mov.b64 	{%r5435, %r5436}, %rd413;
$L__BB7_440:
	setp.eq.s32 	%p118, %r5417, 101;
	mov.b32 	%r2877, -1;
	vote.sync.ballot.b32 	%r2878, %p118, %r2877;
	and.b32  	%r2879, %r2878, %r2550;
	or.b32  	%r2880, %r2879, -2147483648;
	add.s32 	%r2881, %r2880, -1;
	not.b32 	%r2882, %r2880;
	and.b32  	%r2883, %r2882, %r2881;
	popc.b32 	%r2081, %r2883;
	mov.b64 	{%r2839, %r2844}, %rd710;
	mov.b32 	%r2875, 1;
	// begin inline asm
	shfl.sync.down.b32 %r2838, %r2839, %r2875, %r2081, %r2877;
	// end inline asm
	// begin inline asm
	shfl.sync.down.b32 %r2843, %r2844, %r2875, %r2081, %r2877;
	// end inline asm
	// begin inline asm
	shfl.sync.down.b32 %r2848, %r5431, %r2875, %r2081, %r2877;
	// end inline asm
	// begin inline asm
	shfl.sync.down.b32 %r2853, %r5432, %r2875, %r2081, %r2877;
	// end inline asm
	// begin inline asm
	shfl.sync.down.b32 %r2858, %r5433, %r2875, %r2081, %r2877;
	// end inline asm
	// begin inline asm
	shfl.sync.down.b32 %r2863, %r5434, %r2875, %r2081, %r2877;
	// end inline asm
	// begin inline asm
	shfl.sync.down.b32 %r2868, %r5435, %r2875, %r2081, %r2877;
	// end inline asm
	// begin inline asm
	shfl.sync.down.b32 %r2873, %r5436, %r2875, %r2081, %r2877;
	// end inline asm
	setp.ge.s32 	%p120, %r2255, %r2081;
	mov.u64 	%rd712, %rd710;
	mov.u32 	%r5443, %r5431;
	mov.u32 	%r5444, %r5432;
	mov.u32 	%r5445, %r5433;
	mov.u32 	%r5446, %r5434;
	mov.u32 	%r5447, %r5435;
	mov.u32 	%r5448, %r5436;
	@%p120 bra 	$L__BB7_443;
	mov.b64 	%rd425, {%r2838, %r2843};
	add.s64 	%rd712, %rd710, %rd425;
	setp.ne.s64 	%p121, %rd710, 0;
	@%p121 bra 	$L__BB7_443;
	abs.s32 	%r2884, %r2873;
	abs.s32 	%r2885, %r5436;
	setp.gt.u32 	%p122, %r2884, %r2885;
	selp.b32 	%r5447, %r2868, %r5435, %p122;
	selp.b32 	%r5448, %r2873, %r5436, %p122;
	min.s32 	%r5443, %r5431, %r2848;
	max.s32 	%r5444, %r2853, %r5432;
	min.s32 	%r5445, %r5433, %r2858;
	max.s32 	%r5446, %r2863, %r5434;
$L__BB7_443:
	mov.b64 	{%r2887, %r2892}, %rd712;
	mov.b32 	%r2923, 2;
	mov.b32 	%r2925, -1;
	// begin inline asm
	shfl.sync.down.b32 %r2886, %r2887, %r2923, %r2081, %r2925;
	// end inline asm
	// begin inline asm
	shfl.sync.down.b32 %r2891, %r2892, %r2923, %r2081, %r2925;
	// end inline asm
	// begin inline asm
	shfl.sync.down.b32 %r2896, %r5443, %r2923, %r2081, %r2925;
	// end inline asm
	// begin inline asm
	shfl.sync.down.b32 %r2901, %r5444, %r2923, %r2081, %r2925;
	// end inline asm
	// begin inline asm
	shfl.sync.down.b32 %r2906, %r5445, %r2923, %r2081, %r2925;
	// end inline asm
	// begin inline asm
	shfl.sync.down.b32 %r2911, %r5446, %r2923, %r2081, %r2925;
	// end inline asm
	// begin inline asm
	shfl.sync.down.b32 %r2916, %r5447, %r2923, %r2081, %r2925;
	// end inline asm
	// begin inline asm
	shfl.sync.down.b32 %r2921, %r5448, %r2923, %r2081, %r2925;
	// end inline asm
	setp.gt.s32 	%p123, %r1972, %r2081;
	@%p123 bra 	$L__BB7_446;
	mov.b64 	%rd426, {%r2886, %r2891};
	add.s64 	%rd271, %rd712, %rd426;
	setp.ne.s64 	%p124, %rd712, 0;
	mov.u64 	%rd712, %rd271;
	@%p124 bra 	$L__BB7_446;
	abs.s32 	%r2926, %r2921;
	abs.s32 	%r2927, %r5448;
	setp.gt.u32 	%p125, %r2926, %r2927;
	selp.b32 	%r5447, %r2916, %r5447, %p125;
	selp.b32 	%r5448, %r2921, %r5448, %p125;
	min.s32 	%r5443, %r5443, %r2896;
	max.s32 	%r5444, %r2901, %r5444;
	min.s32 	%r5445, %r5445, %r2906;
	max.s32 	%r5446, %r2911, %r5446;
$L__BB7_446:
	mov.b64 	{%r2929, %r2934}, %rd712;
	mov.b32 	%r2965, 4;
	mov.b32 	%r2967, -1;
	// begin inline asm
	shfl.sync.down.b32 %r2928, %r2929, %r2965, %r2081, %r2967;
	// end inline asm
	// begin inline asm
	shfl.sync.down.b32 %r2933, %r2934, %r2965, %r2081, %r2967;
	// end inline asm
	// begin inline asm
	shfl.sync.down.b32 %r2938, %r5443, %r2965, %r2081, %r2967;
	// end inline asm
	// begin inline asm
	shfl.sync.down.b32 %r2943, %r5444, %r2965, %r2081, %r2967;
	// end inline asm
	// begin inline asm
	shfl.sync.down.b32 %r2948, %r5445, %r2965, %r2081, %r2967;
	// end inline asm
	// begin inline asm
	shfl.sync.down.b32 %r2953, %r5446, %r2965, %r2081, %r2967;
	// end inline asm
	// begin inline asm
	shfl.sync.down.b32 %r2958, %r5447, %r2965, %r2081, %r2967;
	// end inline asm
	// begin inline asm
	shfl.sync.down.b32 %r2963, %r5448, %r2965, %r2081, %r2967;
	// end inline asm
	setp.gt.s32 	%p126, %r1993, %r2081;
	@%p126 bra 	$L__BB7_449;
	mov.b64 	%rd427, {%r2928, %r2933};
	add.s64 	%rd273, %rd712, %rd427;
	setp.ne.s64 	%p127, %rd712, 0;
	mov.u64 	%rd712, %rd273;
	@%p127 bra 	$L__BB7_449;
	abs.s32 	%r2968, %r2963;
	abs.s32 	%r2969, %r5448;
	setp.gt.u32 	%p128, %r2968, %r2969;
	selp.b32 	%r5447, %r2958, %r5447, %p128;
	selp.b32 	%r5448, %r2963, %r5448, %p128;
	min.s32 	%r5443, %r5443, %r2938;
	max.s32 	%r5444, %r2943, %r5444;
	min.s32 	%r5445, %r5445, %r2948;
	max.s32 	%r5446, %r2953, %r5446;
$L__BB7_449:
	mov.b64 	{%r2971, %r2976}, %rd712;
	mov.b32 	%r3007, 8;
	mov.b32 	%r3009, -1;
	// begin inline asm
	shfl.sync.down.b32 %r2970, %r2971, %r3007, %r2081, %r3009;
	// end inline asm
	// begin inline asm
	shfl.sync.down.b32 %r2975, %r2976, %r3007, %r2081, %r3009;
	// end inline asm
	// begin inline asm
	shfl.sync.down.b32 %r2980, %r5443, %r3007, %r2081, %r3009;
	// end inline asm
	// begin inline asm
	shfl.sync.down.b32 %r2985, %r5444, %r3007, %r2081, %r3009;
	// end inline asm
	// begin inline asm
	shfl.sync.down.b32 %r2990, %r5445, %r3007, %r2081, %r3009;
	// end inline asm
	// begin inline asm
	shfl.sync.down.b32 %r2995, %r5446, %r3007, %r2081, %r3009;
	// end inline asm
	// begin inline asm
	shfl.sync.down.b32 %r3000, %r5447, %r3007, %r2081, %r3009;
	// end inline asm
	// begin inline asm
	shfl.sync.down.b32 %r3005, %r5448, %r3007, %r2081, %r3009;
	// end inline asm
	setp.gt.s32 	%p129, %r2014, %r2081;
	@%p129 bra 	$L__BB7_452;
	mov.b64 	%rd428, {%r2970, %r2975};
	add.s64 	%rd275, %rd712, %rd428;
	setp.ne.s64 	%p130, %rd712, 0;
	mov.u64 	%rd712, %rd275;
	@%p130 bra 	$L__BB7_452;
	abs.s32 	%r3010, %r3005;
	abs.s32 	%r3011, %r5448;
	setp.gt.u32 	%p131, %r3010, %r3011;
	selp.b32 	%r5447, %r3000, %r5447, %p131;
	selp.b32 	%r5448, %r3005, %r5448, %p131;
	min.s32 	%r5443, %r5443, %r2980;
	max.s32 	%r5444, %r2985, %r5444;
	min.s32 	%r5445, %r5445, %r2990;
	max.s32 	%r5446, %r2995, %r5446;
$L__BB7_452:
	mov.b64 	{%r3013, %r3018}, %rd712;
	mov.b32 	%r3049, 16;
	mov.b32 	%r3051, -1;
	// begin inline asm
	shfl.sync.down.b32 %r3012, %r3013, %r3049, %r2081, %r3051;
	// end inline asm
	// begin inline asm
	shfl.sync.down.b32 %r3017, %r3018, %r3049, %r2081, %r3051;
	// end inline asm
	// begin inline asm
	shfl.sync.down.b32 %r3022, %r5443, %r3049, %r2081, %r3051;
	// end inline asm
	// begin inline asm
	shfl.sync.down.b32 %r3027, %r5444, %r3049, %r2081, %r3051;
	// end inline asm
	// begin inline asm
	shfl.sync.down.b32 %r3032, %r5445, %r3049, %r2081, %r3051;
	// end inline asm
	// begin inline asm
	shfl.sync.down.b32 %r3037, %r5446, %r3049, %r2081, %r3051;
	// end inline asm
	// begin inline asm
	shfl.sync.down.b32 %r3042, %r5447, %r3049, %r2081, %r3051;
	// end inline asm
	// begin inline asm
	shfl.sync.down.b32 %r3047, %r5448, %r3049, %r2081, %r3051;
	// end inline asm
	setp.gt.s32 	%p132, %r2035, %r2081;
	@%p132 bra 	$L__BB7_455;
	mov.b64 	%rd429, {%r3012, %r3017};
	add.s64 	%rd277, %rd712, %rd429;
	setp.ne.s64 	%p133, %rd712, 0;
	mov.u64 	%rd712, %rd277;
	@%p133 bra 	$L__BB7_455;
	abs.s32 	%r3052, %r3047;
	abs.s32 	%r3053, %r5448;
	setp.gt.u32 	%p134, %r3052, %r3053;
	selp.b32 	%r5447, %r3042, %r5447, %p134;
	selp.b32 	%r5448, %r3047, %r5448, %p134;
	min.s32 	%r5443, %r5443, %r3022;
	max.s32 	%r5444, %r3027, %r5444;
	min.s32 	%r5445, %r5445, %r3032;
	max.s32 	%r5446, %r3037, %r5446;
$L__BB7_455:
	add.s32 	%r5424, %r5424, -32;
	add.s64 	%rd279, %rd712, %rd702;
	setp.ne.s64 	%p135, %rd702, 0;
	mov.u64 	%rd702, %rd279;
	@%p135 bra 	$L__BB7_433;
	abs.s32 	%r3054, %r5448;
	abs.s32 	%r3055, %r5386;
	setp.gt.u32 	%p136, %r3054, %r3055;
	selp.b32 	%r5385, %r5447, %r5385, %p136;
	selp.b32 	%r5386, %r5448, %r5386, %p136;
	min.s32 	%r5381, %r5381, %r5443;
	max.s32 	%r5382, %r5444, %r5382;
	min.s32 	%r5383, %r5383, %r5445;
	max.s32 	%r5384, %r5446, %r5384;
	bra.uni 	$L__BB7_433;
$L__BB7_457:
	setp.ne.s32 	%p91, %r1519, 0;
	@%p91 bra 	$L__BB7_461;
	setp.ne.s64 	%p92, %rd246, 0;
	@%p92 bra 	$L__BB7_460;
	abs.s32 	%r2770, %r5386;
	abs.s32 	%r2771, %r5374;
	setp.gt.u32 	%p93, %r2770, %r2771;
	selp.b32 	%r5373, %r5385, %r5373, %p93;
	selp.b32 	%r5374, %r5386, %r5374, %p93;
	min.s32 	%r5369, %r5369, %r5381;
	max.s32 	%r5370, %r5382, %r5370;
	min.s32 	%r5371, %r5371, %r5383;
	max.s32 	%r5372, %r5384, %r5372;
$L__BB7_460:
	add.s64 	%rd370, %rd702, %rd246;
	mul.wide.u32 	%rd378, %r5, 32;
	add.s64 	%rd379, %rd305, %rd378;
	add.s64 	%rd369, %rd379, 1024;
	mov.b64 	%rd372, {%r5369, %r5370};
	mov.b64 	%rd374, {%r5371, %r5372};
	mov.b64 	%rd376, {%r5373, %r5374};
	// begin inline asm
	st.cg.u64 [%rd369], %rd370;
	// end inline asm
	add.s64 	%rd371, %rd379, 1032;
	// begin inline asm
	st.cg.u64 [%rd371], %rd372;
	// end inline asm
	add.s64 	%rd373, %rd379, 1040;
	// begin inline asm
	st.cg.u64 [%rd373], %rd374;
	// end inline asm
	add.s64 	%rd375, %rd379, 1048;
	// begin inline asm
	st.cg.u64 [%rd375], %rd376;
	// end inline asm
	mul.wide.u32 	%rd380, %r5, 4;
	add.s64 	%rd381, %rd303, %rd380;
	add.s64 	%rd377, %rd381, 128;
	mov.b32 	%r2772, 101;
	// begin inline asm
	st.release.gpu.u32 [%rd377], %r2772;
	// end inline asm
	st.shared.u64 	[_ZN6thrust24THRUST_300001_SM_1000_NS8cuda_cub4core6detail5shmemE+328], %rd702;
	st.shared.v4.u32 	[_ZN6thrust24THRUST_300001_SM_1000_NS8cuda_cub4core6detail5shmemE+336], {%r5381, %r5382, %r5383, %r5384};
	st.shared.v2.u32 	[_ZN6thrust24THRUST_300001_SM_1000_NS8cuda_cub4core6detail5shmemE+352], {%r5385, %r5386};
	st.shared.u64 	[_ZN6thrust24THRUST_300001_SM_1000_NS8cuda_cub4core6detail5shmemE+360], %rd370;
	st.shared.v4.u32 	[_ZN6thrust24THRUST_300001_SM_1000_NS8cuda_cub4core6detail5shmemE+368], {%r5369, %r5370, %r5371, %r5372};
	st.shared.v2.u32 	[_ZN6thrust24THRUST_300001_SM_1000_NS8cuda_cub4core6detail5shmemE+384], {%r5373, %r5374};
$L__BB7_461:
	setp.ne.s32 	%p94, %r2255, 0;
	@%p94 bra 	$L__BB7_463;
	st.shared.u64 	[_ZN6thrust24THRUST_300001_SM_1000_NS8cuda_cub4core6detail5shmemE+264], %rd702;
	st.shared.v4.u32 	[_ZN6thrust24THRUST_300001_SM_1000_NS8cuda_cub4core6detail5shmemE+272], {%r5381, %r5382, %r5383, %r5384};
	st.shared.v2.u32 	[_ZN6thrust24THRUST_300001_SM_1000_NS8cuda_cub4core6detail5shmemE+288], {%r5385, %r5386};
	mov.u64 	%rd716, %rd702;
	mov.u32 	%r5473, %r5385;
	mov.u32 	%r5474, %r5386;
	mov.u32 	%r5475, %r5384;
	mov.u32 	%r5476, %r5383;
	mov.u32 	%r5477, %r5382;
	mov.u32 	%r5478, %r5381;
$L__BB7_463:
	setp.eq.s32 	%p95, %r1519, 0;
	bar.sync 	0;
	@%p95 bra 	$L__BB7_466;
	ld.shared.u64 	%rd382, [_ZN6thrust24THRUST_300001_SM_1000_NS8cuda_cub4core6detail5shmemE+264];
	add.s64 	%rd281, %rd382, %rd716;
	setp.ne.s64 	%p96, %rd716, 0;
	mov.u64 	%rd716, %rd281;
	@%p96 bra 	$L__BB7_466;
	ld.shared.v4.u32 	{%r2773, %r2774, %r2775, %r2776}, [_ZN6thrust24THRUST_300001_SM_1000_NS8cuda_cub4core6detail5shmemE+272];
	ld.shared.v2.u32 	{%r2777, %r2778}, [_ZN6thrust24THRUST_300001_SM_1000_NS8cuda_cub4core6detail5shmemE+288];
	abs.s32 	%r2779, %r2778;
	abs.s32 	%r2780, %r5474;
	setp.gt.u32 	%p97, %r2779, %r2780;
	selp.b32 	%r5473, %r2777, %r5473, %p97;
	selp.b32 	%r5474, %r2778, %r5474, %p97;
	min.s32 	%r5478, %r5478, %r2773;
	max.s32 	%r5477, %r2774, %r5477;
	min.s32 	%r5476, %r5476, %r2775;
	max.s32 	%r5475, %r2776, %r5475;
$L__BB7_466:
	selp.u64 	%rd383, 1, 0, %p3;
	add.s64 	%rd283, %rd716, %rd383;
	@%p3 bra 	$L__BB7_468;
	abs.s32 	%r2781, %r5474;
	abs.s32 	%r2782, %r5490;
	setp.gt.u32 	%p98, %r2781, %r2782;
	selp.b32 	%r5489, %r5473, %r5489, %p98;
	selp.b32 	%r5490, %r5474, %r5490, %p98;
	min.s32 	%r5485, %r5485, %r5478;
	max.s32 	%r5486, %r5477, %r5486;
	min.s32 	%r5487, %r5487, %r5476;
	max.s32 	%r5488, %r5475, %r5488;
$L__BB7_468:
	selp.u64 	%rd384, 1, 0, %p4;
	add.s64 	%rd386, %rd384, %rd383;
	add.s64 	%rd284, %rd386, %rd716;
	@%p4 bra 	$L__BB7_470;
	abs.s32 	%r2783, %r5490;
	abs.s32 	%r2784, %r5496;
	setp.gt.u32 	%p99, %r2783, %r2784;
	selp.b32 	%r5495, %r5489, %r5495, %p99;
	selp.b32 	%r5496, %r5490, %r5496, %p99;
	min.s32 	%r5491, %r5491, %r5485;
	max.s32 	%r5492, %r5486, %r5492;
	min.s32 	%r5493, %r5493, %r5487;
	max.s32 	%r5494, %r5488, %r5494;
$L__BB7_470:
	ld.shared.u64 	%rd285, [_ZN6thrust24THRUST_300001_SM_1000_NS8cuda_cub4core6detail5shmemE+392];
	ld.shared.u64 	%rd722, [_ZN6thrust24THRUST_300001_SM_1000_NS8cuda_cub4core6detail5shmemE+360];
	ld.shared.v4.u32 	{%r2246, %r2245, %r2244, %r2243}, [_ZN6thrust24THRUST_300001_SM_1000_NS8cuda_cub4core6detail5shmemE+368];
	ld.shared.v2.u32 	{%r2248, %r2247}, [_ZN6thrust24THRUST_300001_SM_1000_NS8cuda_cub4core6detail5shmemE+384];
	ld.shared.u64 	%rd287, [_ZN6thrust24THRUST_300001_SM_1000_NS8cuda_cub4core6detail5shmemE+328];
	setp.lt.s64 	%p100, %rd285, 257;
	@%p100 bra 	$L__BB7_484;
	bar.sync 	0;
	not.pred 	%p104, %p3;
	@%p104 bra 	$L__BB7_473;
	cvt.u32.u64 	%r2785, %rd287;
	cvt.u32.u64 	%r2786, %rd716;
	sub.s32 	%r2787, %r2786, %r2785;
	mov.u32 	%r2788, _ZN6thrust24THRUST_300001_SM_1000_NS8cuda_cub4core6detail5shmemE;
	mad.lo.s32 	%r2789, %r2787, 28, %r2788;
	st.shared.u32 	[%r2789], %r5224;
	st.shared.u32 	[%r2789+4], %r5478;
	st.shared.u32 	[%r2789+8], %r5477;
	st.shared.u32 	[%r2789+12], %r5476;
	st.shared.u32 	[%r2789+16], %r5475;
	st.shared.u32 	[%r2789+20], %r5473;
	st.shared.u32 	[%r2789+24], %r5474;
$L__BB7_473:
	not.pred 	%p105, %p4;
	@%p105 bra 	$L__BB7_475;
	cvt.u32.u64 	%r2790, %rd287;
	cvt.u32.u64 	%r2791, %rd283;
	sub.s32 	%r2792, %r2791, %r2790;
	mov.u32 	%r2793, _ZN6thrust24THRUST_300001_SM_1000_NS8cuda_cub4core6detail5shmemE;
	mad.lo.s32 	%r2794, %r2792, 28, %r2793;
	st.shared.u32 	[%r2794], %r1537;
	st.shared.u32 	[%r2794+4], %r5485;
	st.shared.u32 	[%r2794+8], %r5486;
	st.shared.u32 	[%r2794+12], %r5487;
	st.shared.u32 	[%r2794+16], %r5488;
	st.shared.u32 	[%r2794+20], %r5489;
	st.shared.u32 	[%r2794+24], %r5490;
$L__BB7_475:
	not.pred 	%p106, %p5;
	@%p106 bra 	$L__BB7_477;
	cvt.u32.u64 	%r2795, %rd287;
	cvt.u32.u64 	%r2796, %rd284;
	sub.s32 	%r2797, %r2796, %r2795;
	mov.u32 	%r2798, _ZN6thrust24THRUST_300001_SM_1000_NS8cuda_cub4core6detail5shmemE;
	mad.lo.s32 	%r2799, %r2797, 28, %r2798;
	st.shared.u32 	[%r2799], %r1538;
	st.shared.u32 	[%r2799+4], %r5491;
	st.shared.u32 	[%r2799+8], %r5492;
	st.shared.u32 	[%r2799+12], %r5493;
	st.shared.u32 	[%r2799+16], %r5494;
	st.shared.u32 	[%r2799+20], %r5495;
	st.shared.u32 	[%r2799+24], %r5496;
$L__BB7_477:
	bar.sync 	0;
	cvt.u64.u32 	%rd721, %r1519;
	setp.le.u64 	%p107, %rd285, %rd721;
	@%p107 bra 	$L__BB7_490;
	not.b64 	%rd390, %rd721;
	add.s64 	%rd289, %rd285, %rd390;
	shr.u64 	%rd391, %rd289, 8;
	add.s64 	%rd392, %rd391, 1;
	and.b64  	%rd719, %rd392, 3;
	and.b64  	%rd393, %rd289, 768;
	setp.eq.s64 	%p108, %rd393, 768;
	@%p108 bra 	$L__BB7_481;
	mov.u32 	%r2800, _ZN6thrust24THRUST_300001_SM_1000_NS8cuda_cub4core6detail5shmemE;
	mad.lo.s32 	%r2801, %r1519, 28, %r2800;
	add.s32 	%r5497, %r2801, 12;
	add.s64 	%rd394, %rd287, %rd721;
	mad.lo.s64 	%rd395, %rd394, 24, %rd10;
	add.s64 	%rd718, %rd395, 12;
	shl.b64 	%rd396, %rd719, 8;
	add.s64 	%rd721, %rd396, %rd721;
$L__BB7_480:
	.pragma "nounroll";
	ld.shared.u32 	%r2802, [%r5497+-8];
	ld.shared.u32 	%r2803, [%r5497+-4];
	ld.shared.u32 	%r2804, [%r5497];
	ld.shared.u32 	%r2805, [%r5497+4];
	ld.shared.u32 	%r2806, [%r5497+8];
	ld.shared.u32 	%r2807, [%r5497+12];
	st.global.u32 	[%rd718+-12], %r2802;
	st.global.u32 	[%rd718+-8], %r2803;
	st.global.u32 	[%rd718+-4], %r2804;
	st.global.u32 	[%rd718], %r2805;
	st.global.u32 	[%rd718+4], %r2806;
	st.global.u32 	[%rd718+8], %r2807;
	add.s64 	%rd719, %rd719, -1;
	add.s32 	%r5497, %r5497, 7168;
	add.s64 	%rd718, %rd718, 6144;
	setp.ne.s64 	%p109, %rd719, 0;
	@%p109 bra 	$L__BB7_480;
$L__BB7_481:
	setp.lt.u64 	%p110, %rd289, 768;
	@%p110 bra 	$L__BB7_490;
	mov.u32 	%r2809, _ZN6thrust24THRUST_300001_SM_1000_NS8cuda_cub4core6detail5shmemE;
$L__BB7_483:
	cvt.u32.u64 	%r2808, %rd721;
	add.s64 	%rd397, %rd721, %rd287;
	mad.lo.s32 	%r2810, %r2808, 28, %r2809;
	ld.shared.u32 	%r2811, [%r2810+4];
	ld.shared.u32 	%r2812, [%r2810+8];
	ld.shared.u32 	%r2813, [%r2810+12];
	ld.shared.u32 	%r2814, [%r2810+16];
	ld.shared.u32 	%r2815, [%r2810+20];
	ld.shared.u32 	%r2816, [%r2810+24];
	mad.lo.s64 	%rd398, %rd397, 24, %rd10;
	st.global.u32 	[%rd398], %r2811;
	st.global.u32 	[%rd398+4], %r2812;
	st.global.u32 	[%rd398+8], %r2813;
	st.global.u32 	[%rd398+12], %r2814;
	st.global.u32 	[%rd398+16], %r2815;
	st.global.u32 	[%rd398+20], %r2816;
	and.b64  	%rd399, %rd721, 4294967295;
	add.s64 	%rd400, %rd287, %rd399;
	ld.shared.u32 	%r2817, [%r2810+7172];
	ld.shared.u32 	%r2818, [%r2810+7176];
	ld.shared.u32 	%r2819, [%r2810+7180];
	ld.shared.u32 	%r2820, [%r2810+7184];
	ld.shared.u32 	%r2821, [%r2810+7188];
	ld.shared.u32 	%r2822, [%r2810+7192];
	mad.lo.s64 	%rd401, %rd400, 24, %rd10;
	st.global.u32 	[%rd401+6144], %r2817;
	st.global.u32 	[%rd401+6148], %r2818;
	st.global.u32 	[%rd401+6152], %r2819;
	st.global.u32 	[%rd401+6156], %r2820;
	st.global.u32 	[%rd401+6160], %r2821;
	st.global.u32 	[%rd401+6164], %r2822;
	ld.shared.u32 	%r2823, [%r2810+14340];
	ld.shared.u32 	%r2824, [%r2810+14344];
	ld.shared.u32 	%r2825, [%r2810+14348];
	ld.shared.u32 	%r2826, [%r2810+14352];
	ld.shared.u32 	%r2827, [%r2810+14356];
	ld.shared.u32 	%r2828, [%r2810+14360];
	st.global.u32 	[%rd401+12288], %r2823;
	st.global.u32 	[%rd401+12292], %r2824;
	st.global.u32 	[%rd401+12296], %r2825;
	st.global.u32 	[%rd401+12300], %r2826;
	st.global.u32 	[%rd401+12304], %r2827;
	st.global.u32 	[%rd401+12308], %r2828;
	ld.shared.u32 	%r2829, [%r2810+21508];
	ld.shared.u32 	%r2830, [%r2810+21512];
	ld.shared.u32 	%r2831, [%r2810+21516];
	ld.shared.u32 	%r2832, [%r2810+21520];
	ld.shared.u32 	%r2833, [%r2810+21524];
	ld.shared.u32 	%r2834, [%r2810+21528];
	st.global.u32 	[%rd401+18432], %r2829;
	st.global.u32 	[%rd401+18436], %r2830;
	st.global.u32 	[%rd401+18440], %r2831;
	st.global.u32 	[%rd401+18444], %r2832;
	st.global.u32 	[%rd401+18448], %r2833;
	st.global.u32 	[%rd401+18452], %r2834;
	add.s64 	%rd402, %rd721, 1024;
	and.b64  	%rd721, %rd402, 4294967295;
	setp.gt.u64 	%p111, %rd285, %rd721;
	@%p111 bra 	$L__BB7_483;
	bra.uni 	$L__BB7_490;
$L__BB7_484:
	not.pred 	%p101, %p3;
	@%p101 bra 	$L__BB7_486;
	mad.lo.s64 	%rd387, %rd716, 24, %rd10;
	st.global.u32 	[%rd387], %r5478;
	st.global.u32 	[%rd387+4], %r5477;
	st.global.u32 	[%rd387+8], %r5476;
	st.global.u32 	[%rd387+12], %r5475;
	st.global.u32 	[%rd387+16], %r5473;
	st.global.u32 	[%rd387+20], %r5474;
$L__BB7_486:
	not.pred 	%p102, %p4;
	@%p102 bra 	$L__BB7_488;
	mad.lo.s64 	%rd388, %rd283, 24, %rd10;
	st.global.u32 	[%rd388], %r5485;
	st.global.u32 	[%rd388+4], %r5486;
	st.global.u32 	[%rd388+8], %r5487;
	st.global.u32 	[%rd388+12], %r5488;
	st.global.u32 	[%rd388+16], %r5489;
	st.global.u32 	[%rd388+20], %r5490;
$L__BB7_488:
	not.pred 	%p103, %p5;
	@%p103 bra 	$L__BB7_490;
	mad.lo.s64 	%rd389, %rd284, 24, %rd10;
	st.global.u32 	[%rd389], %r5491;
	st.global.u32 	[%rd389+4], %r5492;
	st.global.u32 	[%rd389+8], %r5493;
	st.global.u32 	[%rd389+12], %r5494;
	st.global.u32 	[%rd389+16], %r5495;
	st.global.u32 	[%rd389+20], %r5496;
$L__BB7_490:
	setp.ne.s32 	%p112, %r1519, 255;
	@%p112 bra 	$L__BB7_494;
	setp.ne.s64 	%p113, %rd12, 768;
	@%p113 bra 	$L__BB7_493;
	mad.lo.s64 	%rd403, %rd722, 24, %rd10;
	st.global.u32 	[%rd403], %r2246;
	st.global.u32 	[%rd403+4], %r2245;
	st.global.u32 	[%rd403+8], %r2244;
	st.global.u32 	[%rd403+12], %r2243;
	st.global.u32 	[%rd403+16], %r2248;
	st.global.u32 	[%rd403+20], %r2247;
	add.s64 	%rd722, %rd722, 1;
$L__BB7_493:
	ld.param.u64 	%rd621, [_ZN6thrust24THRUST_300001_SM_1000_NS8cuda_cub4core6detail13_kernel_agentINS1_15__reduce_by_key16ReduceByKeyAgentINS0_18transform_iteratorI13KeyCoordValueIiiiENS0_6detail15normal_iteratorINS0_10device_ptrIS9_EEEENS0_11use_defaultESF_EENS7_I15KCVIdxReductionIiiiiENS0_12zip_iteratorIN4cuda3std3__45tupleIJNS0_17counting_iteratorIiSF_SF_SF_EESE_EEEEESF_SF_EENS0_16discard_iteratorISF_EENSB_INSC_ISI_EEEENSM_8equal_toIiEE13KCVIdxReducerIiiiiEPllEEJSG_SS_SU_SW_S11_N3cub18CUB_300001_SM_100024ReduceByKeyScanTileStateISI_lLb0EEESY_S10_llEEEvDpT0__param_4];
	cvta.to.global.u64 	%rd404, %rd621;
	st.global.u64 	[%rd404], %rd722;
$L__BB7_494:
	ret;

}
	// .globl	_ZN3cub18CUB_300001_SM_10006detail11EmptyKernelIvEEvv
.visible .entry _ZN3cub18CUB_300001_SM_10006detail11EmptyKernelIvEEvv()
{


	ret;

}
	// .globl	_ZN3cub18CUB_300001_SM_10006detail8for_each13static_kernelINS2_12policy_hub_t12policy_500_tEmN6thrust24THRUST_300001_SM_1000_NS8cuda_cub20__uninitialized_fill7functorINS7_10device_ptrI13KeyCoordValueIiiiEEESD_EEEEvT0_T1_
.visible .entry _ZN3cub18CUB_300001_SM_10006detail8for_each13static_kernelINS2_12policy_hub_t12policy_500_tEmN6thrust24THRUST_300001_SM_1000_NS8cuda_cub20__uninitialized_fill7functorINS7_10device_ptrI13KeyCoordValueIiiiEEESD_EEEEvT0_T1_(
	.param .u64 _ZN3cub18CUB_300001_SM_10006detail8for_each13static_kernelINS2_12policy_hub_t12policy_500_tEmN6thrust24THRUST_300001_SM_1000_NS8cuda_cub20__uninitialized_fill7functorINS7_10device_ptrI13KeyCoordValueIiiiEEESD_EEEEvT0_T1__param_0,
	.param .align 8 .b8 _ZN3cub18CUB_300001_SM_10006detail8for_each13static_kernelINS2_12policy_hub_t12policy_500_tEmN6thrust24THRUST_300001_SM_1000_NS8cuda_cub20__uninitialized_fill7functorINS7_10device_ptrI13KeyCoordValueIiiiEEESD_EEEEvT0_T1__param_1[24]
)
.maxntid 256
{
	.reg .pred 	%p<4>;
	.reg .b32 	%r<13>;
	.reg .b64 	%rd<16>;

	ld.param.u64 	%rd4, [_ZN3cub18CUB_300001_SM_10006detail8for_each13static_kernelINS2_12policy_hub_t12policy_500_tEmN6thrust24THRUST_300001_SM_1000_NS8cuda_cub20__uninitialized_fill7functorINS7_10device_ptrI13KeyCoordValueIiiiEEESD_EEEEvT0_T1__param_1];
	ld.param.u64 	%rd5, [_ZN3cub18CUB_300001_SM_10006detail8for_each13static_kernelINS2_12policy_hub_t12policy_500_tEmN6thrust24THRUST_300001_SM_1000_NS8cuda_cub20__uninitialized_fill7functorINS7_10device_ptrI13KeyCoordValueIiiiEEESD_EEEEvT0_T1__param_0];
	ld.param.v2.u32 	{%r8, %r9}, [_ZN3cub18CUB_300001_SM_10006detail8for_each13static_kernelINS2_12policy_hub_t12policy_500_tEmN6thrust24THRUST_300001_SM_1000_NS8cuda_cub20__uninitialized_fill7functorINS7_10device_ptrI13KeyCoordValueIiiiEEESD_EEEEvT0_T1__param_1+16];
	ld.param.v2.u32 	{%r6, %r7}, [_ZN3cub18CUB_300001_SM_10006detail8for_each13static_kernelINS2_12policy_hub_t12policy_500_tEmN6thrust24THRUST_300001_SM_1000_NS8cuda_cub20__uninitialized_fill7functorINS7_10device_ptrI13KeyCoordValueIiiiEEESD_EEEEvT0_T1__param_1+8];
	mov.u32 	%r10, %ctaid.x;
	mul.wide.u32 	%rd1, %r10, 512;
	sub.s64 	%rd2, %rd5, %rd1;
	setp.lt.u64 	%p1, %rd2, 512;
	@%p1 bra 	$L__BB9_2;
	mov.u32 	%r12, %tid.x;
	cvta.to.global.u64 	%rd11, %rd4;
	cvt.u64.u32 	%rd12, %r12;
	add.s64 	%rd13, %rd1, %rd12;
	shl.b64 	%rd14, %rd13, 4;
	add.s64 	%rd15, %rd11, %rd14;
	st.global.u32 	[%rd15], %r6;
	st.global.u32 	[%rd15+4], %r7;
	st.global.u32 	[%rd15+8], %r8;
	st.global.u32 	[%rd15+12], %r9;
	st.global.u32 	[%rd15+4096], %r6;
	st.global.u32 	[%rd15+4100], %r7;
	st.global.u32 	[%rd15+4104], %r8;
	st.global.u32 	[%rd15+4108], %r9;
	bra.uni 	$L__BB9_6;
$L__BB9_2:
	cvta.to.global.u64 	%rd6, %rd4;
	mov.u32 	%r5, %tid.x;
	cvt.u64.u32 	%rd7, %r5;
	setp.le.u64 	%p2, %rd2, %rd7;
	add.s64 	%rd8, %rd1, %rd7;
	shl.b64 	%rd9, %rd8, 4;
	add.s64 	%rd3, %rd6, %rd9;
	@%p2 bra 	$L__BB9_4;
	st.global.u32 	[%rd3], %r6;
	st.global.u32 	[%rd3+4], %r7;
	st.global.u32 	[%rd3+8], %r8;
	st.global.u32 	[%rd3+12], %r9;
$L__BB9_4:
	add.s32 	%r11, %r5, 256;
	cvt.u64.u32 	%rd10, %r11;
	setp.le.u64 	%p3, %rd2, %rd10;
	@%p3 bra 	$L__BB9_6;
	st.global.u32 	[%rd3+4096], %r6;
	st.global.u32 	[%rd3+4100], %r7;
	st.global.u32 	[%rd3+4104], %r8;
	st.global.u32 	[%rd3+4108], %r9;
$L__BB9_6:
	ret;

}
	// .globl	_ZN3cub18CUB_300001_SM_10006detail8for_each13static_kernelINS2_12policy_hub_t12policy_500_tEmN6thrust24THRUST_300001_SM_1000_NS8cuda_cub20__uninitialized_fill7functorINS7_10device_ptrI12KCVReductionIiiiEEESD_EEEEvT0_T1_
.visible .entry _ZN3cub18CUB_300001_SM_10006detail8for_each13static_kernelINS2_12policy_hub_t12policy_500_tEmN6thrust24THRUST_300001_SM_1000_NS8cuda_cub20__uninitialized_fill7functorINS7_10device_ptrI12KCVReductionIiiiEEESD_EEEEvT0_T1_(
	.param .u64 _ZN3cub18CUB_300001_SM_10006detail8for_each13static_kernelINS2_12policy_hub_t12policy_500_tEmN6thrust24THRUST_300001_SM_1000_NS8cuda_cub20__uninitialized_fill7functorINS7_10device_ptrI12KCVReductionIiiiEEESD_EEEEvT0_T1__param_0,
	.param .align 8 .b8 _ZN3cub18CUB_300001_SM_10006detail8for_each13static_kernelINS2_12policy_hub_t12policy_500_tEmN6thrust24THRUST_300001_SM_1000_NS8cuda_cub20__uninitialized_fill7functorINS7_10device_ptrI12KCVReductionIiiiEEESD_EEEEvT0_T1__param_1[32]
)
.maxntid 256
{
	.reg .pred 	%p<4>;
	.reg .b32 	%r<17>;
	.reg .b64 	%rd<14>;

	ld.param.u64 	%rd4, [_ZN3cub18CUB_300001_SM_10006detail8for_each13static_kernelINS2_12policy_hub_t12policy_500_tEmN6thrust24THRUST_300001_SM_1000_NS8cuda_cub20__uninitialized_fill7functorINS7_10device_ptrI12KCVReductionIiiiEEESD_EEEEvT0_T1__param_1];
	ld.param.u64 	%rd5, [_ZN3cub18CUB_300001_SM_10006detail8for_each13static_kernelINS2_12policy_hub_t12policy_500_tEmN6thrust24THRUST_300001_SM_1000_NS8cuda_cub20__uninitialized_fill7functorINS7_10device_ptrI12KCVReductionIiiiEEESD_EEEEvT0_T1__param_0];
	ld.param.v2.u32 	{%r12, %r13}, [_ZN3cub18CUB_300001_SM_10006detail8for_each13static_kernelINS2_12policy_hub_t12policy_500_tEmN6thrust24THRUST_300001_SM_1000_NS8cuda_cub20__uninitialized_fill7functorINS7_10device_ptrI12KCVReductionIiiiEEESD_EEEEvT0_T1__param_1+24];
	ld.param.v2.u32 	{%r10, %r11}, [_ZN3cub18CUB_300001_SM_10006detail8for_each13static_kernelINS2_12policy_hub_t12policy_500_tEmN6thrust24THRUST_300001_SM_1000_NS8cuda_cub20__uninitialized_fill7functorINS7_10device_ptrI12KCVReductionIiiiEEESD_EEEEvT0_T1__param_1+16];
	ld.param.v2.u32 	{%r8, %r9}, [_ZN3cub18CUB_300001_SM_10006detail8for_each13static_kernelINS2_12policy_hub_t12policy_500_tEmN6thrust24THRUST_300001_SM_1000_NS8cuda_cub20__uninitialized_fill7functorINS7_10device_ptrI12KCVReductionIiiiEEESD_EEEEvT0_T1__param_1+8];
	mov.u32 	%r14, %ctaid.x;
	mul.wide.u32 	%rd1, %r14, 512;
	sub.s64 	%rd2, %rd5, %rd1;
	setp.lt.u64 	%p1, %rd2, 512;
	@%p1 bra 	$L__BB10_2;
	mov.u32 	%r16, %tid.x;
	cvta.to.global.u64 	%rd10, %rd4;
	cvt.u64.u32 	%rd11, %r16;
	add.s64 	%rd12, %rd1, %rd11;
	mad.lo.s64 	%rd13, %rd12, 24, %rd10;
	st.global.u32 	[%rd13], %r8;
	st.global.u32 	[%rd13+4], %r9;
	st.global.u32 	[%rd13+8], %r10;
	st.global.u32 	[%rd13+12], %r11;
	st.global.u32 	[%rd13+16], %r12;
	st.global.u32 	[%rd13+20], %r13;
	st.global.u32 	[%rd13+6144], %r8;
	st.global.u32 	[%rd13+6148], %r9;
	st.global.u32 	[%rd13+6152], %r10;
	st.global.u32 	[%rd13+6156], %r11;
	st.global.u32 	[%rd13+6160], %r12;
	st.global.u32 	[%rd13+6164], %r13;
	bra.uni 	$L__BB10_6;
$L__BB10_2:
	cvta.to.global.u64 	%rd6, %rd4;
	mov.u32 	%r7, %tid.x;
	cvt.u64.u32 	%rd7, %r7;
	setp.le.u64 	%p2, %rd2, %rd7;
	add.s64 	%rd8, %rd1, %rd7;
	mad.lo.s64 	%rd3, %rd8, 24, %rd6;
	@%p2 bra 	$L__BB10_4;
	st.global.u32 	[%rd3], %r8;
	st.global.u32 	[%rd3+4], %r9;
	st.global.u32 	[%rd3+8], %r10;
	st.global.u32 	[%rd3+12], %r11;
	st.global.u32 	[%rd3+16], %r12;
	st.global.u32 	[%rd3+20], %r13;
$L__BB10_4:
	add.s32 	%r15, %r7, 256;
	cvt.u64.u32 	%rd9, %r15;
	setp.le.u64 	%p3, %rd2, %rd9;
	@%p3 bra 	$L__BB10_6;
	st.global.u32 	[%rd3+6144], %r8;
	st.global.u32 	[%rd3+6148], %r9;
	st.global.u32 	[%rd3+6152], %r10;
	st.global.u32 	[%rd3+6156], %r11;
	st.global.u32 	[%rd3+6160], %r12;
	st.global.u32 	[%rd3+6164], %r13;
$L__BB10_6:
	ret;

}
	// .globl	_ZN3cub18CUB_300001_SM_10006detail8for_each13static_kernelINS2_12policy_hub_t12policy_500_tEmN6thrust24THRUST_300001_SM_1000_NS8cuda_cub20__uninitialized_fill7functorINS7_10device_ptrI15KCVIdxReductionIiiiiEEESD_EEEEvT0_T1_
.visible .entry _ZN3cub18CUB_300001_SM_10006detail8for_each13static_kernelINS2_12policy_hub_t12policy_500_tEmN6thrust24THRUST_300001_SM_1000_NS8cuda_cub20__uninitialized_fill7functorINS7_10device_ptrI15KCVIdxReductionIiiiiEEESD_EEEEvT0_T1_(
	.param .u64 _ZN3cub18CUB_300001_SM_10006detail8for_each13static_kernelINS2_12policy_hub_t12policy_500_tEmN6thrust24THRUST_300001_SM_1000_NS8cuda_cub20__uninitialized_fill7functorINS7_10device_ptrI15KCVIdxReductionIiiiiEEESD_EEEEvT0_T1__param_0,
	.param .align 8 .b8 _ZN3cub18CUB_300001_SM_10006detail8for_each13static_kernelINS2_12policy_hub_t12policy_500_tEmN6thrust24THRUST_300001_SM_1000_NS8cuda_cub20__uninitialized_fill7functorINS7_10device_ptrI15KCVIdxReductionIiiiiEEESD_EEEEvT0_T1__param_1[32]
)
.maxntid 256
{
	.reg .pred 	%p<4>;
	.reg .b32 	%r<17>;
	.reg .b64 	%rd<14>;

	ld.param.u64 	%rd4, [_ZN3cub18CUB_300001_SM_10006detail8for_each13static_kernelINS2_12policy_hub_t12policy_500_tEmN6thrust24THRUST_300001_SM_1000_NS8cuda_cub20__uninitialized_fill7functorINS7_10device_ptrI15KCVIdxReductionIiiiiEEESD_EEEEvT0_T1__param_1];
	ld.param.u64 	%rd5, [_ZN3cub18CUB_300001_SM_10006detail8for_each13static_kernelINS2_12policy_hub_t12policy_500_tEmN6thrust24THRUST_300001_SM_1000_NS8cuda_cub20__uninitialized_fill7functorINS7_10device_ptrI15KCVIdxReductionIiiiiEEESD_EEEEvT0_T1__param_0];
	ld.param.v2.u32 	{%r12, %r13}, [_ZN3cub18CUB_300001_SM_10006detail8for_each13static_kernelINS2_12policy_hub_t12policy_500_tEmN6thrust24THRUST_300001_SM_1000_NS8cuda_cub20__uninitialized_fill7functorINS7_10device_ptrI15KCVIdxReductionIiiiiEEESD_EEEEvT0_T1__param_1+24];
	ld.param.v2.u32 	{%r10, %r11}, [_ZN3cub18CUB_300001_SM_10006detail8for_each13static_kernelINS2_12policy_hub_t12policy_500_tEmN6thrust24THRUST_300001_SM_1000_NS8cuda_cub20__uninitialized_fill7functorINS7_10device_ptrI15KCVIdxReductionIiiiiEEESD_EEEEvT0_T1__param_1+16];
	ld.param.v2.u32 	{%r8, %r9}, [_ZN3cub18CUB_300001_SM_10006detail8for_each13static_kernelINS2_12policy_hub_t12policy_500_tEmN6thrust24THRUST_300001_SM_1000_NS8cuda_cub20__uninitialized_fill7functorINS7_10device_ptrI15KCVIdxReductionIiiiiEEESD_EEEEvT0_T1__param_1+8];
	mov.u32 	%r14, %ctaid.x;
	mul.wide.u32 	%rd1, %r14, 512;
	sub.s64 	%rd2, %rd5, %rd1;
	setp.lt.u64 	%p1, %rd2, 512;
	@%p1 bra 	$L__BB11_2;
	mov.u32 	%r16, %tid.x;
	cvta.to.global.u64 	%rd10, %rd4;
	cvt.u64.u32 	%rd11, %r16;
	add.s64 	%rd12, %rd1, %rd11;
	mad.lo.s64 	%rd13, %rd12, 24, %rd10;
	st.global.u32 	[%rd13], %r8;
	st.global.u32 	[%rd13+4], %r9;
	st.global.u32 	[%rd13+8], %r10;
	st.global.u32 	[%rd13+12], %r11;
	st.global.u32 	[%rd13+16], %r12;
	st.global.u32 	[%rd13+20], %r13;
	st.global.u32 	[%rd13+6144], %r8;
	st.global.u32 	[%rd13+6148], %r9;
	st.global.u32 	[%rd13+6152], %r10;
	st.global.u32 	[%rd13+6156], %r11;
	st.global.u32 	[%rd13+6160], %r12;
	st.global.u32 	[%rd13+6164], %r13;
	bra.uni 	$L__BB11_6;
$L__BB11_2:
	cvta.to.global.u64 	%rd6, %rd4;
	mov.u32 	%r7, %tid.x;
	cvt.u64.u32 	%rd7, %r7;
	setp.le.u64 	%p2, %rd2, %rd7;
	add.s64 	%rd8, %rd1, %rd7;
	mad.lo.s64 	%rd3, %rd8, 24, %rd6;
	@%p2 bra 	$L__BB11_4;
	st.global.u32 	[%rd3], %r8;
	st.global.u32 	[%rd3+4], %r9;
	st.global.u32 	[%rd3+8], %r10;
	st.global.u32 	[%rd3+12], %r11;
	st.global.u32 	[%rd3+16], %r12;
	st.global.u32 	[%rd3+20], %r13;
$L__BB11_4:
	add.s32 	%r15, %r7, 256;
	cvt.u64.u32 	%rd9, %r15;
	setp.le.u64 	%p3, %rd2, %rd9;
	@%p3 bra 	$L__BB11_6;
	st.global.u32 	[%rd3+6144], %r8;
	st.global.u32 	[%rd3+6148], %r9;
	st.global.u32 	[%rd3+6152], %r10;
	st.global.u32 	[%rd3+6156], %r11;
	st.global.u32 	[%rd3+6160], %r12;
	st.global.u32 	[%rd3+6164], %r13;
$L__BB11_6:
	ret;

}


// ===== COMPILED SASS (sm_100) =====

	.target	sm_100

	.elftype	@"ET_EXEC"


//--------------------- .note.nv.tkinfo           --------------------------
	.section	.note.nv.tkinfo,"",@"SHT_NOTE"
	.sectionflags	@"SHF_NOTE_NV_TKINFO"
	.tkinfo
        /*0018*/ 	.word	0x00000002
        /*0030*/ 	.string	""
        /*0030*/ 	.string	"ptxas"
        /*0030*/ 	.string	"Cuda compilation tools, release 13.0, V13.0.88"
        /*0030*/ 	.string	"Build cuda_13.0.r13.0/compiler.36424714_0"
        /*0030*/ 	.string	"-arch sm_100 -m 64 "



//--------------------- .note.nv.cuinfo           --------------------------
	.section	.note.nv.cuinfo,"",@"SHT_NOTE"
	.sectionflags	@"SHF_NOTE_NV_CUINFO"
        /*0018*/ 	.short	0x0002
        /*001a*/ 	.short	0x0064
        /*001c*/ 	.short	0x0082
	.zero		2


//--------------------- .nv.info                  --------------------------
	.section	.nv.info,"",@"SHT_CUDA_INFO"
	.align	4


	//----- nvinfo : EIATTR_REGCOUNT
	.align		4
        /*0000*/ 	.byte	0x04, 0x2f
        /*0002*/ 	.short	(.L_44 - .L_43)
	.align		4
.L_43:
        /*0004*/ 	.word	index@(_ZN6thrust24THRUST_300001_SM_1000_NS8cuda_cub4core6detail13_kernel_agentINS1_15__reduce_by_key9InitAgentIN3cub18CUB_300001_SM_100024ReduceByKeyScanTileStateI12KCVReductionIiiiEiLb0EEEiPiEEJSC_iSD_EEEvDpT0_)
        /*0008*/ 	.word	0x0000000a


	//----- nvinfo : EIATTR_FRAME_SIZE
	.align		4
.L_44:
        /*000c*/ 	.byte	0x04, 0x11
        /*000e*/ 	.short	(.L_46 - .L_45)
	.align		4
.L_45:
        /*0010*/ 	.word	index@(_ZN6thrust24THRUST_300001_SM_1000_NS8cuda_cub4core6detail13_kernel_agentINS1_15__reduce_by_key9InitAgentIN3cub18CUB_300001_SM_100024ReduceByKeyScanTileStateI12KCVReductionIiiiEiLb0EEEiPiEEJSC_iSD_EEEvDpT0_)
        /*0014*/ 	.word	0x00000000


	//----- nvinfo : EIATTR_REGCOUNT
	.align		4
.L_46:
        /*0018*/ 	.byte	0x04, 0x2f
        /*001a*/ 	.short	(.L_48 - .L_47)
	.align		4
.L_47:
        /*001c*/ 	.word	index@(_ZN6thrust24THRUST_300001_SM_1000_NS8cuda_cub4core6detail13_kernel_agentINS1_15__reduce_by_key16ReduceByKeyAgentINS0_18transform_iteratorI13KeyCoordValueIiiiENS0_6detail15normal_iteratorINS0_10device_ptrIS9_EEEENS0_11use_defaultESF_EENS7_I12KCVReductionIiiiESE_SF_SF_EENS0_16discard_iteratorISF_EENSB_INSC_ISI_EEEEN4cuda3std3__48equal_toIiEE10KCVReducerIiiiEPiiEEJSG_SJ_SL_SN_SV_N3cub18CUB_300001_SM_100024ReduceByKeyScanTileStateISI_iLb0EEESS_SU_iiEEEvDpT0_)
        /*0020*/ 	.word	0x00000050


	//----- nvinfo : EIATTR_FRAME_SIZE
	.align		4
.L_48:
        /*0024*/ 	.byte	0x04, 0x11
        /*0026*/ 	.short	(.L_50 - .L_49)
	.align		4
.L_49:
        /*0028*/ 	.word	index@(_ZN6thrust24THRUST_300001_SM_1000_NS8cuda_cub4core6detail13_kernel_agentINS1_15__reduce_by_key16ReduceByKeyAgentINS0_18transform_iteratorI13KeyCoordValueIiiiENS0_6detail15normal_iteratorINS0_10device_ptrIS9_EEEENS0_11use_defaultESF_EENS7_I12KCVReductionIiiiESE_SF_SF_EENS0_16discard_iteratorISF_EENSB_INSC_ISI_EEEEN4cuda3std3__48equal_toIiEE10KCVReducerIiiiEPiiEEJSG_SJ_SL_SN_SV_N3cub18CUB_300001_SM_100024ReduceByKeyScanTileStateISI_iLb0EEESS_SU_iiEEEvDpT0_)
        /*002c*/ 	.word	0x00000000


	//----- nvinfo : EIATTR_REGCOUNT
	.align		4
.L_50:
        /*0030*/ 	.byte	0x04, 0x2f
        /*0032*/ 	.short	(.L_52 - .L_51)
	.align		4
.L_51:
        /*0034*/ 	.word	index@(_ZN6thrust24THRUST_300001_SM_1000_NS8cuda_cub4core6detail13_kernel_agentINS1_15__reduce_by_key9InitAgentIN3cub18CUB_300001_SM_100024ReduceByKeyScanTileStateI12KCVReductionIiiiElLb0EEElPlEEJSC_lSD_EEEvDpT0_)
        /*0038*/ 	.word	0x0000000a


	//----- nvinfo : EIATTR_FRAME_SIZE
	.align		4
.L_52:
        /*003c*/ 	.byte	0x04, 0x11
        /*003e*/ 	.short	(.L_54 - .L_53)
	.align		4
.L_53:
        /*0040*/ 	.word	index@(_ZN6thrust24THRUST_300001_SM_1000_NS8cuda_cub4core6detail13_kernel_agentINS1_15__reduce_by_key9InitAgentIN3cub18CUB_300001_SM_100024ReduceByKeyScanTileStateI12KCVReductionIiiiElLb0EEElPlEEJSC_lSD_EEEvDpT0_)
        /*0044*/ 	.word	0x00000000


	//----- nvinfo : EIATTR_REGCOUNT
	.align		4
.L_54:
        /*0048*/ 	.byte	0x04, 0x2f
        /*004a*/ 	.short	(.L_56 - .L_55)
	.align		4
.L_55:
        /*004c*/ 	.word	index@(_ZN6thrust24THRUST_300001_SM_1000_NS8cuda_cub4core6detail13_kernel_agentINS1_15__reduce_by_key16ReduceByKeyAgentINS0_18transform_iteratorI13KeyCoordValueIiiiENS0_6detail15normal_iteratorINS0_10device_ptrIS9_EEEENS0_11use_defaultESF_EENS7_I12KCVReductionIiiiESE_SF_SF_EENS0_16discard_iteratorISF_EENSB_INSC_ISI_EEEEN4cuda3std3__48equal_toIiEE10KCVReducerIiiiEPllEEJSG_SJ_SL_SN_SV_N3cub18CUB_300001_SM_100024ReduceByKeyScanTileStateISI_lLb0EEESS_SU_llEEEvDpT0_)
        /*0050*/ 	.word	0x00000050


	//----- nvinfo : EIATTR_FRAME_SIZE
	.align		4
.L_56:
        /*0054*/ 	.byte	0x04, 0x11
        /*0056*/ 	.short	(.L_58 - .L_57)
	.align		4
.L_57:
        /*0058*/ 	.word	index@(_ZN6thrust24THRUST_300001_SM_1000_NS8cuda_cub4core6detail13_kernel_agentINS1_15__reduce_by_key16ReduceByKeyAgentINS0_18transform_iteratorI13KeyCoordValueIiiiENS0_6detail15normal_iteratorINS0_10device_ptrIS9_EEEENS0_11use_defaultESF_EENS7_I12KCVReductionIiiiESE_SF_SF_EENS0_16discard_iteratorISF_EENSB_INSC_ISI_EEEEN4cuda3std3__48equal_toIiEE10KCVReducerIiiiEPllEEJSG_SJ_SL_SN_SV_N3cub18CUB_300001_SM_100024ReduceByKeyScanTileStateISI_lLb0EEESS_SU_llEEEvDpT0_)
        /*005c*/ 	.word	0x00000000


	//----- nvinfo : EIATTR_REGCOUNT
	.align		4
.L_58:
        /*0060*/ 	.byte	0x04, 0x2f
        /*0062*/ 	.short	(.L_60 - .L_59)
	.align		4
.L_59:
        /*0064*/ 	.word	index@(_ZN6thrust24THRUST_300001_SM_1000_NS8cuda_cub4core6detail13_kernel_agentINS1_15__reduce_by_key9InitAgentIN3cub18CUB_300001_SM_100024ReduceByKeyScanTileStateI15KCVIdxReductionIiiiiEiLb0EEEiPiEEJSC_iSD_EEEvDpT0_)
        /*0068*/ 	.word	0x0000000a


	//----- nvinfo : EIATTR_FRAME_SIZE
	.align		4
.L_60:
        /*006c*/ 	.byte	0x04, 0x11
        /*006e*/ 	.short	(.L_62 - .L_61)
	.align		4
.L_61:
        /*0070*/ 	.word	index@(_ZN6thrust24THRUST_300001_SM_1000_NS8cuda_cub4core6detail13_kernel_agentINS1_15__reduce_by_key9InitAgentIN3cub18CUB_300001_SM_100024ReduceByKeyScanTileStateI15KCVIdxReductionIiiiiEiLb0EEEiPiEEJSC_iSD_EEEvDpT0_)
        /*0074*/ 	.word	0x00000000


	//----- nvinfo : EIATTR_REGCOUNT
	.align		4
.L_62:
        /*0078*/ 	.byte	0x04, 0x2f
        /*007a*/ 	.short	(.L_64 - .L_63)
	.align		4
.L_63:
        /*007c*/ 	.word	index@(_ZN6thrust24THRUST_300001_SM_1000_NS8cuda_cub4core6detail13_kernel_agentINS1_15__reduce_by_key16ReduceByKeyAgentINS0_18transform_iteratorI13KeyCoordValueIiiiENS0_6detail15normal_iteratorINS0_10device_ptrIS9_EEEENS0_11use_defaultESF_EENS7_I15KCVIdxReductionIiiiiENS0_12zip_iteratorIN4cuda3std3__45tupleIJNS0_17counting_iteratorIiSF_SF_SF_EESE_EEEEESF_SF_EENS0_16discard_iteratorISF_EENSB_INSC_ISI_EEEENSM_8equal_toIiEE13KCVIdxReducerIiiiiEPiiEEJSG_SS_SU_SW_S11_N3cub18CUB_300001_SM_100024ReduceByKeyScanTileStateISI_iLb0EEESY_S10_iiEEEvDpT0_)
        /*0080*/ 	.word	0x00000050


	//----- nvinfo : EIATTR_FRAME_SIZE
	.align		4
.L_64:
        /*0084*/ 	.byte	0x04, 0x11
        /*0086*/ 	.short	(.L_66 - .L_65)
	.align		4
.L_65:
        /*0088*/ 	.word	index@(_ZN6thrust24THRUST_300001_SM_1000_NS8cuda_cub4core6detail13_kernel_agentINS1_15__reduce_by_key16ReduceByKeyAgentINS0_18transform_iteratorI13KeyCoordValueIiiiENS0_6detail15normal_iteratorINS0_10device_ptrIS9_EEEENS0_11use_defaultESF_EENS7_I15KCVIdxReductionIiiiiENS0_12zip_iteratorIN4cuda3std3__45tupleIJNS0_17counting_iteratorIiSF_SF_SF_EESE_EEEEESF_SF_EENS0_16discard_iteratorISF_EENSB_INSC_ISI_EEEENSM_8equal_toIiEE13KCVIdxReducerIiiiiEPiiEEJSG_SS_SU_SW_S11_N3cub18CUB_300001_SM_100024ReduceByKeyScanTileStateISI_iLb0EEESY_S10_iiEEEvDpT0_)
        /*008c*/ 	.word	0x00000000


	//----- nvinfo : EIATTR_REGCOUNT
	.align		4
.L_66:
        /*0090*/ 	.byte	0x04, 0x2f
        /*0092*/ 	.short	(.L_68 - .L_67)
	.align		4
.L_67:
        /*0094*/ 	.word	index@(_ZN6thrust24THRUST_300001_SM_1000_NS8cuda_cub4core6detail13_kernel_agentINS1_15__reduce_by_key9InitAgentIN3cub18CUB_300001_SM_100024ReduceByKeyScanTileStateI15KCVIdxReductionIiiiiElLb0EEElPlEEJSC_lSD_EEEvDpT0_)
        /*0098*/ 	.word	0x0000000a


	//----- nvinfo : EIATTR_FRAME_SIZE
	.align		4
.L_68:
        /*009c*/ 	.byte	0x04, 0x11
        /*009e*/ 	.short	(.L_70 - .L_69)
	.align		4
.L_69:
        /*00a0*/ 	.word	index@(_ZN6thrust24THRUST_300001_SM_1000_NS8cuda_cub4core6detail13_kernel_agentINS1_15__reduce_by_key9InitAgentIN3cub18CUB_300001_SM_100024ReduceByKeyScanTileStateI15KCVIdxReductionIiiiiElLb0EEElPlEEJSC_lSD_EEEvDpT0_)
        /*00a4*/ 	.word	0x00000000


	//----- nvinfo : EIATTR_REGCOUNT
	.align		4
.L_70:
        /*00a8*/ 	.byte	0x04, 0x2f
        /*00aa*/ 	.short	(.L_72 - .L_71)
	.align		4
.L_71:
        /*00ac*/ 	.word	index@(_ZN6thrust24THRUST_300001_SM_1000_NS8cuda_cub4core6detail13_kernel_agentINS1_15__reduce_by_key16ReduceByKeyAgentINS0_18transform_iteratorI13KeyCoordValueIiiiENS0_6detail15normal_iteratorINS0_10device_ptrIS9_EEEENS0_11use_defaultESF_EENS7_I15KCVIdxReductionIiiiiENS0_12zip_iteratorIN4cuda3std3__45tupleIJNS0_17counting_iteratorIiSF_SF_SF_EESE_EEEEESF_SF_EENS0_16discard_iteratorISF_EENSB_INSC_ISI_EEEENSM_8equal_toIiEE13KCVIdxReducerIiiiiEPllEEJSG_SS_SU_SW_S11_N3cub18CUB_300001_SM_100024ReduceByKeyScanTileStateISI_lLb0EEESY_S10_llEEEvDpT0_)
        /*00b0*/ 	.word	0x00000050


	//----- nvinfo : EIATTR_FRAME_SIZE
	.align		4
.L_72:
        /*00b4*/ 	.byte	0x04, 0x11
        /*00b6*/ 	.short	(.L_74 - .L_73)
	.align		4
.L_73:
        /*00b8*/ 	.word	index@(_ZN6thrust24THRUST_300001_SM_1000_NS8cuda_cub4core6detail13_kernel_agentINS1_15__reduce_by_key16ReduceByKeyAgentINS0_18transform_iteratorI13KeyCoordValueIiiiENS0_6detail15normal_iteratorINS0_10device_ptrIS9_EEEENS0_11use_defaultESF_EENS7_I15KCVIdxReductionIiiiiENS0_12zip_iteratorIN4cuda3std3__45tupleIJNS0_17counting_iteratorIiSF_SF_SF_EESE_EEEEESF_SF_EENS0_16discard_iteratorISF_EENSB_INSC_ISI_EEEENSM_8equal_toIiEE13KCVIdxReducerIiiiiEPllEEJSG_SS_SU_SW_S11_N3cub18CUB_300001_SM_100024ReduceByKeyScanTileStateISI_lLb0EEESY_S10_llEEEvDpT0_)
        /*00bc*/ 	.word	0x00000000


	//----- nvinfo : EIATTR_REGCOUNT
	.align		4
.L_74:
        /*00c0*/ 	.byte	0x04, 0x2f
        /*00c2*/ 	.short	(.L_76 - .L_75)
	.align		4
.L_75:
        /*00c4*/ 	.word	index@(_ZN3cub18CUB_300001_SM_10006detail11EmptyKernelIvEEvv)
        /*00c8*/ 	.word	0x00000004


	//----- nvinfo : EIATTR_FRAME_SIZE
	.align		4
.L_76:
        /*00cc*/ 	.byte	0x04, 0x11
        /*00ce*/ 	.short	(.L_78 - .L_77)
	.align		4
.L_77:
        /*00d0*/ 	.word	index@(_ZN3cub18CUB_300001_SM_10006detail11EmptyKernelIvEEvv)
        /*00d4*/ 	.word	0x00000000


	//----- nvinfo : EIATTR_REGCOUNT
	.align		4
.L_78:
        /*00d8*/ 	.byte	0x04, 0x2f
        /*00da*/ 	.short	(.L_80 - .L_79)
	.align		4
.L_79:
        /*00dc*/ 	.word	index@(_ZN3cub18CUB_300001_SM_10006detail8for_each13static_kernelINS2_12policy_hub_t12policy_500_tEmN6thrust24THRUST_300001_SM_1000_NS8cuda_cub20__uninitialized_fill7functorINS7_10device_ptrI13KeyCoordValueIiiiEEESD_EEEEvT0_T1_)
        /*00e0*/ 	.word	0x0000000c


	//----- nvinfo : EIATTR_FRAME_SIZE
	.align		4
.L_80:
        /*00e4*/ 	.byte	0x04, 0x11
        /*00e6*/ 	.short	(.L_82 - .L_81)
	.align		4
.L_81:
        /*00e8*/ 	.word	index@(_ZN3cub18CUB_300001_SM_10006detail8for_each13static_kernelINS2_12policy_hub_t12policy_500_tEmN6thrust24THRUST_300001_SM_1000_NS8cuda_cub20__uninitialized_fill7functorINS7_10device_ptrI13KeyCoordValueIiiiEEESD_EEEEvT0_T1_)
        /*00ec*/ 	.word	0x00000000


	//----- nvinfo : EIATTR_REGCOUNT
	.align		4
.L_82:
        /*00f0*/ 	.byte	0x04, 0x2f
        /*00f2*/ 	.short	(.L_84 - .L_83)
	.align		4
.L_83:
        /*00f4*/ 	.word	index@(_ZN3cub18CUB_300001_SM_10006detail8for_each13static_kernelINS2_12policy_hub_t12policy_500_tEmN6thrust24THRUST_300001_SM_1000_NS8cuda_cub20__uninitialized_fill7functorINS7_10device_ptrI12KCVReductionIiiiEEESD_EEEEvT0_T1_)
        /*00f8*/ 	.word	0x0000000e


	//----- nvinfo : EIATTR_FRAME_SIZE
	.align		4
.L_84:
        /*00fc*/ 	.byte	0x04, 0x11
        /*00fe*/ 	.short	(.L_86 - .L_85)
	.align		4
.L_85:
        /*0100*/ 	.word	index@(_ZN3cub18CUB_300001_SM_10006detail8for_each13static_kernelINS2_12policy_hub_t12policy_500_tEmN6thrust24THRUST_300001_SM_1000_NS8cuda_cub20__uninitialized_fill7functorINS7_10device_ptrI12KCVReductionIiiiEEESD_EEEEvT0_T1_)
        /*0104*/ 	.word	0x00000000


	//----- nvinfo : EIATTR_REGCOUNT
	.align		4
.L_86:
        /*0108*/ 	.byte	0x04, 0x2f
        /*010a*/ 	.short	(.L_88 - .L_87)
	.align		4
.L_87:
        /*010c*/ 	.word	index@(_ZN3cub18CUB_300001_SM_10006detail8for_each13static_kernelINS2_12policy_hub_t12policy_500_tEmN6thrust24THRUST_300001_SM_1000_NS8cuda_cub20__uninitialized_fill7functorINS7_10device_ptrI15KCVIdxReductionIiiiiEEESD_EEEEvT0_T1_)
        /*0110*/ 	.word	0x0000000e


	//----- nvinfo : EIATTR_FRAME_SIZE
	.align		4
.L_88:
        /*0114*/ 	.byte	0x04, 0x11
        /*0116*/ 	.short	(.L_90 - .L_89)
	.align		4
.L_89:
        /*0118*/ 	.word	index@(_ZN3cub18CUB_300001_SM_10006detail8for_each13static_kernelINS2_12policy_hub_t12policy_500_tEmN6thrust24THRUST_300001_SM_1000_NS8cuda_cub20__uninitialized_fill7functorINS7_10device_ptrI15KCVIdxReductionIiiiiEEESD_EEEEvT0_T1_)
        /*011c*/ 	.word	0x00000000


	//----- nvinfo : EIATTR_MIN_STACK_SIZE
	.align		4
.L_90:
        /*0120*/ 	.byte	0x04, 0x12
        /*0122*/ 	.short	(.L_92 - .L_91)
	.align		4
.L_91:
        /*0124*/ 	.word	index@(_ZN3cub18CUB_300001_SM_10006detail8for_each13static_kernelINS2_12policy_hub_t12policy_500_tEmN6thrust24THRUST_300001_SM_1000_NS8cuda_cub20__uninitialized_fill7functorINS7_10device_ptrI15KCVIdxReductionIiiiiEEESD_EEEEvT0_T1_)
        /*0128*/ 	.word	0x00000000


	//----- nvinfo : EIATTR_MIN_STACK_SIZE
	.align		4
.L_92:
        /*012c*/ 	.byte	0x04, 0x12
        /*012e*/ 	.short	(.L_94 - .L_93)
	.align		4
.L_93:
        /*0130*/ 	.word	index@(_ZN3cub18CUB_300001_SM_10006detail8for_each13static_kernelINS2_12policy_hub_t12policy_500_tEmN6thrust24THRUST_300001_SM_1000_NS8cuda_cub20__uninitialized_fill7functorINS7_10device_ptrI12KCVReductionIiiiEEESD_EEEEvT0_T1_)
        /*0134*/ 	.word	0x00000000


	//----- nvinfo : EIATTR_MIN_STACK_SIZE
	.align		4
.L_94:
        /*0138*/ 	.byte	0x04, 0x12
        /*013a*/ 	.short	(.L_96 - .L_95)
	.align		4
.L_95:
        /*013c*/ 	.word	index@(_ZN3cub18CUB_300001_SM_10006detail8for_each13static_kernelINS2_12policy_hub_t12policy_500_tEmN6thrust24THRUST_300001_SM_1000_NS8cuda_cub20__uninitialized_fill7functorINS7_10device_ptrI13KeyCoordValueIiiiEEESD_EEEEvT0_T1_)
        /*0140*/ 	.word	0x00000000


	//----- nvinfo : EIATTR_MIN_STACK_SIZE
	.align		4
.L_96:
        /*0144*/ 	.byte	0x04, 0x12
        /*0146*/ 	.short	(.L_98 - .L_97)
	.align		4
.L_97:
        /*0148*/ 	.word	index@(_ZN3cub18CUB_300001_SM_10006detail11EmptyKernelIvEEvv)
        /*014c*/ 	.word	0x00000000


	//----- nvinfo : EIATTR_MIN_STACK_SIZE
	.align		4
.L_98:
        /*0150*/ 	.byte	0x04, 0x12
        /*0152*/ 	.short	(.L_100 - .L_99)
	.align		4
.L_99:
        /*0154*/ 	.word	index@(_ZN6thrust24THRUST_300001_SM_1000_NS8cuda_cub4core6detail13_kernel_agentINS1_15__reduce_by_key16ReduceByKeyAgentINS0_18transform_iteratorI13KeyCoordValueIiiiENS0_6detail15normal_iteratorINS0_10device_ptrIS9_EEEENS0_11use_defaultESF_EENS7_I15KCVIdxReductionIiiiiENS0_12zip_iteratorIN4cuda3std3__45tupleIJNS0_17counting_iteratorIiSF_SF_SF_EESE_EEEEESF_SF_EENS0_16discard_iteratorISF_EENSB_INSC_ISI_EEEENSM_8equal_toIiEE13KCVIdxReducerIiiiiEPllEEJSG_SS_SU_SW_S11_N3cub18CUB_300001_SM_100024ReduceByKeyScanTileStateISI_lLb0EEESY_S10_llEEEvDpT0_)
        /*0158*/ 	.word	0x00000000


	//----- nvinfo : EIATTR_MIN_STACK_SIZE
	.align		4
.L_100:
        /*015c*/ 	.byte	0x04, 0x12
        /*015e*/ 	.short	(.L_102 - .L_101)
	.align		4
.L_101:
        /*0160*/ 	.word	index@(_ZN6thrust24THRUST_300001_SM_1000_NS8cuda_cub4core6detail13_kernel_agentINS1_15__reduce_by_key9InitAgentIN3cub18CUB_300001_SM_100024ReduceByKeyScanTileStateI15KCVIdxReductionIiiiiElLb0EEElPlEEJSC_lSD_EEEvDpT0_)
        /*0164*/ 	.word	0x00000000


	//----- nvinfo : EIATTR_MIN_STACK_SIZE
	.align		4
.L_102:
        /*0168*/ 	.byte	0x04, 0x12
        /*016a*/ 	.short	(.L_104 - .L_103)
	.align		4
.L_103:
        /*016c*/ 	.word	index@(_ZN6thrust24THRUST_300001_SM_1000_NS8cuda_cub4core6detail13_kernel_agentINS1_15__reduce_by_key16ReduceByKeyAgentINS0_18transform_iteratorI13KeyCoordValueIiiiENS0_6detail15normal_iteratorINS0_10device_ptrIS9_EEEENS0_11use_defaultESF_EENS7_I15KCVIdxReductionIiiiiENS0_12zip_iteratorIN4cuda3std3__45tupleIJNS0_17counting_iteratorIiSF_SF_SF_EESE_EEEEESF_SF_EENS0_16discard_iteratorISF_EENSB_INSC_ISI_EEEENSM_8equal_toIiEE13KCVIdxReducerIiiiiEPiiEEJSG_SS_SU_SW_S11_N3cub18CUB_300001_SM_100024ReduceByKeyScanTileStateISI_iLb0EEESY_S10_iiEEEvDpT0_)
        /*0170*/ 	.word	0x00000000


	//----- nvinfo : EIATTR_MIN_STACK_SIZE
	.align		4
.L_104:
        /*0174*/ 	.byte	0x04, 0x12
        /*0176*/ 	.short	(.L_106 - .L_105)
	.align		4
.L_105:
        /*0178*/ 	.word	index@(_ZN6thrust24THRUST_300001_SM_1000_NS8cuda_cub4core6detail13_kernel_agentINS1_15__reduce_by_key9InitAgentIN3cub18CUB_300001_SM_100024ReduceByKeyScanTileStateI15KCVIdxReductionIiiiiEiLb0EEEiPiEEJSC_iSD_EEEvDpT0_)
        /*017c*/ 	.word	0x00000000


	//----- nvinfo : EIATTR_MIN_STACK_SIZE
	.align		4
.L_106:
        /*0180*/ 	.byte	0x04, 0x12
        /*0182*/ 	.short	(.L_108 - .L_107)
	.align		4
.L_107:
        /*0184*/ 	.word	index@(_ZN6thrust24THRUST_300001_SM_1000_NS8cuda_cub4core6detail13_kernel_agentINS1_15__reduce_by_key16ReduceByKeyAgentINS0_18transform_iteratorI13KeyCoordValueIiiiENS0_6detail15normal_iteratorINS0_10device_ptrIS9_EEEENS0_11use_defaultESF_EENS7_I12KCVReductionIiiiESE_SF_SF_EENS0_16discard_iteratorISF_EENSB_INSC_ISI_EEEEN4cuda3std3__48equal_toIiEE10KCVReducerIiiiEPllEEJSG_SJ_SL_SN_SV_N3cub18CUB_300001_SM_100024ReduceByKeyScanTileStateISI_lLb0EEESS_SU_llEEEvDpT0_)
        /*0188*/ 	.word	0x00000000


	//----- nvinfo : EIATTR_MIN_STACK_SIZE
	.align		4
.L_108:
        /*018c*/ 	.byte	0x04, 0x12
        /*018e*/ 	.short	(.L_110 - .L_109)
	.align		4
.L_109:
        /*0190*/ 	.word	index@(_ZN6thrust24THRUST_300001_SM_1000_NS8cuda_cub4core6detail13_kernel_agentINS1_15__reduce_by_key9InitAgentIN3cub18CUB_300001_SM_100024ReduceByKeyScanTileStateI12KCVReductionIiiiElLb0EEElPlEEJSC_lSD_EEEvDpT0_)
        /*0194*/ 	.word	0x00000000


	//----- nvinfo : EIATTR_MIN_STACK_SIZE
	.align		4
.L_110:
        /*0198*/ 	.byte	0x04, 0x12
        /*019a*/ 	.short	(.L_112 - .L_111)
	.align		4
.L_111:
        /*019c*/ 	.word	index@(_ZN6thrust24THRUST_300001_SM_1000_NS8cuda_cub4core6detail13_kernel_agentINS1_15__reduce_by_key16ReduceByKeyAgentINS0_18transform_iteratorI13KeyCoordValueIiiiENS0_6detail15normal_iteratorINS0_10device_ptrIS9_EEEENS0_11use_defaultESF_EENS7_I12KCVReductionIiiiESE_SF_SF_EENS0_16discard_iteratorISF_EENSB_INSC_ISI_EEEEN4cuda3std3__48equal_toIiEE10KCVReducerIiiiEPiiEEJSG_SJ_SL_SN_SV_N3cub18CUB_300001_SM_100024ReduceByKeyScanTileStateISI_iLb0EEESS_SU_iiEEEvDpT0_)
        /*01a0*/ 	.word	0x00000000


	//----- nvinfo : EIATTR_MIN_STACK_SIZE
	.align		4
.L_112:
        /*01a4*/ 	.byte	0x04, 0x12
        /*01a6*/ 	.short	(.L_114 - .L_113)
	.align		4
.L_113:
        /*01a8*/ 	.word	index@(_ZN6thrust24THRUST_300001_SM_1000_NS8cuda_cub4core6detail13_kernel_agentINS1_15__reduce_by_key9InitAgentIN3cub18CUB_300001_SM_100024ReduceByKeyScanTileStateI12KCVReductionIiiiEiLb0EEEiPiEEJSC_iSD_EEEvDpT0_)
        /*01ac*/ 	.word	0x00000000
.L_114:


//--------------------- .nv.compat                --------------------------
	.section	.nv.compat,"",@"SHT_CUDA_COMPAT_INFO"
	.align	4
        /*0000*/ 	.byte	0x02, 0x09, 0x00, 0x00, 0x02, 0x02, 0x01, 0x00, 0x02, 0x05, 0x05, 0x00, 0x03, 0x07, 0x01, 0x01
        /*0010*/ 	.byte	0x02, 0x03, 0x00, 0x00, 0x02, 0x06, 0x01, 0x00, 0x04, 0x0b, 0x08, 0x00, 0x09, 0x00, 0x00, 0x00
        /*0020*/ 	.byte	0x00, 0x00, 0x00, 0x00


//--------------------- .nv.info._ZN3cub18CUB_300001_SM_10006detail8for_each13static_kernelINS2_12policy_hub_t12policy_500_tEmN6thrust24THRUST_300001_SM_1000_NS8cuda_cub20__uninitialized_fill7functorINS7_10device_ptrI15KCVIdxReductionIiiiiEEESD_EEEEvT0_T1_ --------------------------
	.section	.nv.info._ZN3cub18CUB_300001_SM_10006detail8for_each13static_kernelINS2_12policy_hub_t12policy_500_tEmN6thrust24THRUST_300001_SM_1000_NS8cuda_cub20__uninitialized_fill7functorINS7_10device_ptrI15KCVIdxReductionIiiiiEEESD_EEEEvT0_T1_,"",@"SHT_CUDA_INFO"
	.sectionflags	@""
	.align	4


	//----- nvinfo : EIATTR_CUDA_API_VERSION
	.align		4
        /*0000*/ 	.byte	0x04, 0x37
        /*0002*/ 	.short	(.L_116 - .L_115)
.L_115:
        /*0004*/ 	.word	0x00000082


	//----- nvinfo : EIATTR_KPARAM_INFO
	.align		4
.L_116:
        /*0008*/ 	.byte	0x04, 0x17
        /*000a*/ 	.short	(.L_118 - .L_117)
.L_117:
        /*000c*/ 	.word	0x00000000
        /*0010*/ 	.short	0x0001
        /*0012*/ 	.short	0x0008
        /*0014*/ 	.byte	0x00, 0xf0, 0x81, 0x00


	//----- nvinfo : EIATTR_KPARAM_INFO
	.align		4
.L_118:
        /*0018*/ 	.byte	0x04, 0x17
        /*001a*/ 	.short	(.L_120 - .L_119)
.L_119:
        /*001c*/ 	.word	0x00000000
        /*0020*/ 	.short	0x0000
        /*0022*/ 	.short	0x0000
        /*0024*/ 	.byte	0x00, 0xf0, 0x21, 0x00


	//----- nvinfo : EIATTR_SPARSE_MMA_MASK
	.align		4
.L_120:
        /*0028*/ 	.byte	0x03, 0x50
        /*002a*/ 	.short	0x0000


	//----- nvinfo : EIATTR_MAXREG_COUNT
	.align		4
        /*002c*/ 	.byte	0x03, 0x1b
        /*002e*/ 	.short	0x00ff


	//----- nvinfo : EIATTR_MERCURY_ISA_VERSION
	.align		4
        /*0030*/ 	.byte	0x03, 0x5f
        /*0032*/ 	.short	0x0101


	//----- nvinfo : EIATTR_VRC_CTA_INIT_COUNT
	.align		4
        /*0034*/ 	.byte	0x02, 0x4a
	.zero		1
	.zero		1


	//----- nvinfo : EIATTR_EXIT_INSTR_OFFSETS
	.align		4
        /*0038*/ 	.byte	0x04, 0x1c
        /*003a*/ 	.short	(.L_122 - .L_121)


	//   ....[0]....
.L_121:
        /*003c*/ 	.word	0x00000200


	//   ....[1]....
        /*0040*/ 	.word	0x00000380


	//   ....[2]....
        /*0044*/ 	.word	0x00000420


	//----- nvinfo : EIATTR_MAX_THREADS
	.align		4
.L_122:
        /*0048*/ 	.byte	0x04, 0x05
        /*004a*/ 	.short	(.L_124 - .L_123)
.L_123:
        /*004c*/ 	.word	0x00000100
        /*0050*/ 	.word	0x00000001
        /*0054*/ 	.word	0x00000001


	//----- nvinfo : EIATTR_CBANK_PARAM_SIZE
	.align		4
.L_124:
        /*0058*/ 	.byte	0x03, 0x19
        /*005a*/ 	.short	0x0028


	//----- nvinfo : EIATTR_PARAM_CBANK
	.align		4
        /*005c*/ 	.byte	0x04, 0x0a
        /*005e*/ 	.short	(.L_126 - .L_125)
	.align		4
.L_125:
        /*0060*/ 	.word	index@(.nv.constant0._ZN3cub18CUB_300001_SM_10006detail8for_each13static_kernelINS2_12policy_hub_t12policy_500_tEmN6thrust24THRUST_300001_SM_1000_NS8cuda_cub20__uninitialized_fill7functorINS7_10device_ptrI15KCVIdxReductionIiiiiEEESD_EEEEvT0_T1_)
        /*0064*/ 	.short	0x0380
        /*0066*/ 	.short	0x0028


	//----- nvinfo : EIATTR_SW_WAR
	.align		4
.L_126:
        /*0068*/ 	.byte	0x04, 0x36
        /*006a*/ 	.short	(.L_128 - .L_127)
.L_127:
        /*006c*/ 	.word	0x00000008
.L_128:


//--------------------- .nv.info._ZN3cub18CUB_300001_SM_10006detail8for_each13static_kernelINS2_12policy_hub_t12policy_500_tEmN6thrust24THRUST_300001_SM_1000_NS8cuda_cub20__uninitialized_fill7functorINS7_10device_ptrI12KCVReductionIiiiEEESD_EEEEvT0_T1_ --------------------------
	.section	.nv.info._ZN3cub18CUB_300001_SM_10006detail8for_each13static_kernelINS2_12policy_hub_t12policy_500_tEmN6thrust24THRUST_300001_SM_1000_NS8cuda_cub20__uninitialized_fill7functorINS7_10device_ptrI12KCVReductionIiiiEEESD_EEEEvT0_T1_,"",@"SHT_CUDA_INFO"
	.sectionflags	@""
	.align	4


	//----- nvinfo : EIATTR_CUDA_API_VERSION
	.align		4
        /*0000*/ 	.byte	0x04, 0x37
        /*0002*/ 	.short	(.L_130 - .L_129)
.L_129:
        /*0004*/ 	.word	0x00000082


	//----- nvinfo : EIATTR_KPARAM_INFO
	.align		4
.L_130:
        /*0008*/ 	.byte	0x04, 0x17
        /*000a*/ 	.short	(.L_132 - .L_131)
.L_131:
        /*000c*/ 	.word	0x00000000
        /*0010*/ 	.short	0x0001
        /*0012*/ 	.short	0x0008
        /*0014*/ 	.byte	0x00, 0xf0, 0x81, 0x00


	//----- nvinfo : EIATTR_KPARAM_INFO
	.align		4
.L_132:
        /*0018*/ 	.byte	0x04, 0x17
        /*001a*/ 	.short	(.L_134 - .L_133)
.L_133:
        /*001c*/ 	.word	0x00000000
        /*0020*/ 	.short	0x0000
        /*0022*/ 	.short	0x0000
        /*0024*/ 	.byte	0x00, 0xf0, 0x21, 0x00


	//----- nvinfo : EIATTR_SPARSE_MMA_MASK
	.align		4
.L_134:
        /*0028*/ 	.byte	0x03, 0x50
        /*002a*/ 	.short	0x0000


	//----- nvinfo : EIATTR_MAXREG_COUNT
	.align		4
        /*002c*/ 	.byte	0x03, 0x1b
        /*002e*/ 	.short	0x00ff


	//----- nvinfo : EIATTR_MERCURY_ISA_VERSION
	.align		4
        /*0030*/ 	.byte	0x03, 0x5f
        /*0032*/ 	.short	0x0101


	//----- nvinfo : EIATTR_VRC_CTA_INIT_COUNT
	.align		4
        /*0034*/ 	.byte	0x02, 0x4a
	.zero		1
	.zero		1


	//----- nvinfo : EIATTR_EXIT_INSTR_OFFSETS
	.align		4
        /*0038*/ 	.byte	0x04, 0x1c
        /*003a*/ 	.short	(.L_136 - .L_135)


	//   ....[0]....
.L_135:
        /*003c*/ 	.word	0x00000200


	//   ....[1]....
        /*0040*/ 	.word	0x00000380


	//   ....[2]....
        /*0044*/ 	.word	0x00000420


	//----- nvinfo : EIATTR_MAX_THREADS
	.align		4
.L_136:
        /*0048*/ 	.byte	0x04, 0x05
        /*004a*/ 	.short	(.L_138 - .L_137)
.L_137:
        /*004c*/ 	.word	0x00000100
        /*0050*/ 	.word	0x00000001
        /*0054*/ 	.word	0x00000001


	//----- nvinfo : EIATTR_CBANK_PARAM_SIZE
	.align		4
.L_138:
        /*0058*/ 	.byte	0x03, 0x19
        /*005a*/ 	.short	0x0028


	//----- nvinfo : EIATTR_PARAM_CBANK
	.align		4
        /*005c*/ 	.byte	0x04, 0x0a
        /*005e*/ 	.short	(.L_140 - .L_139)
	.align		4
.L_139:
        /*0060*/ 	.word	index@(.nv.constant0._ZN3cub18CUB_300001_SM_10006detail8for_each13static_kernelINS2_12policy_hub_t12policy_500_tEmN6thrust24THRUST_300001_SM_1000_NS8cuda_cub20__uninitialized_fill7functorINS7_10device_ptrI12KCVReductionIiiiEEESD_EEEEvT0_T1_)
        /*0064*/ 	.short	0x0380
        /*0066*/ 	.short	0x0028


	//----- nvinfo : EIATTR_SW_WAR
	.align		4
.L_140:
        /*0068*/ 	.byte	0x04, 0x36
        /*006a*/ 	.short	(.L_142 - .L_141)
.L_141:
        /*006c*/ 	.word	0x00000008
.L_142:


//--------------------- .nv.info._ZN3cub18CUB_300001_SM_10006detail8for_each13static_kernelINS2_12policy_hub_t12policy_500_tEmN6thrust24THRUST_300001_SM_1000_NS8cuda_cub20__uninitialized_fill7functorINS7_10device_ptrI13KeyCoordValueIiiiEEESD_EEEEvT0_T1_ --------------------------
	.section	.nv.info._ZN3cub18CUB_300001_SM_10006detail8for_each13static_kernelINS2_12policy_hub_t12policy_500_tEmN6thrust24THRUST_300001_SM_1000_NS8cuda_cub20__uninitialized_fill7functorINS7_10device_ptrI13KeyCoordValueIiiiEEESD_EEEEvT0_T1_,"",@"SHT_CUDA_INFO"
	.sectionflags	@""
	.align	4


	//----- nvinfo : EIATTR_CUDA_API_VERSION
	.align		4
        /*0000*/ 	.byte	0x04, 0x37
        /*0002*/ 	.short	(.L_144 - .L_143)
.L_143:
        /*0004*/ 	.word	0x00000082


	//----- nvinfo : EIATTR_KPARAM_INFO
	.align		4
.L_144:
        /*0008*/ 	.byte	0x04, 0x17
        /*000a*/ 	.short	(.L_146 - .L_145)
.L_145:
        /*000c*/ 	.word	0x00000000
        /*0010*/ 	.short	0x0001
        /*0012*/ 	.short	0x0008
        /*0014*/ 	.byte	0x00, 0xf0, 0x61, 0x00


	//----- nvinfo : EIATTR_KPARAM_INFO
	.align		4
.L_146:
        /*0018*/ 	.byte	0x04, 0x17
        /*001a*/ 	.short	(.L_148 - .L_147)
.L_147:
        /*001c*/ 	.word	0x00000000
        /*0020*/ 	.short	0x0000
        /*0022*/ 	.short	0x0000
        /*0024*/ 	.byte	0x00, 0xf0, 0x21, 0x00


	//----- nvinfo : EIATTR_SPARSE_MMA_MASK
	.align		4
.L_148:
        /*0028*/ 	.byte	0x03, 0x50
        /*002a*/ 	.short	0x0000


	//----- nvinfo : EIATTR_MAXREG_COUNT
	.align		4
        /*002c*/ 	.byte	0x03, 0x1b
        /*002e*/ 	.short	0x00ff


	//----- nvinfo : EIATTR_MERCURY_ISA_VERSION
	.align		4
        /*0030*/ 	.byte	0x03, 0x5f
        /*0032*/ 	.short	0x0101


	//----- nvinfo : EIATTR_VRC_CTA_INIT_COUNT
	.align		4
        /*0034*/ 	.byte	0x02, 0x4a
	.zero		1
	.zero		1


	//----- nvinfo : EIATTR_EXIT_INSTR_OFFSETS
	.align		4
        /*0038*/ 	.byte	0x04, 0x1c
        /*003a*/ 	.short	(.L_150 - .L_149)


	//   ....[0]....
.L_149:
        /*003c*/ 	.word	0x000001a0


	//   ....[1]....
        /*0040*/ 	.word	0x000002e0


	//   ....[2]....
        /*0044*/ 	.word	0x00000350


	//----- nvinfo : EIATTR_MAX_THREADS
	.align		4
.L_150:
        /*0048*/ 	.byte	0x04, 0x05
        /*004a*/ 	.short	(.L_152 - .L_151)
.L_151:
        /*004c*/ 	.word	0x00000100
        /*0050*/ 	.word	0x00000001
        /*0054*/ 	.word	0x00000001


	//----- nvinfo : EIATTR_CBANK_PARAM_SIZE
	.align		4
.L_152:
        /*0058*/ 	.byte	0x03, 0x19
        /*005a*/ 	.short	0x0020


	//----- nvinfo : EIATTR_PARAM_CBANK
	.align		4
        /*005c*/ 	.byte	0x04, 0x0a
        /*005e*/ 	.short	(.L_154 - .L_153)
	.align		4
.L_153:
        /*0060*/ 	.word	index@(.nv.constant0._ZN3cub18CUB_300001_SM_10006detail8for_each13static_kernelINS2_12policy_hub_t12policy_500_tEmN6thrust24THRUST_300001_SM_1000_NS8cuda_cub20__uninitialized_fill7functorINS7_10device_ptrI13KeyCoordValueIiiiEEESD_EEEEvT0_T1_)
        /*0064*/ 	.short	0x0380
        /*0066*/ 	.short	0x0020


	//----- nvinfo : EIATTR_SW_WAR
	.align		4
.L_154:
        /*0068*/ 	.byte	0x04, 0x36
        /*006a*/ 	.short	(.L_156 - .L_155)
.L_155:
        /*006c*/ 	.word	0x00000008
.L_156:


//--------------------- .nv.info._ZN3cub18CUB_300001_SM_10006detail11EmptyKernelIvEEvv --------------------------
	.section	.nv.info._ZN3cub18CUB_300001_SM_10006detail11EmptyKernelIvEEvv,"",@"SHT_CUDA_INFO"
	.sectionflags	@""
	.align	4


	//----- nvinfo : EIATTR_CUDA_API_VERSION
	.align		4
        /*0000*/ 	.byte	0x04, 0x37
        /*0002*/ 	.short	(.L_158 - .L_157)
.L_157:
        /*0004*/ 	.word	0x00000082


	//----- nvinfo : EIATTR_SPARSE_MMA_MASK
	.align		4
.L_158:
        /*0008*/ 	.byte	0x03, 0x50
        /*000a*/ 	.short	0x0000


	//----- nvinfo : EIATTR_MAXREG_COUNT
	.align		4
        /*000c*/ 	.byte	0x03, 0x1b
        /*000e*/ 	.short	0x00ff


	//----- nvinfo : EIATTR_MERCURY_ISA_VERSION
	.align		4
        /*0010*/ 	.byte	0x03, 0x5f
        /*0012*/ 	.short	0x0101


	//----- nvinfo : EIATTR_VRC_CTA_INIT_COUNT
	.align		4
        /*0014*/ 	.byte	0x02, 0x4a
	.zero		1
	.zero		1


	//----- nvinfo : EIATTR_EXIT_INSTR_OFFSETS
	.align		4
        /*0018*/ 	.byte	0x04, 0x1c
        /*001a*/ 	.short	(.L_160 - .L_159)


	//   ....[0]....
.L_159:
        /*001c*/ 	.word	0x00000010


	//----- nvinfo : EIATTR_SW_WAR
	.align		4
.L_160:
        /*0020*/ 	.byte	0x04, 0x36
        /*0022*/ 	.short	(.L_162 - .L_161)
.L_161:
        /*0024*/ 	.word	0x00000008
.L_162:


//--------------------- .nv.info._ZN6thrust24THRUST_300001_SM_1000_NS8cuda_cub4core6detail13_kernel_agentINS1_15__reduce_by_key16ReduceByKeyAgentINS0_18transform_iteratorI13KeyCoordValueIiiiENS0_6detail15normal_iteratorINS0_10device_ptrIS9_EEEENS0_11use_defaultESF_EENS7_I15KCVIdxReductionIiiiiENS0_12zip_iteratorIN4cuda3std3__45tupleIJNS0_17counting_iteratorIiSF_SF_SF_EESE_EEEEESF_SF_EENS0_16discard_iteratorISF_EENSB_INSC_ISI_EEEENSM_8equal_toIiEE13KCVIdxReducerIiiiiEPllEEJSG_SS_SU_SW_S11_N3cub18CUB_300001_SM_100024ReduceByKeyScanTileStateISI_lLb0EEESY_S10_llEEEvDpT0_ --------------------------
	.section	.nv.info._ZN6thrust24THRUST_300001_SM_1000_NS8cuda_cub4core6detail13_kernel_agentINS1_15__reduce_by_key16ReduceByKeyAgentINS0_18transform_iteratorI13KeyCoordValueIiiiENS0_6detail15normal_iteratorINS0_10device_ptrIS9_EEEENS0_11use_defaultESF_EENS7_I15KCVIdxReductionIiiiiENS0_12zip_iteratorIN4cuda3std3__45tupleIJNS0_17counting_iteratorIiSF_SF_SF_EESE_EEEEESF_SF_EENS0_16discard_iteratorISF_EENSB_INSC_ISI_EEEENSM_8equal_toIiEE13KCVIdxReducerIiiiiEPllEEJSG_SS_SU_SW_S11_N3cub18CUB_300001_SM_100024ReduceByKeyScanTileStateISI_lLb0EEESY_S10_llEEEvDpT0_,"",@"SHT_CUDA_INFO"
	.sectionflags	@""
	.align	4


	//----- nvinfo : EIATTR_CUDA_API_VERSION
	.align		4
        /*0000*/ 	.byte	0x04, 0x37
        /*0002*/ 	.short	(.L_164 - .L_163)
.L_163:
        /*0004*/ 	.word	0x00000082


	//----- nvinfo : EIATTR_KPARAM_INFO
	.align		4
.L_164:
        /*0008*/ 	.byte	0x04, 0x17
        /*000a*/ 	.short	(.L_166 - .L_165)
.L_165:
        /*000c*/ 	.word	0x00000000
        /*0010*/ 	.short	0x0009
        /*0012*/ 	.short	0x0088
        /*0014*/ 	.byte	0x00, 0xf0, 0x21, 0x00


	//----- nvinfo : EIATTR_KPARAM_INFO
	.align		4
.L_166:
        /*0018*/ 	.byte	0x04, 0x17
        /*001a*/ 	.short	(.L_168 - .L_167)
.L_167:
        /*001c*/ 	.word	0x00000000
        /*0020*/ 	.short	0x0008
        /*0022*/ 	.short	0x0080
        /*0024*/ 	.byte	0x00, 0xf0, 0x21, 0x00


	//----- nvinfo : EIATTR_KPARAM_INFO
	.align		4
.L_168:
        /*0028*/ 	.byte	0x04, 0x17
        /*002a*/ 	.short	(.L_170 - .L_169)
.L_169:
        /*002c*/ 	.word	0x00000000
        /*0030*/ 	.short	0x0007
        /*0032*/ 	.short	0x0079
        /*0034*/ 	.byte	0x00, 0xf0, 0x05, 0x00


	//----- nvinfo : EIATTR_KPARAM_INFO
	.align		4
.L_170:
        /*0038*/ 	.byte	0x04, 0x17
        /*003a*/ 	.short	(.L_172 - .L_171)
.L_171:
        /*003c*/ 	.word	0x00000000
        /*0040*/ 	.short	0x0006
        /*0042*/ 	.short	0x0078
        /*0044*/ 	.byte	0x00, 0xf0, 0x05, 0x00


	//----- nvinfo : EIATTR_KPARAM_INFO
	.align		4
.L_172:
        /*0048*/ 	.byte	0x04, 0x17
        /*004a*/ 	.short	(.L_174 - .L_173)
.L_173:
        /*004c*/ 	.word	0x00000000
        /*0050*/ 	.short	0x0005
        /*0052*/ 	.short	0x0060
        /*0054*/ 	.byte	0x00, 0xf0, 0x61, 0x00


	//----- nvinfo : EIATTR_KPARAM_INFO
	.align		4
.L_174:
        /*0058*/ 	.byte	0x04, 0x17
        /*005a*/ 	.short	(.L_176 - .L_175)
.L_175:
        /*005c*/ 	.word	0x00000000
        /*0060*/ 	.short	0x0004
        /*0062*/ 	.short	0x0058
        /*0064*/ 	.byte	0x00, 0xf5, 0x21, 0x00


	//----- nvinfo : EIATTR_KPARAM_INFO
	.align		4
.L_176:
        /*0068*/ 	.byte	0x04, 0x17
        /*006a*/ 	.short	(.L_178 - .L_177)
.L_177:
        /*006c*/ 	.word	0x00000000
        /*0070*/ 	.short	0x0003
        /*0072*/ 	.short	0x0050
        /*0074*/ 	.byte	0x00, 0xf0, 0x21, 0x00


	//----- nvinfo : EIATTR_KPARAM_INFO
	.align		4
.L_178:
        /*0078*/ 	.byte	0x04, 0x17
        /*007a*/ 	.short	(.L_180 - .L_179)
.L_179:
        /*007c*/ 	.word	0x00000000
        /*0080*/ 	.short	0x0002
        /*0082*/ 	.short	0x0040
        /*0084*/ 	.byte	0x00, 0xf0, 0x41, 0x00


	//----- nvinfo : EIATTR_KPARAM_INFO
	.align		4
.L_180:
        /*0088*/ 	.byte	0x04, 0x17
        /*008a*/ 	.short	(.L_182 - .L_181)
.L_181:
        /*008c*/ 	.word	0x00000000
        /*0090*/ 	.short	0x0001
        /*0092*/ 	.short	0x0018
        /*0094*/ 	.byte	0x00, 0xf0, 0xa1, 0x00


	//----- nvinfo : EIATTR_KPARAM_INFO
	.align		4
.L_182:
        /*0098*/ 	.byte	0x04, 0x17
        /*009a*/ 	.short	(.L_184 - .L_183)
.L_183:
        /*009c*/ 	.word	0x00000000
        /*00a0*/ 	.short	0x0000
        /*00a2*/ 	.short	0x0000
        /*00a4*/ 	.byte	0x00, 0xf0, 0x61, 0x00


	//----- nvinfo : EIATTR_SPARSE_MMA_MASK
	.align		4
.L_184:
        /*00a8*/ 	.byte	0x03, 0x50
        /*00aa*/ 	.short	0x0000


	//----- nvinfo : EIATTR_MAXREG_COUNT
	.align		4
        /*00ac*/ 	.byte	0x03, 0x1b
        /*00ae*/ 	.short	0x00ff


	//----- nvinfo : EIATTR_NUM_BARRIERS
	.align		4
        /*00b0*/ 	.byte	0x02, 0x4c
        /*00b2*/ 	.byte	0x01
	.zero		1


	//----- nvinfo : EIATTR_MERCURY_ISA_VERSION
	.align		4
        /*00b4*/ 	.byte	0x03, 0x5f
        /*00b6*/ 	.short	0x0101


	//----- nvinfo : EIATTR_COOP_GROUP_MASK_REGIDS
	.align		4
        /*00b8*/ 	.byte	0x04, 0x29
        /*00ba*/ 	.short	(.L_186 - .L_185)


	//   ....[0]....
.L_185:
        /*00bc*/ 	.word	0xffffffff


	//   ....[1]....
        /*00c0*/ 	.word	0xffffffff


	//   ....[2]....
        /*00c4*/ 	.word	0xffffffff


	//   ....[3]....
        /*00c8*/ 	.word	0xffffffff


	//   ....[4]....
        /*00cc*/ 	.word	0xffffffff


	//   ....[5]....
        /*00d0*/ 	.word	0xffffffff


	//   ....[6]....
        /*00d4*/ 	.word	0xffffffff


	//   ....[7]....
        /*00d8*/ 	.word	0xffffffff


	//   ....[8]....
        /*00dc*/ 	.word	0xffffffff


	//   ....[9]....
        /*00e0*/ 	.word	0xffffffff


	//   ....[10]....
        /*00e4*/ 	.word	0xffffffff


	//   ....[11]....
        /*00e8*/ 	.word	0xffffffff


	//   ....[12]....
        /*00ec*/ 	.word	0xffffffff


	//   ....[13]....
        /*00f0*/ 	.word	0xffffffff


	//   ....[14]....
        /*00f4*/ 	.word	0xffffffff


	//   ....[15]....
        /*00f8*/ 	.word	0xffffffff


	//   ....[16]....
        /*00fc*/ 	.word	0xffffffff


	//   ....[17]....
        /*0100*/ 	.word	0xffffffff


	//   ....[18]....
        /*0104*/ 	.word	0xffffffff


	//   ....[19]....
        /*0108*/ 	.word	0xffffffff


	//   ....[20]....
        /*010c*/ 	.word	0xffffffff


	//   ....[21]....
        /*0110*/ 	.word	0xffffffff


	//   ....[22]....
        /*0114*/ 	.word	0xffffffff


	//   ....[23]....
        /*0118*/ 	.word	0xffffffff


	//   ....[24]....
        /*011c*/ 	.word	0xffffffff


	//   ....[25]....
        /*0120*/ 	.word	0xffffffff


	//   ....[26]....
        /*0124*/ 	.word	0xffffffff


	//   ....[27]....
        /*0128*/ 	.word	0xffffffff


	//   ....[28]....
        /*012c*/ 	.word	0xffffffff


	//   ....[29]....
        /*0130*/ 	.word	0xffffffff


	//   ....[30]....
        /*0134*/ 	.word	0xffffffff


	//   ....[31]....
        /*0138*/ 	.word	0xffffffff


	//   ....[32]....
        /*013c*/ 	.word	0xffffffff


	//   ....[33]....
        /*0140*/ 	.word	0xffffffff


	//   ....[34]....
        /*0144*/ 	.word	0xffffffff


	//   ....[35]....
        /*0148*/ 	.word	0xffffffff


	//   ....[36]....
        /*014c*/ 	.word	0xffffffff


	//   ....[37]....
        /*0150*/ 	.word	0xffffffff


	//   ....[38]....
        /*0154*/ 	.word	0xffffffff


	//   ....[39]....
        /*0158*/ 	.word	0xffffffff


	//   ....[40]....
        /*015c*/ 	.word	0xffffffff


	//   ....[41]....
        /*0160*/ 	.word	0xffffffff


	//   ....[42]....
        /*0164*/ 	.word	0xffffffff


	//   ....[43]....
        /*0168*/ 	.word	0xffffffff


	//   ....[44]....
        /*016c*/ 	.word	0xffffffff


	//   ....[45]....
        /*0170*/ 	.word	0xffffffff


	//   ....[46]....
        /*0174*/ 	.word	0xffffffff


	//   ....[47]....
        /*0178*/ 	.word	0xffffffff


	//   ....[48]....
        /*017c*/ 	.word	0xffffffff


	//   ....[49]....
        /*0180*/ 	.word	0xffffffff


	//   ....[50]....
        /*0184*/ 	.word	0xffffffff


	//   ....[51]....
        /*0188*/ 	.word	0xffffffff


	//   ....[52]....
        /*018c*/ 	.word	0xffffffff


	//   ....[53]....
        /*0190*/ 	.word	0xffffffff


	//   ....[54]....
        /*0194*/ 	.word	0xffffffff


	//   ....[55]....
        /*0198*/ 	.word	0xffffffff


	//   ....[56]....
        /*019c*/ 	.word	0xffffffff


	//   ....[57]....
        /*01a0*/ 	.word	0xffffffff


	//   ....[58]....
        /*01a4*/ 	.word	0xffffffff


	//   ....[59]....
        /*01a8*/ 	.word	0xffffffff


	//   ....[60]....
        /*01ac*/ 	.word	0xffffffff


	//   ....[61]....
        /*01b0*/ 	.word	0xffffffff


	//   ....[62]....
        /*01b4*/ 	.word	0xffffffff


	//   ....[63]....
        /*01b8*/ 	.word	0xffffffff


	//   ....[64]....
        /*01bc*/ 	.word	0xffffffff


	//   ....[65]....
        /*01c0*/ 	.word	0xffffffff


	//   ....[66]....
        /*01c4*/ 	.word	0xffffffff


	//   ....[67]....
        /*01c8*/ 	.word	0xffffffff


	//   ....[68]....
        /*01cc*/ 	.word	0xffffffff


	//   ....[69]....
        /*01d0*/ 	.word	0xffffffff


	//   ....[70]....
        /*01d4*/ 	.word	0xffffffff


	//   ....[71]....
        /*01d8*/ 	.word	0xffffffff


	//   ....[72]....
        /*01dc*/ 	.word	0xffffffff


	//   ....[73]....
        /*01e0*/ 	.word	0xffffffff


	//   ....[74]....
        /*01e4*/ 	.word	0xffffffff


	//   ....[75]....
        /*01e8*/ 	.word	0xffffffff


	//   ....[76]....
        /*01ec*/ 	.word	0xffffffff


	//   ....[77]....
        /*01f0*/ 	.word	0xffffffff


	//   ....[78]....
        /*01f4*/ 	.word	0xffffffff


	//   ....[79]....
        /*01f8*/ 	.word	0xffffffff


	//   ....[80]....
        /*01fc*/ 	.word	0xffffffff


	//   ....[81]....
        /*0200*/ 	.word	0xffffffff


	//   ....[82]....
        /*0204*/ 	.word	0xffffffff


	//   ....[83]....
        /*0208*/ 	.word	0xffffffff


	//   ....[84]....
        /*020c*/ 	.word	0xffffffff


	//   ....[85]....
        /*0210*/ 	.word	0xffffffff


	//   ....[86]....
        /*0214*/ 	.word	0xffffffff


	//   ....[87]....
        /*0218*/ 	.word	0xffffffff


	//   ....[88]....
        /*021c*/ 	.word	0xffffffff


	//   ....[89]....
        /*0220*/ 	.word	0xffffffff


	//   ....[90]....
        /*0224*/ 	.word	0xffffffff


	//   ....[91]....
        /*0228*/ 	.word	0xffffffff


	//   ....[92]....
        /*022c*/ 	.word	0xffffffff


	//   ....[93]....
        /*0230*/ 	.word	0xffffffff


	//   ....[94]....
        /*0234*/ 	.word	0xffffffff


	//   ....[95]....
        /*0238*/ 	.word	0xffffffff


	//   ....[96]....
        /*023c*/ 	.word	0xffffffff


	//   ....[97]....
        /*0240*/ 	.word	0xffffffff


	//   ....[98]....
        /*0244*/ 	.word	0xffffffff


	//   ....[99]....
        /*0248*/ 	.word	0xffffffff


	//   ....[100]....
        /*024c*/ 	.word	0xffffffff


	//   ....[101]....
        /*0250*/ 	.word	0xffffffff


	//   ....[102]....
        /*0254*/ 	.word	0xffffffff


	//   ....[103]....
        /*0258*/ 	.word	0xffffffff


	//   ....[104]....
        /*025c*/ 	.word	0xffffffff


	//   ....[105]....
        /*0260*/ 	.word	0xffffffff


	//   ....[106]....
        /*0264*/ 	.word	0xffffffff


	//   ....[107]....
        /*0268*/ 	.word	0xffffffff


	//   ....[108]....
        /*026c*/ 	.word	0xffffffff


	//   ....[109]....
        /*0270*/ 	.word	0xffffffff


	//   ....[110]....
        /*0274*/ 	.word	0xffffffff


	//   ....[111]....
        /*0278*/ 	.word	0xffffffff


	//   ....[112]....
        /*027c*/ 	.word	0xffffffff


	//   ....[113]....
        /*0280*/ 	.word	0xffffffff


	//   ....[114]....
        /*0284*/ 	.word	0xffffffff


	//   ....[115]....
        /*0288*/ 	.word	0xffffffff


	//   ....[116]....
        /*028c*/ 	.word	0xffffffff


	//   ....[117]....
        /*0290*/ 	.word	0xffffffff


	//   ....[118]....
        /*0294*/ 	.word	0xffffffff


	//   ....[119]....
        /*0298*/ 	.word	0xffffffff


	//   ....[120]....
        /*029c*/ 	.word	0xffffffff


	//   ....[121]....
        /*02a0*/ 	.word	0xffffffff


	//   ....[122]....
        /*02a4*/ 	.word	0xffffffff


	//   ....[123]....
        /*02a8*/ 	.word	0xffffffff


	//   ....[124]....
        /*02ac*/ 	.word	0xffffffff


	//   ....[125]....
        /*02b0*/ 	.word	0xffffffff


	//   ....[126]....
        /*02b4*/ 	.word	0xffffffff


	//   ....[127]....
        /*02b8*/ 	.word	0xffffffff


	//   ....[128]....
        /*02bc*/ 	.word	0xffffffff


	//   ....[129]....
        /*02c0*/ 	.word	0xffffffff


	//   ....[130]....
        /*02c4*/ 	.word	0xffffffff


	//   ....[131]....
        /*02c8*/ 	.word	0xffffffff


	//   ....[132]....
        /*02cc*/ 	.word	0xffffffff


	//   ....[133]....
        /*02d0*/ 	.word	0xffffffff


	//   ....[134]....
        /*02d4*/ 	.word	0xffffffff


	//   ....[135]....
        /*02d8*/ 	.word	0xffffffff


	//   ....[136]....
        /*02dc*/ 	.word	0xffffffff


	//   ....[137]....
        /*02e0*/ 	.word	0xffffffff


	//   ....[138]....
        /*02e4*/ 	.word	0xffffffff


	//   ....[139]....
        /*02e8*/ 	.word	0xffffffff


	//   ....[140]....
        /*02ec*/ 	.word	0xffffffff


	//   ....[141]....
        /*02f0*/ 	.word	0xffffffff


	//   ....[142]....
        /*02f4*/ 	.word	0xffffffff


	//   ....[143]....
        /*02f8*/ 	.word	0xffffffff


	//   ....[144]....
        /*02fc*/ 	.word	0xffffffff


	//   ....[145]....
        /*0300*/ 	.word	0xffffffff


	//   ....[146]....
        /*0304*/ 	.word	0xffffffff


	//   ....[147]....
        /*0308*/ 	.word	0xffffffff


	//   ....[148]....
        /*030c*/ 	.word	0xffffffff


	//   ....[149]....
        /*0310*/ 	.word	0xffffffff


	//   ....[150]....
        /*0314*/ 	.word	0xffffffff


	//   ....[151]....
        /*0318*/ 	.word	0xffffffff


	//   ....[152]....
        /*031c*/ 	.word	0xffffffff


	//   ....[153]....
        /*0320*/ 	.word	0xffffffff


	//   ....[154]....
        /*0324*/ 	.word	0xffffffff


	//   ....[155]....
        /*0328*/ 	.word	0xffffffff


	//   ....[156]....
        /*032c*/ 	.word	0xffffffff


	//   ....[157]....
        /*0330*/ 	.word	0xffffffff


	//   ....[158]....
        /*0334*/ 	.word	0xffffffff


	//   ....[159]....
        /*0338*/ 	.word	0xffffffff


	//   ....[160]....
        /*033c*/ 	.word	0xffffffff


	//   ....[161]....
        /*0340*/ 	.word	0xffffffff


	//   ....[162]....
        /*0344*/ 	.word	0xffffffff


	//   ....[163]....
        /*0348*/ 	.word	0xffffffff


	//   ....[164]....
        /*034c*/ 	.word	0xffffffff


	//   ....[165]....
        /*0350*/ 	.word	0xffffffff


	//   ....[166]....
        /*0354*/ 	.word	0xffffffff


	//   ....[167]....
        /*0358*/ 	.word	0xffffffff


	//   ....[168]....
        /*035c*/ 	.word	0xffffffff


	//   ....[169]....
        /*0360*/ 	.word	0xffffffff


	//   ....[170]....
        /*0364*/ 	.word	0xffffffff


	//   ....[171]....
        /*0368*/ 	.word	0xffffffff


	//   ....[172]....
        /*036c*/ 	.word	0xffffffff


	//   ....[173]....
        /*0370*/ 	.word	0xffffffff


	//   ....[174]....
        /*0374*/ 	.word	0xffffffff


	//   ....[175]....
        /*0378*/ 	.word	0xffffffff


	//   ....[176]....
        /*037c*/ 	.word	0xffffffff


	//   ....[177]....
        /*0380*/ 	.word	0xffffffff


	//   ....[178]....
        /*0384*/ 	.word	0xffffffff


	//   ....[179]....
        /*0388*/ 	.word	0xffffffff


	//   ....[180]....
        /*038c*/ 	.word	0xffffffff


	//   ....[181]....
        /*0390*/ 	.word	0xffffffff


	//   ....[182]....
        /*0394*/ 	.word	0xffffffff


	//   ....[183]....
        /*0398*/ 	.word	0xffffffff


	//   ....[184]....
        /*039c*/ 	.word	0xffffffff


	//   ....[185]....
        /*03a0*/ 	.word	0xffffffff


	//   ....[186]....
        /*03a4*/ 	.word	0xffffffff


	//   ....[187]....
        /*03a8*/ 	.word	0xffffffff


	//   ....[188]....
        /*03ac*/ 	.word	0xffffffff


	//   ....[189]....
        /*03b0*/ 	.word	0xffffffff


	//   ....[190]....
        /*03b4*/ 	.word	0xffffffff


	//   ....[191]....
        /*03b8*/ 	.word	0xffffffff


	//   ....[192]....
        /*03bc*/ 	.word	0xffffffff


	//   ....[193]....
        /*03c0*/ 	.word	0xffffffff


	//   ....[194]....
        /*03c4*/ 	.word	0xffffffff


	//   ....[195]....
        /*03c8*/ 	.word	0xffffffff


	//   ....[196]....
        /*03cc*/ 	.word	0xffffffff


	//   ....[197]....
        /*03d0*/ 	.word	0xffffffff


	//   ....[198]....
        /*03d4*/ 	.word	0xffffffff


	//   ....[199]....
        /*03d8*/ 	.word	0xffffffff


	//   ....[200]....
        /*03dc*/ 	.word	0xffffffff


	//   ....[201]....
        /*03e0*/ 	.word	0xffffffff


	//   ....[202]....
        /*03e4*/ 	.word	0xffffffff


	//   ....[203]....
        /*03e8*/ 	.word	0xffffffff


	//   ....[204]....
        /*03ec*/ 	.word	0xffffffff


	//   ....[205]....
        /*03f0*/ 	.word	0xffffffff


	//   ....[206]....
        /*03f4*/ 	.word	0xffffffff


	//   ....[207]....
        /*03f8*/ 	.word	0xffffffff


	//   ....[208]....
        /*03fc*/ 	.word	0xffffffff


	//   ....[209]....
        /*0400*/ 	.word	0xffffffff


	//   ....[210]....
        /*0404*/ 	.word	0xffffffff


	//   ....[211]....
        /*0408*/ 	.word	0xffffffff


	//   ....[212]....
        /*040c*/ 	.word	0xffffffff


	//   ....[213]....
        /*0410*/ 	.word	0xffffffff


	//   ....[214]....
        /*0414*/ 	.word	0xffffffff


	//   ....[215]....
        /*0418*/ 	.word	0xffffffff


	//   ....[216]....
        /*041c*/ 	.word	0xffffffff


	//   ....[217]....
        /*0420*/ 	.word	0xffffffff


	//   ....[218]....
        /*0424*/ 	.word	0xffffffff


	//   ....[219]....
        /*0428*/ 	.word	0xffffffff


	//   ....[220]....
        /*042c*/ 	.word	0xffffffff


	//   ....[221]....
        /*0430*/ 	.word	0xffffffff


	//   ....[222]....
        /*0434*/ 	.word	0xffffffff


	//   ....[223]....
        /*0438*/ 	.word	0xffffffff


	//   ....[224]....
        /*043c*/ 	.word	0xffffffff


	//   ....[225]....
        /*0440*/ 	.word	0xffffffff


	//   ....[226]....
        /*0444*/ 	.word	0xffffffff


	//   ....[227]....
        /*0448*/ 	.word	0xffffffff


	//   ....[228]....
        /*044c*/ 	.word	0xffffffff


	//   ....[229]....
        /*0450*/ 	.word	0xffffffff


	//   ....[230]....
        /*0454*/ 	.word	0xffffffff


	//   ....[231]....
        /*0458*/ 	.word	0xffffffff


	//   ....[232]....
        /*045c*/ 	.word	0xffffffff


	//   ....[233]....
        /*0460*/ 	.word	0xffffffff


	//   ....[234]....
        /*0464*/ 	.word	0xffffffff


	//   ....[235]....
        /*0468*/ 	.word	0xffffffff


	//   ....[236]....
        /*046c*/ 	.word	0xffffffff


	//   ....[237]....
        /*0470*/ 	.word	0xffffffff


	//   ....[238]....
        /*0474*/ 	.word	0xffffffff


	//   ....[239]....
        /*0478*/ 	.word	0xffffffff


	//   ....[240]....
        /*047c*/ 	.word	0xffffffff


	//   ....[241]....
        /*0480*/ 	.word	0xffffffff


	//   ....[242]....
        /*0484*/ 	.word	0xffffffff


	//   ....[243]....
        /*0488*/ 	.word	0xffffffff


	//   ....[244]....
        /*048c*/ 	.word	0xffffffff


	//   ....[245]....
        /*0490*/ 	.word	0xffffffff


	//   ....[246]....
        /*0494*/ 	.word	0xffffffff


	//   ....[247]....
        /*0498*/ 	.word	0xffffffff


	//   ....[248]....
        /*049c*/ 	.word	0xffffffff


	//   ....[249]....
        /*04a0*/ 	.word	0xffffffff


	//   ....[250]....
        /*04a4*/ 	.word	0xffffffff


	//   ....[251]....
        /*04a8*/ 	.word	0xffffffff


	//   ....[252]....
        /*04ac*/ 	.word	0xffffffff


	//   ....[253]....
        /*04b0*/ 	.word	0xffffffff


	//   ....[254]....
        /*04b4*/ 	.word	0xffffffff


	//   ....[255]....
        /*04b8*/ 	.word	0xffffffff


	//   ....[0]....
        /*04bc*/ 	.word	0xffffffff


	//   ....[1]....
        /*04c0*/ 	.word	0xffffffff


	//   ....[2]....
        /*04c4*/ 	.word	0xffffffff


	//   ....[3]....
        /*04c8*/ 	.word	0xffffffff


	//   ....[4]....
        /*04cc*/ 	.word	0xffffffff


	//   ....[5]....
        /*04d0*/ 	.word	0xffffffff


	//   ....[6]....
        /*04d4*/ 	.word	0xffffffff


	//   ....[7]....
        /*04d8*/ 	.word	0xffffffff


	//   ....[8]....
        /*04dc*/ 	.word	0xffffffff


	//   ....[9]....
        /*04e0*/ 	.word	0xffffffff


	//   ....[10]....
        /*04e4*/ 	.word	0xffffffff


	//   ....[11]....
        /*04e8*/ 	.word	0xffffffff


	//   ....[12]....
        /*04ec*/ 	.word	0xffffffff


	//   ....[13]....
        /*04f0*/ 	.word	0xffffffff


	//   ....[14]....
        /*04f4*/ 	.word	0xffffffff


	//   ....[15]....
        /*04f8*/ 	.word	0xffffffff


	//   ....[16]....
        /*04fc*/ 	.word	0xffffffff


	//   ....[17]....
        /*0500*/ 	.word	0xffffffff


	//   ....[18]....
        /*0504*/ 	.word	0xffffffff


	//   ....[19]....
        /*0508*/ 	.word	0xffffffff


	//   ....[20]....
        /*050c*/ 	.word	0xffffffff


	//   ....[21]....
        /*0510*/ 	.word	0xffffffff


	//   ....[22]....
        /*0514*/ 	.word	0xffffffff


	//   ....[23]....
        /*0518*/ 	.word	0xffffffff


	//   ....[24]....
        /*051c*/ 	.word	0xffffffff


	//   ....[25]....
        /*0520*/ 	.word	0xffffffff


	//   ....[26]....
        /*0524*/ 	.word	0xffffffff


	//   ....[27]....
        /*0528*/ 	.word	0xffffffff


	//   ....[28]....
        /*052c*/ 	.word	0xffffffff


	//   ....[29]....
        /*0530*/ 	.word	0xffffffff


	//   ....[30]....
        /*0534*/ 	.word	0xffffffff


	//   ....[31]....
        /*0538*/ 	.word	0xffffffff


	//   ....[32]....
        /*053c*/ 	.word	0xffffffff


	//   ....[33]....
        /*0540*/ 	.word	0xffffffff


	//   ....[34]....
        /*0544*/ 	.word	0xffffffff


	//   ....[35]....
        /*0548*/ 	.word	0xffffffff


	//   ....[36]....
        /*054c*/ 	.word	0xffffffff


	//   ....[37]....
        /*0550*/ 	.word	0xffffffff


	//   ....[38]....
        /*0554*/ 	.word	0xffffffff


	//   ....[39]....
        /*0558*/ 	.word	0xffffffff


	//   ....[40]....
        /*055c*/ 	.word	0xffffffff


	//   ....[41]....
        /*0560*/ 	.word	0xffffffff


	//   ....[42]....
        /*0564*/ 	.word	0xffffffff


	//   ....[43]....
        /*0568*/ 	.word	0xffffffff


	//   ....[44]....
        /*056c*/ 	.word	0xffffffff


	//   ....[45]....
        /*0570*/ 	.word	0xffffffff


	//   ....[46]....
        /*0574*/ 	.word	0xffffffff


	//   ....[47]....
        /*0578*/ 	.word	0xffffffff


	//   ....[48]....
        /*057c*/ 	.word	0xffffffff


	//   ....[49]....
        /*0580*/ 	.word	0xffffffff


	//   ....[50]....
        /*0584*/ 	.word	0xffffffff


	//   ....[51]....
        /*0588*/ 	.word	0xffffffff


	//   ....[52]....
        /*058c*/ 	.word	0xffffffff


	//   ....[53]....
        /*0590*/ 	.word	0xffffffff


	//   ....[54]....
        /*0594*/ 	.word	0xffffffff


	//   ....[55]....
        /*0598*/ 	.word	0xffffffff


	//   ....[56]....
        /*059c*/ 	.word	0xffffffff


	//   ....[57]....
        /*05a0*/ 	.word	0xffffffff


	//   ....[58]....
        /*05a4*/ 	.word	0xffffffff


	//   ....[59]....
        /*05a8*/ 	.word	0xffffffff


	//   ....[60]....
        /*05ac*/ 	.word	0xffffffff


	//   ....[61]....
        /*05b0*/ 	.word	0xffffffff


	//   ....[62]....
        /*05b4*/ 	.word	0xffffffff


	//   ....[63]....
        /*05b8*/ 	.word	0xffffffff


	//   ....[64]....
        /*05bc*/ 	.word	0xffffffff


	//   ....[65]....
        /*05c0*/ 	.word	0xffffffff


	//   ....[66]....
        /*05c4*/ 	.word	0xffffffff


	//   ....[67]....
        /*05c8*/ 	.word	0xffffffff


	//   ....[68]....
        /*05cc*/ 	.word	0xffffffff


	//   ....[69]....
        /*05d0*/ 	.word	0xffffffff


	//   ....[70]....
        /*05d4*/ 	.word	0xffffffff


	//   ....[71]....
        /*05d8*/ 	.word	0xffffffff


	//   ....[72]....
        /*05dc*/ 	.word	0xffffffff


	//   ....[73]....
        /*05e0*/ 	.word	0xffffffff


	//   ....[74]....
        /*05e4*/ 	.word	0xffffffff


	//   ....[75]....
        /*05e8*/ 	.word	0xffffffff


	//   ....[76]....
        /*05ec*/ 	.word	0xffffffff


	//   ....[77]....
        /*05f0*/ 	.word	0xffffffff


	//   ....[78]....
        /*05f4*/ 	.word	0xffffffff


	//   ....[79]....
        /*05f8*/ 	.word	0xffffffff


	//   ....[80]....
        /*05fc*/ 	.word	0xffffffff


	//   ....[81]....
        /*0600*/ 	.word	0xffffffff


	//   ....[82]....
        /*0604*/ 	.word	0xffffffff


	//   ....[83]....
        /*0608*/ 	.word	0xffffffff


	//   ....[84]....
        /*060c*/ 	.word	0xffffffff


	//   ....[85]....
        /*0610*/ 	.word	0xffffffff


	//   ....[86]....
        /*0614*/ 	.word	0xffffffff


	//   ....[87]....
        /*0618*/ 	.word	0xffffffff


	//   ....[88]....
        /*061c*/ 	.word	0xffffffff


	//   ....[89]....
        /*0620*/ 	.word	0xffffffff


	//   ....[90]....
        /*0624*/ 	.word	0xffffffff


	//   ....[91]....
        /*0628*/ 	.word	0xffffffff


	//   ....[92]....
        /*062c*/ 	.word	0xffffffff


	//   ....[93]....
        /*0630*/ 	.word	0xffffffff


	//   ....[94]....
        /*0634*/ 	.word	0xffffffff


	//   ....[95]....
        /*0638*/ 	.word	0xffffffff


	//   ....[96]....
        /*063c*/ 	.word	0xffffffff


	//   ....[97]....
        /*0640*/ 	.word	0xffffffff


	//   ....[98]....
        /*0644*/ 	.word	0xffffffff


	//   ....[99]....
        /*0648*/ 	.word	0xffffffff


	//   ....[100]....
        /*064c*/ 	.word	0xffffffff


	//   ....[101]....
        /*0650*/ 	.word	0xffffffff


	//   ....[102]....
        /*0654*/ 	.word	0xffffffff


	//   ....[103]....
        /*0658*/ 	.word	0xffffffff


	//   ....[104]....
        /*065c*/ 	.word	0xffffffff


	//   ....[105]....
        /*0660*/ 	.word	0xffffffff


	//   ....[106]....
        /*0664*/ 	.word	0xffffffff


	//   ....[107]....
        /*0668*/ 	.word	0xffffffff


	//   ....[108]....
        /*066c*/ 	.word	0xffffffff


	//   ....[109]....
        /*0670*/ 	.word	0xffffffff


	//   ....[110]....
        /*0674*/ 	.word	0xffffffff


	//   ....[111]....
        /*0678*/ 	.word	0xffffffff


	//   ....[112]....
        /*067c*/ 	.word	0xffffffff


	//   ....[113]....
        /*0680*/ 	.word	0xffffffff


	//   ....[114]....
        /*0684*/ 	.word	0xffffffff


	//   ....[115]....
        /*0688*/ 	.word	0xffffffff


	//   ....[116]....
        /*068c*/ 	.word	0x0500001c


	//   ....[117]....
        /*0690*/ 	.word	0x0500001c


	//   ....[118]....
        /*0694*/ 	.word	0x0500001c


	//   ....[119]....
        /*0698*/ 	.word	0x0500001c


	//   ....[120]....
        /*069c*/ 	.word	0x0500001c


	//   ....[121]....
        /*06a0*/ 	.word	0x0500001c


	//   ....[122]....
        /*06a4*/ 	.word	0x0500001c


	//   ....[123]....
        /*06a8*/ 	.word	0x0500001c


	//   ....[124]....
        /*06ac*/ 	.word	0x0500001c


	//   ....[125]....
        /*06b0*/ 	.word	0x0500001c


	//   ....[126]....
        /*06b4*/ 	.word	0x0500001c


	//   ....[127]....
        /*06b8*/ 	.word	0x0500001c


	//   ....[128]....
        /*06bc*/ 	.word	0x0500001c


	//   ....[129]....
        /*06c0*/ 	.word	0x0500001c


	//   ....[130]....
        /*06c4*/ 	.word	0x0500001c


	//   ....[131]....
        /*06c8*/ 	.word	0x0500001c


	//   ....[132]....
        /*06cc*/ 	.word	0x0500001c


	//   ....[133]....
        /*06d0*/ 	.word	0x0500001c


	//   ....[134]....
        /*06d4*/ 	.word	0x0500001c


	//   ....[135]....
        /*06d8*/ 	.word	0x0500001c


	//   ....[136]....
        /*06dc*/ 	.word	0x0500001c


	//   ....[137]....
        /*06e0*/ 	.word	0x0500001c


	//   ....[138]....
        /*06e4*/ 	.word	0x0500001c


	//   ....[139]....
        /*06e8*/ 	.word	0x0500001c


	//   ....[140]....
        /*06ec*/ 	.word	0x0500001c


	//   ....[141]....
        /*06f0*/ 	.word	0x0500001c


	//   ....[142]....
        /*06f4*/ 	.word	0x0500001c


	//   ....[143]....
        /*06f8*/ 	.word	0x0500001c


	//   ....[144]....
        /*06fc*/ 	.word	0x0500001c


	//   ....[145]....
        /*0700*/ 	.word	0x0500001c


	//   ....[146]....
        /*0704*/ 	.word	0x0500001c


	//   ....[147]....
        /*0708*/ 	.word	0x0500001c


	//   ....[148]....
        /*070c*/ 	.word	0x0500001c


	//   ....[149]....
        /*0710*/ 	.word	0x0500001c


	//   ....[150]....
        /*0714*/ 	.word	0x0500001c


	//   ....[151]....
        /*0718*/ 	.word	0x0500001c


	//   ....[152]....
        /*071c*/ 	.word	0x0500001c


	//   ....[153]....
        /*0720*/ 	.word	0x0500001c


	//   ....[154]....
        /*0724*/ 	.word	0x0500001c


	//   ....[155]....
        /*0728*/ 	.word	0x0500001c


	//   ....[156]....
        /*072c*/ 	.word	0x0500001c


	//   ....[157]....
        /*0730*/ 	.word	0x0500001c


	//   ....[158]....
        /*0734*/ 	.word	0x0500001c


	//   ....[159]....
        /*0738*/ 	.word	0x0500001c


	//   ....[160]....
        /*073c*/ 	.word	0x0500001c


	//   ....[161]....
        /*0740*/ 	.word	0x0500001c


	//   ....[162]....
        /*0744*/ 	.word	0x0500001c


	//   ....[163]....
        /*0748*/ 	.word	0x0500001c


	//   ....[164]....
        /*074c*/ 	.word	0x0500001c


	//   ....[165]....
        /*0750*/ 	.word	0x0500001c


	//   ....[166]....
        /*0754*/ 	.word	0x0500001c


	//   ....[167]....
        /*0758*/ 	.word	0x0500001c


	//   ....[168]....
        /*075c*/ 	.word	0x0500001c


	//   ....[169]....
        /*0760*/ 	.word	0x0500001c


	//   ....[170]....
        /*0764*/ 	.word	0x0500001c


	//   ....[171]....
        /*0768*/ 	.word	0x0500001c


	//   ....[172]....
        /*076c*/ 	.word	0x0500001c


	//   ....[173]....
        /*0770*/ 	.word	0x0500001c


	//   ....[174]....
        /*0774*/ 	.word	0x0500001c


	//   ....[175]....
        /*0778*/ 	.word	0x0500001c


	//   ....[176]....
        /*077c*/ 	.word	0x0500001c


	//   ....[177]....
        /*0780*/ 	.word	0x0500001c


	//   ....[178]....
        /*0784*/ 	.word	0x0500001c


	//   ....[179]....
        /*0788*/ 	.word	0x0500001c


	//   ....[180]....
        /*078c*/ 	.word	0x0500001c


	//   ....[181]....
        /*0790*/ 	.word	0x0500001c


	//   ....[182]....
        /*0794*/ 	.word	0x0500001c


	//   ....[183]....
        /*0798*/ 	.word	0x0500001c


	//   ....[184]....
        /*079c*/ 	.word	0x0500001c


	//   ....[185]....
        /*07a0*/ 	.word	0x0500001c


	//   ....[186]....
        /*07a4*/ 	.word	0x0500001c


	//   ....[187]....
        /*07a8*/ 	.word	0x0500001c


	//   ....[188]....
        /*07ac*/ 	.word	0x0500001c


	//   ....[189]....
        /*07b0*/ 	.word	0x0500001c


	//   ....[190]....
        /*07b4*/ 	.word	0x0500001c


	//   ....[191]....
        /*07b8*/ 	.word	0x0500001c


	//   ....[192]....
        /*07bc*/ 	.word	0x0500001c


	//   ....[193]....
        /*07c0*/ 	.word	0x0500001c


	//   ....[194]....
        /*07c4*/ 	.word	0x0500001c


	//   ....[195]....
        /*07c8*/ 	.word	0x0500001c


	//   ....[196]....
        /*07cc*/ 	.word	0x0500001c


	//   ....[197]....
        /*07d0*/ 	.word	0x0500001c


	//   ....[198]....
        /*07d4*/ 	.word	0x0500001c


	//   ....[199]....
        /*07d8*/ 	.word	0x0500001c


	//   ....[200]....
        /*07dc*/ 	.word	0x0500001c


	//   ....[201]....
        /*07e0*/ 	.word	0x0500001c


	//   ....[202]....
        /*07e4*/ 	.word	0x0500001c


	//   ....[203]....
        /*07e8*/ 	.word	0x0500001c


	//   ....[204]....
        /*07ec*/ 	.word	0x0500001c


	//   ....[205]....
        /*07f0*/ 	.word	0x0500001c


	//   ....[206]....
        /*07f4*/ 	.word	0x0500001c


	//   ....[207]....
        /*07f8*/ 	.word	0x0500001c


	//   ....[208]....
        /*07fc*/ 	.word	0x0500001c


	//   ....[209]....
        /*0800*/ 	.word	0x0500001c


	//   ....[210]....
        /*0804*/ 	.word	0x0500001c


	//   ....[211]....
        /*0808*/ 	.word	0x0500001c


	//   ....[212]....
        /*080c*/ 	.word	0x0500001c


	//   ....[213]....
        /*0810*/ 	.word	0x0500001c


	//   ....[214]....
        /*0814*/ 	.word	0x0500001c


	//   ....[215]....
        /*0818*/ 	.word	0x0500001c


	//   ....[216]....
        /*081c*/ 	.word	0x0500001c


	//   ....[217]....
        /*0820*/ 	.word	0x0500001c


	//   ....[218]....
        /*0824*/ 	.word	0x0500001c


	//   ....[219]....
        /*0828*/ 	.word	0x0500001c


	//   ....[220]....
        /*082c*/ 	.word	0x0500001c


	//   ....[221]....
        /*0830*/ 	.word	0x0500001c


	//   ....[222]....
        /*0834*/ 	.word	0x0500001c


	//   ....[223]....
        /*0838*/ 	.word	0x0500001c


	//   ....[224]....
        /*083c*/ 	.word	0x0500001c


	//   ....[225]....
        /*0840*/ 	.word	0x0500001c


	//   ....[226]....
        /*0844*/ 	.word	0x0500001c


	//   ....[227]....
        /*0848*/ 	.word	0x0500001c


	//   ....[228]....
        /*084c*/ 	.word	0x0500001c


	//   ....[229]....
        /*0850*/ 	.word	0x0500001c


	//   ....[230]....
        /*0854*/ 	.word	0x0500001c


	//   ....[231]....
        /*0858*/ 	.word	0x0500001c


	//   ....[232]....
        /*085c*/ 	.word	0x0500001c


	//   ....[233]....
        /*0860*/ 	.word	0x0500001c


	//   ....[234]....
        /*0864*/ 	.word	0x0500001c


	//   ....[235]....
        /*0868*/ 	.word	0x0500001c


	//   ....[236]....
        /*086c*/ 	.word	0x0500001c


	//   ....[237]....
        /*0870*/ 	.word	0x0500001c


	//   ....[238]....
        /*0874*/ 	.word	0x0500001c


	//   ....[239]....
        /*0878*/ 	.word	0x0500001c


	//   ....[240]....
        /*087c*/ 	.word	0x0500001c


	//   ....[241]....
        /*0880*/ 	.word	0x0500001c


	//   ....[242]....
        /*0884*/ 	.word	0x0500001c


	//   ....[243]....
        /*0888*/ 	.word	0x0500001c


	//   ....[244]....
        /*088c*/ 	.word	0x0500001c


	//   ....[245]....
        /*0890*/ 	.word	0x0500001c


	//   ....[246]....
        /*0894*/ 	.word	0x0500001c


	//   ....[247]....
        /*0898*/ 	.word	0x0500001c


	//   ....[248]....
        /*089c*/ 	.word	0x0500001c


	//   ....[249]....
        /*08a0*/ 	.word	0x0500001c


	//   ....[250]....
        /*08a4*/ 	.word	0x0500001c


	//   ....[251]....
        /*08a8*/ 	.word	0x0500001c


	//   ....[252]....
        /*08ac*/ 	.word	0x0500001c


	//   ....[253]....
        /*08b0*/ 	.word	0x0500001c


	//   ....[254]....
        /*08b4*/ 	.word	0x0500001c


	//   ....[255]....
        /*08b8*/ 	.word	0x0500001c


	//   ....[0]....
        /*08bc*/ 	.word	0x0500001c


	//   ....[1]....
        /*08c0*/ 	.word	0x0500001c


	//   ....[2]....
        /*08c4*/ 	.word	0x0500001c


	//   ....[3]....
        /*08c8*/ 	.word	0x0500001c


	//   ....[4]....
        /*08cc*/ 	.word	0x0500001c


	//   ....[5]....
        /*08d0*/ 	.word	0x0500001c


	//   ....[6]....
        /*08d4*/ 	.word	0x0500001c


	//   ....[7]....
        /*08d8*/ 	.word	0x0500001c


	//   ....[8]....
        /*08dc*/ 	.word	0x0500001c


	//   ....[9]....
        /*08e0*/ 	.word	0x0500001c


	//   ....[10]....
        /*08e4*/ 	.word	0x0500001c


	//   ....[11]....
        /*08e8*/ 	.word	0x0500001c


	//   ....[12]....
        /*08ec*/ 	.word	0x0500001c


	//   ....[13]....
        /*08f0*/ 	.word	0x0500001c


	//   ....[14]....
        /*08f4*/ 	.word	0x0500001c


	//   ....[15]....
        /*08f8*/ 	.word	0x0500001c


	//   ....[16]....
        /*08fc*/ 	.word	0x0500001c


	//   ....[17]....
        /*0900*/ 	.word	0x0500001c


	//   ....[18]....
        /*0904*/ 	.word	0x0500001c


	//   ....[19]....
        /*0908*/ 	.word	0x0500001c


	//   ....[20]....
        /*090c*/ 	.word	0x0500001c


	//   ....[21]....
        /*0910*/ 	.word	0x0500001c


	//   ....[22]....
        /*0914*/ 	.word	0x0500001c


	//   ....[23]....
        /*0918*/ 	.word	0x0500001c


	//   ....[24]....
        /*091c*/ 	.word	0x0500001c


	//   ....[25]....
        /*0920*/ 	.word	0x0500001c


	//   ....[26]....
        /*0924*/ 	.word	0x0500001c


	//   ....[27]....
        /*0928*/ 	.word	0x0500001c


	//   ....[28]....
        /*092c*/ 	.word	0x0500001c


	//   ....[29]....
        /*0930*/ 	.word	0x0500001c


	//   ....[30]....
        /*0934*/ 	.word	0x0500001c


	//   ....[31]....
        /*0938*/ 	.word	0x0500001c


	//----- nvinfo : EIATTR_COOP_GROUP_INSTR_OFFSETS
	.align		4
.L_186:
        /*093c*/ 	.byte	0x04, 0x28
        /*093e*/ 	.short	(.L_188 - .L_187)


	//   ....[0]....
.L_187:
        /*0940*/ 	.word	0x000002b0


	//   ....[1]....
        /*0944*/ 	.word	0x00000550


	//   ....[2]....
        /*0948*/ 	.word	0x00000850


	//   ....[3]....
        /*094c*/ 	.word	0x00000890


	//   ....[4]....
        /*0950*/ 	.word	0x000008d0


	//   ....[5]....
        /*0954*/ 	.word	0x00000900


	//   ....[6]....
        /*0958*/ 	.word	0x00000930


	//   ....[7]....
        /*095c*/ 	.word	0x00000940


	//   ....[8]....
        /*0960*/ 	.word	0x00000960


	//   ....[9]....
        /*0964*/ 	.word	0x00000980


	//   ....[10]....
        /*0968*/ 	.word	0x00000a70


	//   ....[11]....
        /*096c*/ 	.word	0x00000ab0


	//   ....[12]....
        /*0970*/ 	.word	0x00000b00


	//   ....[13]....
        /*0974*/ 	.word	0x00000b30


	//   ....[14]....
        /*0978*/ 	.word	0x00000b60


	//   ....[15]....
        /*097c*/ 	.word	0x00000bc0


	//   ....[16]....
        /*0980*/ 	.word	0x00000c00


	//   ....[17]....
        /*0984*/ 	.word	0x00000c20


	//   ....[18]....
        /*0988*/ 	.word	0x00000ce0


	//   ....[19]....
        /*098c*/ 	.word	0x00000d20


	//   ....[20]....
        /*0990*/ 	.word	0x00000d70


	//   ....[21]....
        /*0994*/ 	.word	0x00000da0


	//   ....[22]....
        /*0998*/ 	.word	0x00000dd0


	//   ....[23]....
        /*099c*/ 	.word	0x00000e30


	//   ....[24]....
        /*09a0*/ 	.word	0x00000e70


	//   ....[25]....
        /*09a4*/ 	.word	0x00000e90


	//   ....[26]....
        /*09a8*/ 	.word	0x00000f50


	//   ....[27]....
        /*09ac*/ 	.word	0x00000f90


	//   ....[28]....
        /*09b0*/ 	.word	0x00000fe0


	//   ....[29]....
        /*09b4*/ 	.word	0x00001010


	//   ....[30]....
        /*09b8*/ 	.word	0x00001040


	//   ....[31]....
        /*09bc*/ 	.word	0x000010a0


	//   ....[32]....
        /*09c0*/ 	.word	0x000010e0


	//   ....[33]....
        /*09c4*/ 	.word	0x00001100


	//   ....[34]....
        /*09c8*/ 	.word	0x000011c0


	//   ....[35]....
        /*09cc*/ 	.word	0x00001200


	//   ....[36]....
        /*09d0*/ 	.word	0x000012a0


	//   ....[37]....
        /*09d4*/ 	.word	0x000012d0


	//   ....[38]....
        /*09d8*/ 	.word	0x00001310


	//   ....[39]....
        /*09dc*/ 	.word	0x00001340


	//   ....[40]....
        /*09e0*/ 	.word	0x00001370


	//   ....[41]....
        /*09e4*/ 	.word	0x00001380


	//   ....[42]....
        /*09e8*/ 	.word	0x00001520


	//   ....[43]....
        /*09ec*/ 	.word	0x00001530


	//   ....[44]....
        /*09f0*/ 	.word	0x00001540


	//   ....[45]....
        /*09f4*/ 	.word	0x00001550


	//   ....[46]....
        /*09f8*/ 	.word	0x000016e0


	//   ....[47]....
        /*09fc*/ 	.word	0x000016f0


	//   ....[48]....
        /*0a00*/ 	.word	0x00001700


	//   ....[49]....
        /*0a04*/ 	.word	0x00001710


	//   ....[50]....
        /*0a08*/ 	.word	0x000033b0


	//   ....[51]....
        /*0a0c*/ 	.word	0x00003660


	//   ....[52]....
        /*0a10*/ 	.word	0x00003960


	//   ....[53]....
        /*0a14*/ 	.word	0x000039a0


	//   ....[54]....
        /*0a18*/ 	.word	0x000039e0


	//   ....[55]....
        /*0a1c*/ 	.word	0x00003a10


	//   ....[56]....
        /*0a20*/ 	.word	0x00003a40


	//   ....[57]....
        /*0a24*/ 	.word	0x00003a50


	//   ....[58]....
        /*0a28*/ 	.word	0x00003a70


	//   ....[59]....
        /*0a2c*/ 	.word	0x00003a90


	//   ....[60]....
        /*0a30*/ 	.word	0x00003b80


	//   ....[61]....
        /*0a34*/ 	.word	0x00003bc0


	//   ....[62]....
        /*0a38*/ 	.word	0x00003c10


	//   ....[63]....
        /*0a3c*/ 	.word	0x00003c40


	//   ....[64]....
        /*0a40*/ 	.word	0x00003c70


	//   ....[65]....
        /*0a44*/ 	.word	0x00003cd0


	//   ....[66]....
        /*0a48*/ 	.word	0x00003d10


	//   ....[67]....
        /*0a4c*/ 	.word	0x00003d30


	//   ....[68]....
        /*0a50*/ 	.word	0x00003df0


	//   ....[69]....
        /*0a54*/ 	.word	0x00003e30


	//   ....[70]....
        /*0a58*/ 	.word	0x00003e80


	//   ....[71]....
        /*0a5c*/ 	.word	0x00003eb0


	//   ....[72]....
        /*0a60*/ 	.word	0x00003ee0


	//   ....[73]....
        /*0a64*/ 	.word	0x00003f40


	//   ....[74]....
        /*0a68*/ 	.word	0x00003f80


	//   ....[75]....
        /*0a6c*/ 	.word	0x00003fa0


	//   ....[76]....
        /*0a70*/ 	.word	0x00004060


	//   ....[77]....
        /*0a74*/ 	.word	0x000040a0


	//   ....[78]....
        /*0a78*/ 	.word	0x000040f0


	//   ....[79]....
        /*0a7c*/ 	.word	0x00004120


	//   ....[80]....
        /*0a80*/ 	.word	0x00004150


	//   ....[81]....
        /*0a84*/ 	.word	0x000041b0


	//   ....[82]....
        /*0a88*/ 	.word	0x000041f0


	//   ....[83]....
        /*0a8c*/ 	.word	0x00004210


	//   ....[84]....
        /*0a90*/ 	.word	0x000042d0


	//   ....[85]....
        /*0a94*/ 	.word	0x00004310


	//   ....[86]....
        /*0a98*/ 	.word	0x000043b0


	//   ....[87]....
        /*0a9c*/ 	.word	0x000043e0


	//   ....[88]....
        /*0aa0*/ 	.word	0x00004420


	//   ....[89]....
        /*0aa4*/ 	.word	0x00004450


	//   ....[90]....
        /*0aa8*/ 	.word	0x00004480


	//   ....[91]....
        /*0aac*/ 	.word	0x00004490


	//   ....[92]....
        /*0ab0*/ 	.word	0x00004640


	//   ....[93]....
        /*0ab4*/ 	.word	0x00004650


	//   ....[94]....
        /*0ab8*/ 	.word	0x00004660


	//   ....[95]....
        /*0abc*/ 	.word	0x00004670


	//   ....[96]....
        /*0ac0*/ 	.word	0x000047a0


	//   ....[97]....
        /*0ac4*/ 	.word	0x000047f0


	//   ....[98]....
        /*0ac8*/ 	.word	0x00004820


	//   ....[99]....
        /*0acc*/ 	.word	0x00004870


	//   ....[100]....
        /*0ad0*/ 	.word	0x00005640


	//   ....[101]....
        /*0ad4*/ 	.word	0x000057c0


	//   ....[102]....
        /*0ad8*/ 	.word	0x00005810


	//   ....[103]....
        /*0adc*/ 	.word	0x00005820


	//   ....[104]....
        /*0ae0*/ 	.word	0x00005830


	//   ....[105]....
        /*0ae4*/ 	.word	0x00005840


	//   ....[106]....
        /*0ae8*/ 	.word	0x00005850


	//   ....[107]....
        /*0aec*/ 	.word	0x00005860


	//   ....[108]....
        /*0af0*/ 	.word	0x00005870


	//   ....[109]....
        /*0af4*/ 	.word	0x00005880


	//   ....[110]....
        /*0af8*/ 	.word	0x000059d0


	//   ....[111]....
        /*0afc*/ 	.word	0x000059e0


	//   ....[112]....
        /*0b00*/ 	.word	0x000059f0


	//   ....[113]....
        /*0b04*/ 	.word	0x00005a00


	//   ....[114]....
        /*0b08*/ 	.word	0x00005a10


	//   ....[115]....
        /*0b0c*/ 	.word	0x00005a20


	//   ....[116]....
        /*0b10*/ 	.word	0x00005a30


	//   ....[117]....
        /*0b14*/ 	.word	0x00005a40


	//   ....[118]....
        /*0b18*/ 	.word	0x00005ba0


	//   ....[119]....
        /*0b1c*/ 	.word	0x00005bb0


	//   ....[120]....
        /*0b20*/ 	.word	0x00005bc0


	//   ....[121]....
        /*0b24*/ 	.word	0x00005bd0


	//   ....[122]....
        /*0b28*/ 	.word	0x00005be0


	//   ....[123]....
        /*0b2c*/ 	.word	0x00005bf0


	//   ....[124]....
        /*0b30*/ 	.word	0x00005c00


	//   ....[125]....
        /*0b34*/ 	.word	0x00005c10


	//   ....[126]....
        /*0b38*/ 	.word	0x00005d70


	//   ....[127]....
        /*0b3c*/ 	.word	0x00005d80


	//   ....[128]....
        /*0b40*/ 	.word	0x00005d90


	//   ....[129]....
        /*0b44*/ 	.word	0x00005da0


	//   ....[130]....
        /*0b48*/ 	.word	0x00005db0


	//   ....[131]....
        /*0b4c*/ 	.word	0x00005dc0


	//   ....[132]....
        /*0b50*/ 	.word	0x00005dd0


	//   ....[133]....
        /*0b54*/ 	.word	0x00005de0


	//   ....[134]....
        /*0b58*/ 	.word	0x00005f40


	//   ....[135]....
        /*0b5c*/ 	.word	0x00005f50


	//   ....[136]....
        /*0b60*/ 	.word	0x00005f60


	//   ....[137]....
        /*0b64*/ 	.word	0x00005f70


	//   ....[138]....
        /*0b68*/ 	.word	0x00005f80


	//   ....[139]....
        /*0b6c*/ 	.word	0x00005f90


	//   ....[140]....
        /*0b70*/ 	.word	0x00005fa0


	//   ....[141]....
        /*0b74*/ 	.word	0x00005fb0


	//   ....[142]....
        /*0b78*/ 	.word	0x00006120


	//   ....[143]....
        /*0b7c*/ 	.word	0x00006200


	//   ....[144]....
        /*0b80*/ 	.word	0x00006370


	//   ....[145]....
        /*0b84*/ 	.word	0x000063c0


	//   ....[146]....
        /*0b88*/ 	.word	0x000063d0


	//   ....[147]....
        /*0b8c*/ 	.word	0x000063e0


	//   ....[148]....
        /*0b90*/ 	.word	0x000063f0


	//   ....[149]....
        /*0b94*/ 	.word	0x00006400


	//   ....[150]....
        /*0b98*/ 	.word	0x00006410


	//   ....[151]....
        /*0b9c*/ 	.word	0x00006420


	//   ....[152]....
        /*0ba0*/ 	.word	0x00006430


	//   ....[153]....
        /*0ba4*/ 	.word	0x00006600


	//   ....[154]....
        /*0ba8*/ 	.word	0x00006610


	//   ....[155]....
        /*0bac*/ 	.word	0x00006620


	//   ....[156]....
        /*0bb0*/ 	.word	0x00006630


	//   ....[157]....
        /*0bb4*/ 	.word	0x00006640


	//   ....[158]....
        /*0bb8*/ 	.word	0x00006650


	//   ....[159]....
        /*0bbc*/ 	.word	0x00006660


	//   ....[160]....
        /*0bc0*/ 	.word	0x00006670


	//   ....[161]....
        /*0bc4*/ 	.word	0x000067f0


	//   ....[162]....
        /*0bc8*/ 	.word	0x00006800


	//   ....[163]....
        /*0bcc*/ 	.word	0x00006810


	//   ....[164]....
        /*0bd0*/ 	.word	0x00006820


	//   ....[165]....
        /*0bd4*/ 	.word	0x00006830


	//   ....[166]....
        /*0bd8*/ 	.word	0x00006840


	//   ....[167]....
        /*0bdc*/ 	.word	0x00006850


	//   ....[168]....
        /*0be0*/ 	.word	0x00006860


	//   ....[169]....
        /*0be4*/ 	.word	0x000069d0


	//   ....[170]....
        /*0be8*/ 	.word	0x000069e0


	//   ....[171]....
        /*0bec*/ 	.word	0x000069f0


	//   ....[172]....
        /*0bf0*/ 	.word	0x00006a00


	//   ....[173]....
        /*0bf4*/ 	.word	0x00006a10


	//   ....[174]....
        /*0bf8*/ 	.word	0x00006a20


	//   ....[175]....
        /*0bfc*/ 	.word	0x00006a30


	//   ....[176]....
        /*0c00*/ 	.word	0x00006a40


	//   ....[177]....
        /*0c04*/ 	.word	0x00006bb0


	//   ....[178]....
        /*0c08*/ 	.word	0x00006bc0


	//   ....[179]....
        /*0c0c*/ 	.word	0x00006bd0


	//   ....[180]....
        /*0c10*/ 	.word	0x00006be0


	//   ....[181]....
        /*0c14*/ 	.word	0x00006bf0


	//   ....[182]....
        /*0c18*/ 	.word	0x00006c00


	//   ....[183]....
        /*0c1c*/ 	.word	0x00006c10


	//   ....[184]....
        /*0c20*/ 	.word	0x00006c20


	//   ....[185]....
        /*0c24*/ 	.word	0x00006ea0


	//   ....[186]....
        /*0c28*/ 	.word	0x000085e0


	//   ....[187]....
        /*0c2c*/ 	.word	0x00008970


	//   ....[188]....
        /*0c30*/ 	.word	0x00008d40


	//   ....[189]....
        /*0c34*/ 	.word	0x00008d80


	//   ....[190]....
        /*0c38*/ 	.word	0x00008db0


	//   ....[191]....
        /*0c3c*/ 	.word	0x00008de0


	//   ....[192]....
        /*0c40*/ 	.word	0x00008e00


	//   ....[193]....
        /*0c44*/ 	.word	0x00008e10


	//   ....[194]....
        /*0c48*/ 	.word	0x00008e40


	//   ....[195]....
        /*0c4c*/ 	.word	0x00008e70


	//   ....[196]....
        /*0c50*/ 	.word	0x00008f50


	//   ....[197]....
        /*0c54*/ 	.word	0x00008f90


	//   ....[198]....
        /*0c58*/ 	.word	0x00008ff0


	//   ....[199]....
        /*0c5c*/ 	.word	0x00009020


	//   ....[200]....
        /*0c60*/ 	.word	0x00009050


	//   ....[201]....
        /*0c64*/ 	.word	0x000090a0


	//   ....[202]....
        /*0c68*/ 	.word	0x000090e0


	//   ....[203]....
        /*0c6c*/ 	.word	0x00009100


	//   ....[204]....
        /*0c70*/ 	.word	0x000091c0


	//   ....[205]....
        /*0c74*/ 	.word	0x00009200


	//   ....[206]....
        /*0c78*/ 	.word	0x00009270


	//   ....[207]....
        /*0c7c*/ 	.word	0x000092a0


	//   ....[208]....
        /*0c80*/ 	.word	0x000092d0


	//   ....[209]....
        /*0c84*/ 	.word	0x00009310


	//   ....[210]....
        /*0c88*/ 	.word	0x00009350


	//   ....[211]....
        /*0c8c*/ 	.word	0x00009370


	//   ....[212]....
        /*0c90*/ 	.word	0x00009430


	//   ....[213]....
        /*0c94*/ 	.word	0x00009470


	//   ....[214]....
        /*0c98*/ 	.word	0x000094c0


	//   ....[215]....
        /*0c9c*/ 	.word	0x000094f0


	//   ....[216]....
        /*0ca0*/ 	.word	0x00009520


	//   ....[217]....
        /*0ca4*/ 	.word	0x00009540


	//   ....[218]....
        /*0ca8*/ 	.word	0x00009560


	//   ....[219]....
        /*0cac*/ 	.word	0x00009590


	//   ....[220]....
        /*0cb0*/ 	.word	0x000096a0


	//   ....[221]....
        /*0cb4*/ 	.word	0x000096e0


	//   ....[222]....
        /*0cb8*/ 	.word	0x00009740


	//   ....[223]....
        /*0cbc*/ 	.word	0x00009770


	//   ....[224]....
        /*0cc0*/ 	.word	0x000097a0


	//   ....[225]....
        /*0cc4*/ 	.word	0x000097c0


	//   ....[226]....
        /*0cc8*/ 	.word	0x000097f0


	//   ....[227]....
        /*0ccc*/ 	.word	0x00009820


	//   ....[228]....
        /*0cd0*/ 	.word	0x00009a00


	//   ....[229]....
        /*0cd4*/ 	.word	0x00009a10


	//   ....[230]....
        /*0cd8*/ 	.word	0x00009a20


	//   ....[231]....
        /*0cdc*/ 	.word	0x00009a30


	//   ....[232]....
        /*0ce0*/ 	.word	0x00009ad0


	//   ....[233]....
        /*0ce4*/ 	.word	0x00009af0


	//   ....[234]....
        /*0ce8*/ 	.word	0x00009b10


	//   ....[235]....
        /*0cec*/ 	.word	0x00009b60


	//   ....[236]....
        /*0cf0*/ 	.word	0x0000b950


	//   ....[237]....
        /*0cf4*/ 	.word	0x0000bcb0


	//   ....[238]....
        /*0cf8*/ 	.word	0x0000c070


	//   ....[239]....
        /*0cfc*/ 	.word	0x0000c0b0


	//   ....[240]....
        /*0d00*/ 	.word	0x0000c0e0


	//   ....[241]....
        /*0d04*/ 	.word	0x0000c110


	//   ....[242]....
        /*0d08*/ 	.word	0x0000c130


	//   ....[243]....
        /*0d0c*/ 	.word	0x0000c140


	//   ....[244]....
        /*0d10*/ 	.word	0x0000c170


	//   ....[245]....
        /*0d14*/ 	.word	0x0000c1a0


	//   ....[246]....
        /*0d18*/ 	.word	0x0000c280


	//   ....[247]....
        /*0d1c*/ 	.word	0x0000c2c0


	//   ....[248]....
        /*0d20*/ 	.word	0x0000c310


	//   ....[249]....
        /*0d24*/ 	.word	0x0000c350


	//   ....[250]....
        /*0d28*/ 	.word	0x0000c380


	//   ....[251]....
        /*0d2c*/ 	.word	0x0000c3e0


	//   ....[252]....
        /*0d30*/ 	.word	0x0000c420


	//   ....[253]....
        /*0d34*/ 	.word	0x0000c430


	//   ....[254]....
        /*0d38*/ 	.word	0x0000c4f0


	//   ....[255]....
        /*0d3c*/ 	.word	0x0000c530


	//   ....[0]....
        /*0d40*/ 	.word	0x0000c5a0


	//   ....[1]....
        /*0d44*/ 	.word	0x0000c5d0


	//   ....[2]....
        /*0d48*/ 	.word	0x0000c600


	//   ....[3]....
        /*0d4c*/ 	.word	0x0000c640


	//   ....[4]....
        /*0d50*/ 	.word	0x0000c690


	//   ....[5]....
        /*0d54*/ 	.word	0x0000c6a0


	//   ....[6]....
        /*0d58*/ 	.word	0x0000c760


	//   ....[7]....
        /*0d5c*/ 	.word	0x0000c7a0


	//   ....[8]....
        /*0d60*/ 	.word	0x0000c7f0


	//   ....[9]....
        /*0d64*/ 	.word	0x0000c830


	//   ....[10]....
        /*0d68*/ 	.word	0x0000c860


	//   ....[11]....
        /*0d6c*/ 	.word	0x0000c880


	//   ....[12]....
        /*0d70*/ 	.word	0x0000c8b0


	//   ....[13]....
        /*0d74*/ 	.word	0x0000c8f0


	//   ....[14]....
        /*0d78*/ 	.word	0x0000c9d0


	//   ....[15]....
        /*0d7c*/ 	.word	0x0000ca10


	//   ....[16]....
        /*0d80*/ 	.word	0x0000ca60


	//   ....[17]....
        /*0d84*/ 	.word	0x0000caa0


	//   ....[18]....
        /*0d88*/ 	.word	0x0000cad0


	//   ....[19]....
        /*0d8c*/ 	.word	0x0000cb00


	//   ....[20]....
        /*0d90*/ 	.word	0x0000cb30


	//   ....[21]....
        /*0d94*/ 	.word	0x0000cb60


	//   ....[22]....
        /*0d98*/ 	.word	0x0000cd10


	//   ....[23]....
        /*0d9c*/ 	.word	0x0000ce70


	//   ....[24]....
        /*0da0*/ 	.word	0x0000ced0


	//   ....[25]....
        /*0da4*/ 	.word	0x0000cee0


	//   ....[26]....
        /*0da8*/ 	.word	0x0000cef0


	//   ....[27]....
        /*0dac*/ 	.word	0x0000cf00


	//   ....[28]....
        /*0db0*/ 	.word	0x0000cf10


	//   ....[29]....
        /*0db4*/ 	.word	0x0000cf20


	//   ....[30]....
        /*0db8*/ 	.word	0x0000dd20


	//   ....[31]....
        /*0dbc*/ 	.word	0x0000dea0


	//   ....[32]....
        /*0dc0*/ 	.word	0x0000def0


	//   ....[33]....
        /*0dc4*/ 	.word	0x0000df00


	//   ....[34]....
        /*0dc8*/ 	.word	0x0000df10


	//   ....[35]....
        /*0dcc*/ 	.word	0x0000df20


	//   ....[36]....
        /*0dd0*/ 	.word	0x0000df30


	//   ....[37]....
        /*0dd4*/ 	.word	0x0000df40


	//   ....[38]....
        /*0dd8*/ 	.word	0x0000df50


	//   ....[39]....
        /*0ddc*/ 	.word	0x0000df60


	//   ....[40]....
        /*0de0*/ 	.word	0x0000e0b0


	//   ....[41]....
        /*0de4*/ 	.word	0x0000e0c0


	//   ....[42]....
        /*0de8*/ 	.word	0x0000e0d0


	//   ....[43]....
        /*0dec*/ 	.word	0x0000e0e0


	//   ....[44]....
        /*0df0*/ 	.word	0x0000e0f0


	//   ....[45]....
        /*0df4*/ 	.word	0x0000e100


	//   ....[46]....
        /*0df8*/ 	.word	0x0000e110


	//   ....[47]....
        /*0dfc*/ 	.word	0x0000e120


	//   ....[48]....
        /*0e00*/ 	.word	0x0000e280


	//   ....[49]....
        /*0e04*/ 	.word	0x0000e290


	//   ....[50]....
        /*0e08*/ 	.word	0x0000e2a0


	//   ....[51]....
        /*0e0c*/ 	.word	0x0000e2b0


	//   ....[52]....
        /*0e10*/ 	.word	0x0000e2c0


	//   ....[53]....
        /*0e14*/ 	.word	0x0000e2d0


	//   ....[54]....
        /*0e18*/ 	.word	0x0000e2e0


	//   ....[55]....
        /*0e1c*/ 	.word	0x0000e2f0


	//   ....[56]....
        /*0e20*/ 	.word	0x0000e450


	//   ....[57]....
        /*0e24*/ 	.word	0x0000e460


	//   ....[58]....
        /*0e28*/ 	.word	0x0000e470


	//   ....[59]....
        /*0e2c*/ 	.word	0x0000e480


	//   ....[60]....
        /*0e30*/ 	.word	0x0000e490


	//   ....[61]....
        /*0e34*/ 	.word	0x0000e4a0


	//   ....[62]....
        /*0e38*/ 	.word	0x0000e4b0


	//   ....[63]....
        /*0e3c*/ 	.word	0x0000e4c0


	//   ....[64]....
        /*0e40*/ 	.word	0x0000e620


	//   ....[65]....
        /*0e44*/ 	.word	0x0000e630


	//   ....[66]....
        /*0e48*/ 	.word	0x0000e640


	//   ....[67]....
        /*0e4c*/ 	.word	0x0000e650


	//   ....[68]....
        /*0e50*/ 	.word	0x0000e660


	//   ....[69]....
        /*0e54*/ 	.word	0x0000e670


	//   ....[70]....
        /*0e58*/ 	.word	0x0000e680


	//   ....[71]....
        /*0e5c*/ 	.word	0x0000e690


	//   ....[72]....
        /*0e60*/ 	.word	0x0000e800


	//   ....[73]....
        /*0e64*/ 	.word	0x0000e8e0


	//   ....[74]....
        /*0e68*/ 	.word	0x0000ea70


	//   ....[75]....
        /*0e6c*/ 	.word	0x0000eac0


	//   ....[76]....
        /*0e70*/ 	.word	0x0000ead0


	//   ....[77]....
        /*0e74*/ 	.word	0x0000eae0


	//   ....[78]....
        /*0e78*/ 	.word	0x0000eaf0


	//   ....[79]....
        /*0e7c*/ 	.word	0x0000eb00


	//   ....[80]....
        /*0e80*/ 	.word	0x0000eb10


	//   ....[81]....
        /*0e84*/ 	.word	0x0000eb20


	//   ....[82]....
        /*0e88*/ 	.word	0x0000eb30


	//   ....[83]....
        /*0e8c*/ 	.word	0x0000ed00


	//   ....[84]....
        /*0e90*/ 	.word	0x0000ed10


	//   ....[85]....
        /*0e94*/ 	.word	0x0000ed20


	//   ....[86]....
        /*0e98*/ 	.word	0x0000ed30


	//   ....[87]....
        /*0e9c*/ 	.word	0x0000ed40


	//   ....[88]....
        /*0ea0*/ 	.word	0x0000ed50


	//   ....[89]....
        /*0ea4*/ 	.word	0x0000ed60


	//   ....[90]....
        /*0ea8*/ 	.word	0x0000ed70


	//   ....[91]....
        /*0eac*/ 	.word	0x0000eec0


	//   ....[92]....
        /*0eb0*/ 	.word	0x0000eed0


	//   ....[93]....
        /*0eb4*/ 	.word	0x0000eee0


	//   ....[94]....
        /*0eb8*/ 	.word	0x0000eef0


	//   ....[95]....
        /*0ebc*/ 	.word	0x0000ef00


	//   ....[96]....
        /*0ec0*/ 	.word	0x0000ef10


	//   ....[97]....
        /*0ec4*/ 	.word	0x0000ef20


	//   ....[98]....
        /*0ec8*/ 	.word	0x0000ef30


	//   ....[99]....
        /*0ecc*/ 	.word	0x0000f080


	//   ....[100]....
        /*0ed0*/ 	.word	0x0000f090


	//   ....[101]....
        /*0ed4*/ 	.word	0x0000f0a0


	//   ....[102]....
        /*0ed8*/ 	.word	0x0000f0b0


	//   ....[103]....
        /*0edc*/ 	.word	0x0000f0c0


	//   ....[104]....
        /*0ee0*/ 	.word	0x0000f0d0


	//   ....[105]....
        /*0ee4*/ 	.word	0x0000f0e0


	//   ....[106]....
        /*0ee8*/ 	.word	0x0000f0f0


	//   ....[107]....
        /*0eec*/ 	.word	0x0000f240


	//   ....[108]....
        /*0ef0*/ 	.word	0x0000f250


	//   ....[109]....
        /*0ef4*/ 	.word	0x0000f260


	//   ....[110]....
        /*0ef8*/ 	.word	0x0000f270


	//   ....[111]....
        /*0efc*/ 	.word	0x0000f280


	//   ....[112]....
        /*0f00*/ 	.word	0x0000f290


	//   ....[113]....
        /*0f04*/ 	.word	0x0000f2a0


	//   ....[114]....
        /*0f08*/ 	.word	0x0000f2b0


	//   ....[115]....
        /*0f0c*/ 	.word	0x0000f520


	//   ....[116]....
        /*0f10*/ 	.word	0x00010b80


	//   ....[117]....
        /*0f14*/ 	.word	0x00010c20


	//   ....[118]....
        /*0f18*/ 	.word	0x00010cd0


	//   ....[119]....
        /*0f1c*/ 	.word	0x00010d20


	//   ....[120]....
        /*0f20*/ 	.word	0x00010d70


	//   ....[121]....
        /*0f24*/ 	.word	0x00010dc0


	//   ....[122]....
        /*0f28*/ 	.word	0x00010e10


	//   ....[123]....
        /*0f2c*/ 	.word	0x00010e60


	//   ....[124]....
        /*0f30*/ 	.word	0x00010eb0


	//   ....[125]....
        /*0f34*/ 	.word	0x00010f00


	//   ....[126]....
        /*0f38*/ 	.word	0x00010f80


	//   ....[127]....
        /*0f3c*/ 	.word	0x00011000


	//   ....[128]....
        /*0f40*/ 	.word	0x00011050


	//   ....[129]....
        /*0f44*/ 	.word	0x000110a0


	//   ....[130]....
        /*0f48*/ 	.word	0x000110f0


	//   ....[131]....
        /*0f4c*/ 	.word	0x00011140


	//   ....[132]....
        /*0f50*/ 	.word	0x00011190


	//   ....[133]....
        /*0f54*/ 	.word	0x000111e0


	//   ....[134]....
        /*0f58*/ 	.word	0x00011260


	//   ....[135]....
        /*0f5c*/ 	.word	0x000112e0


	//   ....[136]....
        /*0f60*/ 	.word	0x00011330


	//   ....[137]....
        /*0f64*/ 	.word	0x00011380


	//   ....[138]....
        /*0f68*/ 	.word	0x000113d0


	//   ....[139]....
        /*0f6c*/ 	.word	0x00011420


	//   ....[140]....
        /*0f70*/ 	.word	0x00011470


	//   ....[141]....
        /*0f74*/ 	.word	0x000114c0


	//   ....[142]....
        /*0f78*/ 	.word	0x00011540


	//   ....[143]....
        /*0f7c*/ 	.word	0x000115c0


	//   ....[144]....
        /*0f80*/ 	.word	0x00011610


	//   ....[145]....
        /*0f84*/ 	.word	0x00011660


	//   ....[146]....
        /*0f88*/ 	.word	0x000116b0


	//   ....[147]....
        /*0f8c*/ 	.word	0x00011700


	//   ....[148]....
        /*0f90*/ 	.word	0x00011750


	//   ....[149]....
        /*0f94*/ 	.word	0x000117a0


	//   ....[150]....
        /*0f98*/ 	.word	0x00011820


	//   ....[151]....
        /*0f9c*/ 	.word	0x000118a0


	//   ....[152]....
        /*0fa0*/ 	.word	0x000118f0


	//   ....[153]....
        /*0fa4*/ 	.word	0x00011940


	//   ....[154]....
        /*0fa8*/ 	.word	0x00011990


	//   ....[155]....
        /*0fac*/ 	.word	0x000119e0


	//   ....[156]....
        /*0fb0*/ 	.word	0x00011a30


	//   ....[157]....
        /*0fb4*/ 	.word	0x00011a80


	//   ....[158]....
        /*0fb8*/ 	.word	0x00011af0


	//   ....[159]....
        /*0fbc*/ 	.word	0x00011b80


	//   ....[160]....
        /*0fc0*/ 	.word	0x00011c10


	//   ....[161]....
        /*0fc4*/ 	.word	0x00011cc0


	//   ....[162]....
        /*0fc8*/ 	.word	0x00011d10


	//   ....[163]....
        /*0fcc*/ 	.word	0x00011d60


	//   ....[164]....
        /*0fd0*/ 	.word	0x00011db0


	//   ....[165]....
        /*0fd4*/ 	.word	0x00011e00


	//   ....[166]....
        /*0fd8*/ 	.word	0x00011e50


	//   ....[167]....
        /*0fdc*/ 	.word	0x00011ea0


	//   ....[168]....
        /*0fe0*/ 	.word	0x00011ef0


	//   ....[169]....
        /*0fe4*/ 	.word	0x00011f70


	//   ....[170]....
        /*0fe8*/ 	.word	0x00011ff0


	//   ....[171]....
        /*0fec*/ 	.word	0x00012040


	//   ....[172]....
        /*0ff0*/ 	.word	0x00012090


	//   ....[173]....
        /*0ff4*/ 	.word	0x000120e0


	//   ....[174]....
        /*0ff8*/ 	.word	0x00012130


	//   ....[175]....
        /*0ffc*/ 	.word	0x00012180


	//   ....[176]....
        /*1000*/ 	.word	0x000121d0


	//   ....[177]....
        /*1004*/ 	.word	0x00012250


	//   ....[178]....
        /*1008*/ 	.word	0x000122d0


	//   ....[179]....
        /*100c*/ 	.word	0x00012320


	//   ....[180]....
        /*1010*/ 	.word	0x00012370


	//   ....[181]....
        /*1014*/ 	.word	0x000123c0


	//   ....[182]....
        /*1018*/ 	.word	0x00012410


	//   ....[183]....
        /*101c*/ 	.word	0x00012460


	//   ....[184]....
        /*1020*/ 	.word	0x000124b0


	//   ....[185]....
        /*1024*/ 	.word	0x00012530


	//   ....[186]....
        /*1028*/ 	.word	0x000125b0


	//   ....[187]....
        /*102c*/ 	.word	0x00012600


	//   ....[188]....
        /*1030*/ 	.word	0x00012650


	//   ....[189]....
        /*1034*/ 	.word	0x000126a0


	//   ....[190]....
        /*1038*/ 	.word	0x000126f0


	//   ....[191]....
        /*103c*/ 	.word	0x00012740


	//   ....[192]....
        /*1040*/ 	.word	0x00012790


	//   ....[193]....
        /*1044*/ 	.word	0x00012810


	//   ....[194]....
        /*1048*/ 	.word	0x00012890


	//   ....[195]....
        /*104c*/ 	.word	0x000128e0


	//   ....[196]....
        /*1050*/ 	.word	0x00012930


	//   ....[197]....
        /*1054*/ 	.word	0x00012980


	//   ....[198]....
        /*1058*/ 	.word	0x000129d0


	//   ....[199]....
        /*105c*/ 	.word	0x00012a20


	//   ....[200]....
        /*1060*/ 	.word	0x00012a70


	//   ....[201]....
        /*1064*/ 	.word	0x00012ae0


	//   ....[202]....
        /*1068*/ 	.word	0x00012b70


	//   ....[203]....
        /*106c*/ 	.word	0x00012c00


	//   ....[204]....
        /*1070*/ 	.word	0x00012cb0


	//   ....[205]....
        /*1074*/ 	.word	0x00012d00


	//   ....[206]....
        /*1078*/ 	.word	0x00012d50


	//   ....[207]....
        /*107c*/ 	.word	0x00012da0


	//   ....[208]....
        /*1080*/ 	.word	0x00012df0


	//   ....[209]....
        /*1084*/ 	.word	0x00012e40


	//   ....[210]....
        /*1088*/ 	.word	0x00012e90


	//   ....[211]....
        /*108c*/ 	.word	0x00012ee0


	//   ....[212]....
        /*1090*/ 	.word	0x00012f60


	//   ....[213]....
        /*1094*/ 	.word	0x00012fe0


	//   ....[214]....
        /*1098*/ 	.word	0x00013030


	//   ....[215]....
        /*109c*/ 	.word	0x00013080


	//   ....[216]....
        /*10a0*/ 	.word	0x000130d0


	//   ....[217]....
        /*10a4*/ 	.word	0x00013120


	//   ....[218]....
        /*10a8*/ 	.word	0x00013170


	//   ....[219]....
        /*10ac*/ 	.word	0x000131c0


	//   ....[220]....
        /*10b0*/ 	.word	0x00013240


	//   ....[221]....
        /*10b4*/ 	.word	0x000132c0


	//   ....[222]....
        /*10b8*/ 	.word	0x00013310


	//   ....[223]....
        /*10bc*/ 	.word	0x00013360


	//   ....[224]....
        /*10c0*/ 	.word	0x000133b0


	//   ....[225]....
        /*10c4*/ 	.word	0x00013400


	//   ....[226]....
        /*10c8*/ 	.word	0x00013450


	//   ....[227]....
        /*10cc*/ 	.word	0x000134a0


	//   ....[228]....
        /*10d0*/ 	.word	0x00013520


	//   ....[229]....
        /*10d4*/ 	.word	0x000135a0


	//   ....[230]....
        /*10d8*/ 	.word	0x000135f0


	//   ....[231]....
        /*10dc*/ 	.word	0x00013640


	//   ....[232]....
        /*10e0*/ 	.word	0x00013690


	//   ....[233]....
        /*10e4*/ 	.word	0x000136e0


	//   ....[234]....
        /*10e8*/ 	.word	0x00013730


	//   ....[235]....
        /*10ec*/ 	.word	0x00013780


	//   ....[236]....
        /*10f0*/ 	.word	0x00013800


	//   ....[237]....
        /*10f4*/ 	.word	0x00013880


	//   ....[238]....
        /*10f8*/ 	.word	0x000138d0


	//   ....[239]....
        /*10fc*/ 	.word	0x00013920


	//   ....[240]....
        /*1100*/ 	.word	0x00013970


	//   ....[241]....
        /*1104*/ 	.word	0x000139c0


	//   ....[242]....
        /*1108*/ 	.word	0x00013a10


	//   ....[243]....
        /*110c*/ 	.word	0x00013a60


	//   ....[244]....
        /*1110*/ 	.word	0x00013ac0


	//   ....[245]....
        /*1114*/ 	.word	0x00013b40


	//   ....[246]....
        /*1118*/ 	.word	0x00013bc0


	//   ....[247]....
        /*111c*/ 	.word	0x00013c70


	//   ....[248]....
        /*1120*/ 	.word	0x00013cc0


	//   ....[249]....
        /*1124*/ 	.word	0x00013d10


	//   ....[250]....
        /*1128*/ 	.word	0x00013d60


	//   ....[251]....
        /*112c*/ 	.word	0x00013db0


	//   ....[252]....
        /*1130*/ 	.word	0x00013e00


	//   ....[253]....
        /*1134*/ 	.word	0x00013e50


	//   ....[254]....
        /*1138*/ 	.word	0x00013ea0


	//   ....[255]....
        /*113c*/ 	.word	0x00013f20


	//   ....[0]....
        /*1140*/ 	.word	0x00013fa0


	//   ....[1]....
        /*1144*/ 	.word	0x00013ff0


	//   ....[2]....
        /*1148*/ 	.word	0x00014040


	//   ....[3]....
        /*114c*/ 	.word	0x00014090


	//   ....[4]....
        /*1150*/ 	.word	0x000140e0


	//   ....[5]....
        /*1154*/ 	.word	0x00014130


	//   ....[6]....
        /*1158*/ 	.word	0x00014180


	//   ....[7]....
        /*115c*/ 	.word	0x00014200


	//   ....[8]....
        /*1160*/ 	.word	0x00014280


	//   ....[9]....
        /*1164*/ 	.word	0x000142d0


	//   ....[10]....
        /*1168*/ 	.word	0x00014320


	//   ....[11]....
        /*116c*/ 	.word	0x00014370


	//   ....[12]....
        /*1170*/ 	.word	0x000143c0


	//   ....[13]....
        /*1174*/ 	.word	0x00014410


	//   ....[14]....
        /*1178*/ 	.word	0x00014460


	//   ....[15]....
        /*117c*/ 	.word	0x000144e0


	//   ....[16]....
        /*1180*/ 	.word	0x00014560


	//   ....[17]....
        /*1184*/ 	.word	0x000145b0


	//   ....[18]....
        /*1188*/ 	.word	0x00014600


	//   ....[19]....
        /*118c*/ 	.word	0x00014650


	//   ....[20]....
        /*1190*/ 	.word	0x000146a0


	//   ....[21]....
        /*1194*/ 	.word	0x000146f0


	//   ....[22]....
        /*1198*/ 	.word	0x00014740


	//   ....[23]....
        /*119c*/ 	.word	0x000147c0


	//   ....[24]....
        /*11a0*/ 	.word	0x00014840


	//   ....[25]....
        /*11a4*/ 	.word	0x00014890


	//   ....[26]....
        /*11a8*/ 	.word	0x000148e0


	//   ....[27]....
        /*11ac*/ 	.word	0x00014930


	//   ....[28]....
        /*11b0*/ 	.word	0x00014980


	//   ....[29]....
        /*11b4*/ 	.word	0x000149d0


	//   ....[30]....
        /*11b8*/ 	.word	0x00014a20


	//   ....[31]....
        /*11bc*/ 	.word	0x00014a80


	//----- nvinfo : EIATTR_VRC_CTA_INIT_COUNT
	.align		4
.L_188:
        /*11c0*/ 	.byte	0x02, 0x4a
	.zero		1
	.zero		1


	//----- nvinfo : EIATTR_EXIT_INSTR_OFFSETS
	.align		4
        /*11c4*/ 	.byte	0x04, 0x1c
        /*11c6*/ 	.short	(.L_190 - .L_189)


	//   ....[0]....
.L_189:
        /*11c8*/ 	.word	0x000027d0


	//   ....[1]....
        /*11cc*/ 	.word	0x00002b00


	//   ....[2]....
        /*11d0*/ 	.word	0x00002ee0


	//   ....[3]....
        /*11d4*/ 	.word	0x000030d0


	//   ....[4]....
        /*11d8*/ 	.word	0x00003180


	//   ....[5]....
        /*11dc*/ 	.word	0x00007960


	//   ....[6]....
        /*11e0*/ 	.word	0x00007cb0


	//   ....[7]....
        /*11e4*/ 	.word	0x000080b0


	//   ....[8]....
        /*11e8*/ 	.word	0x00008290


	//   ....[9]....
        /*11ec*/ 	.word	0x00008340


	//   ....[10]....
        /*11f0*/ 	.word	0x00008380


	//   ....[11]....
        /*11f4*/ 	.word	0x0000b5a0


	//   ....[12]....
        /*11f8*/ 	.word	0x0000b6c0


	//   ....[13]....
        /*11fc*/ 	.word	0x00010a10


	//   ....[14]....
        /*1200*/ 	.word	0x00010b30


	//----- nvinfo : EIATTR_MAX_THREADS
	.align		4
.L_190:
        /*1204*/ 	.byte	0x04, 0x05
        /*1206*/ 	.short	(.L_192 - .L_191)
.L_191:
        /*1208*/ 	.word	0x00000100
        /*120c*/ 	.word	0x00000001
        /*1210*/ 	.word	0x00000001


	//----- nvinfo : EIATTR_CRS_STACK_SIZE
	.align		4
.L_192:
        /*1214*/ 	.byte	0x04, 0x1e
        /*1216*/ 	.short	(.L_194 - .L_193)
.L_193:
        /*1218*/ 	.word	0x00000000


	//----- nvinfo : EIATTR_CBANK_PARAM_SIZE
	.align		4
.L_194:
        /*121c*/ 	.byte	0x03, 0x19
        /*121e*/ 	.short	0x0090


	//----- nvinfo : EIATTR_PARAM_CBANK
	.align		4
        /*1220*/ 	.byte	0x04, 0x0a
        /*1222*/ 	.short	(.L_196 - .L_195)
	.align		4
.L_195:
        /*1224*/ 	.word	index@(.nv.constant0._ZN6thrust24THRUST_300001_SM_1000_NS8cuda_cub4core6detail13_kernel_agentINS1_15__reduce_by_key16ReduceByKeyAgentINS0_18transform_iteratorI13KeyCoordValueIiiiENS0_6detail15normal_iteratorINS0_10device_ptrIS9_EEEENS0_11use_defaultESF_EENS7_I15KCVIdxReductionIiiiiENS0_12zip_iteratorIN4cuda3std3__45tupleIJNS0_17counting_iteratorIiSF_SF_SF_EESE_EEEEESF_SF_EENS0_16discard_iteratorISF_EENSB_INSC_ISI_EEEENSM_8equal_toIiEE13KCVIdxReducerIiiiiEPllEEJSG_SS_SU_SW_S11_N3cub18CUB_300001_SM_100024ReduceByKeyScanTileStateISI_lLb0EEESY_S10_llEEEvDpT0_)
        /*1228*/ 	.short	0x0380
        /*122a*/ 	.short	0x0090


	//----- nvinfo : EIATTR_SW_WAR
	.align		4
.L_196:
        /*122c*/ 	.byte	0x04, 0x36
        /*122e*/ 	.short	(.L_198 - .L_197)
.L_197:
        /*1230*/ 	.word	0x00000008
.L_198:


//--------------------- .nv.info._ZN6thrust24THRUST_300001_SM_1000_NS8cuda_cub4core6detail13_kernel_agentINS1_15__reduce_by_key9InitAgentIN3cub18CUB_300001_SM_100024ReduceByKeyScanTileStateI15KCVIdxReductionIiiiiElLb0EEElPlEEJSC_lSD_EEEvDpT0_ --------------------------
	.section	.nv.info._ZN6thrust24THRUST_300001_SM_1000_NS8cuda_cub4core6detail13_kernel_agentINS1_15__reduce_by_key9InitAgentIN3cub18CUB_300001_SM_100024ReduceByKeyScanTileStateI15KCVIdxReductionIiiiiElLb0EEElPlEEJSC_lSD_EEEvDpT0_,"",@"SHT_CUDA_INFO"
	.sectionflags	@""
	.align	4


	//----- nvinfo : EIATTR_CUDA_API_VERSION
	.align		4
        /*0000*/ 	.byte	0x04, 0x37
        /*0002*/ 	.short	(.L_200 - .L_199)
.L_199:
        /*0004*/ 	.word	0x00000082


	//----- nvinfo : EIATTR_KPARAM_INFO
	.align		4
.L_200:
        /*0008*/ 	.byte	0x04, 0x17
        /*000a*/ 	.short	(.L_202 - .L_201)
.L_201:
        /*000c*/ 	.word	0x00000000
        /*0010*/ 	.short	0x0002
        /*0012*/ 	.short	0x0020
        /*0014*/ 	.byte	0x00, 0xf5, 0x21, 0x00


	//----- nvinfo : EIATTR_KPARAM_INFO
	.align		4
.L_202:
        /*0018*/ 	.byte	0x04, 0x17
        /*001a*/ 	.short	(.L_204 - .L_203)
.L_203:
        /*001c*/ 	.word	0x00000000
        /*0020*/ 	.short	0x0001
        /*0022*/ 	.short	0x0018
        /*0024*/ 	.byte	0x00, 0xf0, 0x21, 0x00


	//----- nvinfo : EIATTR_KPARAM_INFO
	.align		4
.L_204:
        /*0028*/ 	.byte	0x04, 0x17
        /*002a*/ 	.short	(.L_206 - .L_205)
.L_205:
        /*002c*/ 	.word	0x00000000
        /*0030*/ 	.short	0x0000
        /*0032*/ 	.short	0x0000
        /*0034*/ 	.byte	0x00, 0xf0, 0x61, 0x00


	//----- nvinfo : EIATTR_SPARSE_MMA_MASK
	.align		4
.L_206:
        /*0038*/ 	.byte	0x03, 0x50
        /*003a*/ 	.short	0x0000


	//----- nvinfo : EIATTR_MAXREG_COUNT
	.align		4
        /*003c*/ 	.byte	0x03, 0x1b
        /*003e*/ 	.short	0x00ff


	//----- nvinfo : EIATTR_MERCURY_ISA_VERSION
	.align		4
        /*0040*/ 	.byte	0x03, 0x5f
        /*0042*/ 	.short	0x0101


	//----- nvinfo : EIATTR_VRC_CTA_INIT_COUNT
	.align		4
        /*0044*/ 	.byte	0x02, 0x4a
	.zero		1
	.zero		1


	//----- nvinfo : EIATTR_EXIT_INSTR_OFFSETS
	.align		4
        /*0048*/ 	.byte	0x04, 0x1c
        /*004a*/ 	.short	(.L_208 - .L_207)


	//   ....[0]....
.L_207:
        /*004c*/ 	.word	0x00000120


	//   ....[1]....
        /*0050*/ 	.word	0x00000150


	//----- nvinfo : EIATTR_MAX_THREADS
	.align		4
.L_208:
        /*0054*/ 	.byte	0x04, 0x05
        /*0056*/ 	.short	(.L_210 - .L_209)
.L_209:
        /*0058*/ 	.word	0x00000080
        /*005c*/ 	.word	0x00000001
        /*0060*/ 	.word	0x00000001


	//----- nvinfo : EIATTR_CBANK_PARAM_SIZE
	.align		4
.L_210:
        /*0064*/ 	.byte	0x03, 0x19
        /*0066*/ 	.short	0x0028


	//----- nvinfo : EIATTR_PARAM_CBANK
	.align		4
        /*0068*/ 	.byte	0x04, 0x0a
        /*006a*/ 	.short	(.L_212 - .L_211)
	.align		4
.L_211:
        /*006c*/ 	.word	index@(.nv.constant0._ZN6thrust24THRUST_300001_SM_1000_NS8cuda_cub4core6detail13_kernel_agentINS1_15__reduce_by_key9InitAgentIN3cub18CUB_300001_SM_100024ReduceByKeyScanTileStateI15KCVIdxReductionIiiiiElLb0EEElPlEEJSC_lSD_EEEvDpT0_)
        /*0070*/ 	.short	0x0380
        /*0072*/ 	.short	0x0028


	//----- nvinfo : EIATTR_SW_WAR
	.align		4
.L_212:
        /*0074*/ 	.byte	0x04, 0x36
        /*0076*/ 	.short	(.L_214 - .L_213)
.L_213:
        /*0078*/ 	.word	0x00000008
.L_214:


//--------------------- .nv.info._ZN6thrust24THRUST_300001_SM_1000_NS8cuda_cub4core6detail13_kernel_agentINS1_15__reduce_by_key16ReduceByKeyAgentINS0_18transform_iteratorI13KeyCoordValueIiiiENS0_6detail15normal_iteratorINS0_10device_ptrIS9_EEEENS0_11use_defaultESF_EENS7_I15KCVIdxReductionIiiiiENS0_12zip_iteratorIN4cuda3std3__45tupleIJNS0_17counting_iteratorIiSF_SF_SF_EESE_EEEEESF_SF_EENS0_16discard_iteratorISF_EENSB_INSC_ISI_EEEENSM_8equal_toIiEE13KCVIdxReducerIiiiiEPiiEEJSG_SS_SU_SW_S11_N3cub18CUB_300001_SM_100024ReduceByKeyScanTileStateISI_iLb0EEESY_S10_iiEEEvDpT0_ --------------------------
	.section	.nv.info._ZN6thrust24THRUST_300001_SM_1000_NS8cuda_cub4core6detail13_kernel_agentINS1_15__reduce_by_key16ReduceByKeyAgentINS0_18transform_iteratorI13KeyCoordValueIiiiENS0_6detail15normal_iteratorINS0_10device_ptrIS9_EEEENS0_11use_defaultESF_EENS7_I15KCVIdxReductionIiiiiENS0_12zip_iteratorIN4cuda3std3__45tupleIJNS0_17counting_iteratorIiSF_SF_SF_EESE_EEEEESF_SF_EENS0_16discard_iteratorISF_EENSB_INSC_ISI_EEEENSM_8equal_toIiEE13KCVIdxReducerIiiiiEPiiEEJSG_SS_SU_SW_S11_N3cub18CUB_300001_SM_100024ReduceByKeyScanTileStateISI_iLb0EEESY_S10_iiEEEvDpT0_,"",@"SHT_CUDA_INFO"
	.sectionflags	@""
	.align	4


	//----- nvinfo : EIATTR_CUDA_API_VERSION
	.align		4
        /*0000*/ 	.byte	0x04, 0x37
        /*0002*/ 	.short	(.L_216 - .L_215)
.L_215:
        /*0004*/ 	.word	0x00000082


	//----- nvinfo : EIATTR_KPARAM_INFO
	.align		4
.L_216:
        /*0008*/ 	.byte	0x04, 0x17
        /*000a*/ 	.short	(.L_218 - .L_217)
.L_217:
        /*000c*/ 	.word	0x00000000
        /*0010*/ 	.short	0x0009
        /*0012*/ 	.short	0x0080
        /*0014*/ 	.byte	0x00, 0xf0, 0x11, 0x00


	//----- nvinfo : EIATTR_KPARAM_INFO
	.align		4
.L_218:
        /*0018*/ 	.byte	0x04, 0x17
        /*001a*/ 	.short	(.L_220 - .L_219)
.L_219:
        /*001c*/ 	.word	0x00000000
        /*0020*/ 	.short	0x0008
        /*0022*/ 	.short	0x007c
        /*0024*/ 	.byte	0x00, 0xf0, 0x11, 0x00


	//----- nvinfo : EIATTR_KPARAM_INFO
	.align		4
.L_220:
        /*0028*/ 	.byte	0x04, 0x17
        /*002a*/ 	.short	(.L_222 - .L_221)
.L_221:
        /*002c*/ 	.word	0x00000000
        /*0030*/ 	.short	0x0007
        /*0032*/ 	.short	0x0079
        /*0034*/ 	.byte	0x00, 0xf0, 0x05, 0x00


	//----- nvinfo : EIATTR_KPARAM_INFO
	.align		4
.L_222:
        /*0038*/ 	.byte	0x04, 0x17
        /*003a*/ 	.short	(.L_224 - .L_223)
.L_223:
        /*003c*/ 	.word	0x00000000
        /*0040*/ 	.short	0x0006
        /*0042*/ 	.short	0x0078
        /*0044*/ 	.byte	0x00, 0xf0, 0x05, 0x00


	//----- nvinfo : EIATTR_KPARAM_INFO
	.align		4
.L_224:
        /*0048*/ 	.byte	0x04, 0x17
        /*004a*/ 	.short	(.L_226 - .L_225)
.L_225:
        /*004c*/ 	.word	0x00000000
        /*0050*/ 	.short	0x0005
        /*0052*/ 	.short	0x0060
        /*0054*/ 	.byte	0x00, 0xf0, 0x61, 0x00


	//----- nvinfo : EIATTR_KPARAM_INFO
	.align		4
.L_226:
        /*0058*/ 	.byte	0x04, 0x17
        /*005a*/ 	.short	(.L_228 - .L_227)
.L_227:
        /*005c*/ 	.word	0x00000000
        /*0060*/ 	.short	0x0004
        /*0062*/ 	.short	0x0058
        /*0064*/ 	.byte	0x00, 0xf5, 0x21, 0x00


	//----- nvinfo : EIATTR_KPARAM_INFO
	.align		4
.L_228:
        /*0068*/ 	.byte	0x04, 0x17
        /*006a*/ 	.short	(.L_230 - .L_229)
.L_229:
        /*006c*/ 	.word	0x00000000
        /*0070*/ 	.short	0x0003
        /*0072*/ 	.short	0x0050
        /*0074*/ 	.byte	0x00, 0xf0, 0x21, 0x00


	//----- nvinfo : EIATTR_KPARAM_INFO
	.align		4
.L_230:
        /*0078*/ 	.byte	0x04, 0x17
        /*007a*/ 	.short	(.L_232 - .L_231)
.L_231:
        /*007c*/ 	.word	0x00000000
        /*0080*/ 	.short	0x0002
        /*0082*/ 	.short	0x0040
        /*0084*/ 	.byte	0x00, 0xf0, 0x41, 0x00


	//----- nvinfo : EIATTR_KPARAM_INFO
	.align		4
.L_232:
        /*0088*/ 	.byte	0x04, 0x17
        /*008a*/ 	.short	(.L_234 - .L_233)
.L_233:
        /*008c*/ 	.word	0x00000000
        /*0090*/ 	.short	0x0001
        /*0092*/ 	.short	0x0018
        /*0094*/ 	.byte	0x00, 0xf0, 0xa1, 0x00


	//----- nvinfo : EIATTR_KPARAM_INFO
	.align		4
.L_234:
        /*0098*/ 	.byte	0x04, 0x17
        /*009a*/ 	.short	(.L_236 - .L_235)
.L_235:
        /*009c*/ 	.word	0x00000000
        /*00a0*/ 	.short	0x0000
        /*00a2*/ 	.short	0x0000
        /*00a4*/ 	.byte	0x00, 0xf0, 0x61, 0x00


	//----- nvinfo : EIATTR_SPARSE_MMA_MASK
	.align		4
.L_236:
        /*00a8*/ 	.byte	0x03, 0x50
        /*00aa*/ 	.short	0x0000


	//----- nvinfo : EIATTR_MAXREG_COUNT
	.align		4
        /*00ac*/ 	.byte	0x03, 0x1b
        /*00ae*/ 	.short	0x00ff


	//----- nvinfo : EIATTR_NUM_BARRIERS
	.align		4
        /*00b0*/ 	.byte	0x02, 0x4c
        /*00b2*/ 	.byte	0x01
	.zero		1


	//----- nvinfo : EIATTR_MERCURY_ISA_VERSION
	.align		4
        /*00b4*/ 	.byte	0x03, 0x5f
        /*00b6*/ 	.short	0x0101


	//----- nvinfo : EIATTR_COOP_GROUP_MASK_REGIDS
	.align		4
        /*00b8*/ 	.byte	0x04, 0x29
        /*00ba*/ 	.short	(.L_238 - .L_237)


	//   ....[0]....
.L_237:
        /*00bc*/ 	.word	0xffffffff


	//   ....[1]....
        /*00c0*/ 	.word	0xffffffff


	//   ....[2]....
        /*00c4*/ 	.word	0xffffffff


	//   ....[3]....
        /*00c8*/ 	.word	0xffffffff


	//   ....[4]....
        /*00cc*/ 	.word	0xffffffff


	//   ....[5]....
        /*00d0*/ 	.word	0xffffffff


	//   ....[6]....
        /*00d4*/ 	.word	0xffffffff


	//   ....[7]....
        /*00d8*/ 	.word	0xffffffff


	//   ....[8]....
        /*00dc*/ 	.word	0xffffffff


	//   ....[9]....
        /*00e0*/ 	.word	0xffffffff


	//   ....[10]....
        /*00e4*/ 	.word	0xffffffff


	//   ....[11]....
        /*00e8*/ 	.word	0xffffffff


	//   ....[12]....
        /*00ec*/ 	.word	0xffffffff


	//   ....[13]....
        /*00f0*/ 	.word	0xffffffff


	//   ....[14]....
        /*00f4*/ 	.word	0xffffffff


	//   ....[15]....
        /*00f8*/ 	.word	0xffffffff


	//   ....[16]....
        /*00fc*/ 	.word	0xffffffff


	//   ....[17]....
        /*0100*/ 	.word	0xffffffff


	//   ....[18]....
        /*0104*/ 	.word	0xffffffff


	//   ....[19]....
        /*0108*/ 	.word	0xffffffff


	//   ....[20]....
        /*010c*/ 	.word	0xffffffff


	//   ....[21]....
        /*0110*/ 	.word	0xffffffff


	//   ....[22]....
        /*0114*/ 	.word	0xffffffff


	//   ....[23]....
        /*0118*/ 	.word	0xffffffff


	//   ....[24]....
        /*011c*/ 	.word	0xffffffff


	//   ....[25]....
        /*0120*/ 	.word	0xffffffff


	//   ....[26]....
        /*0124*/ 	.word	0xffffffff


	//   ....[27]....
        /*0128*/ 	.word	0xffffffff


	//   ....[28]....
        /*012c*/ 	.word	0xffffffff


	//   ....[29]....
        /*0130*/ 	.word	0xffffffff


	//   ....[30]....
        /*0134*/ 	.word	0xffffffff


	//   ....[31]....
        /*0138*/ 	.word	0xffffffff


	//   ....[32]....
        /*013c*/ 	.word	0xffffffff


	//   ....[33]....
        /*0140*/ 	.word	0xffffffff


	//   ....[34]....
        /*0144*/ 	.word	0xffffffff


	//   ....[35]....
        /*0148*/ 	.word	0xffffffff


	//   ....[36]....
        /*014c*/ 	.word	0xffffffff


	//   ....[37]....
        /*0150*/ 	.word	0xffffffff


	//   ....[38]....
        /*0154*/ 	.word	0xffffffff


	//   ....[39]....
        /*0158*/ 	.word	0xffffffff


	//   ....[40]....
        /*015c*/ 	.word	0xffffffff


	//   ....[41]....
        /*0160*/ 	.word	0xffffffff


	//   ....[42]....
        /*0164*/ 	.word	0xffffffff


	//   ....[43]....
        /*0168*/ 	.word	0xffffffff


	//   ....[44]....
        /*016c*/ 	.word	0xffffffff


	//   ....[45]....
        /*0170*/ 	.word	0xffffffff


	//   ....[46]....
        /*0174*/ 	.word	0xffffffff


	//   ....[47]....
        /*0178*/ 	.word	0xffffffff


	//   ....[48]....
        /*017c*/ 	.word	0xffffffff


	//   ....[49]....
        /*0180*/ 	.word	0xffffffff


	//   ....[50]....
        /*0184*/ 	.word	0xffffffff


	//   ....[51]....
        /*0188*/ 	.word	0xffffffff


	//   ....[52]....
        /*018c*/ 	.word	0xffffffff


	//   ....[53]....
        /*0190*/ 	.word	0xffffffff


	//   ....[54]....
        /*0194*/ 	.word	0xffffffff


	//   ....[55]....
        /*0198*/ 	.word	0xffffffff


	//   ....[56]....
        /*019c*/ 	.word	0xffffffff


	//   ....[57]....
        /*01a0*/ 	.word	0xffffffff


	//   ....[58]....
        /*01a4*/ 	.word	0xffffffff


	//   ....[59]....
        /*01a8*/ 	.word	0xffffffff


	//   ....[60]....
        /*01ac*/ 	.word	0xffffffff


	//   ....[61]....
        /*01b0*/ 	.word	0xffffffff


	//   ....[62]....
        /*01b4*/ 	.word	0xffffffff


	//   ....[63]....
        /*01b8*/ 	.word	0xffffffff


	//   ....[64]....
        /*01bc*/ 	.word	0xffffffff


	//   ....[65]....
        /*01c0*/ 	.word	0xffffffff


	//   ....[66]....
        /*01c4*/ 	.word	0xffffffff


	//   ....[67]....
        /*01c8*/ 	.word	0xffffffff


	//   ....[68]....
        /*01cc*/ 	.word	0xffffffff


	//   ....[69]....
        /*01d0*/ 	.word	0xffffffff


	//   ....[70]....
        /*01d4*/ 	.word	0xffffffff


	//   ....[71]....
        /*01d8*/ 	.word	0xffffffff


	//   ....[72]....
        /*01dc*/ 	.word	0xffffffff


	//   ....[73]....
        /*01e0*/ 	.word	0xffffffff


	//   ....[74]....
        /*01e4*/ 	.word	0xffffffff


	//   ....[75]....
        /*01e8*/ 	.word	0xffffffff


	//   ....[76]....
        /*01ec*/ 	.word	0xffffffff


	//   ....[77]....
        /*01f0*/ 	.word	0xffffffff


	//   ....[78]....
        /*01f4*/ 	.word	0xffffffff


	//   ....[79]....
        /*01f8*/ 	.word	0xffffffff


	//   ....[80]....
        /*01fc*/ 	.word	0xffffffff


	//   ....[81]....
        /*0200*/ 	.word	0xffffffff


	//   ....[82]....
        /*0204*/ 	.word	0xffffffff


	//   ....[83]....
        /*0208*/ 	.word	0xffffffff


	//   ....[84]....
        /*020c*/ 	.word	0xffffffff


	//   ....[85]....
        /*0210*/ 	.word	0xffffffff


	//   ....[86]....
        /*0214*/ 	.word	0xffffffff


	//   ....[87]....
        /*0218*/ 	.word	0xffffffff


	//   ....[88]....
        /*021c*/ 	.word	0xffffffff


	//   ....[89]....
        /*0220*/ 	.word	0xffffffff


	//   ....[90]....
        /*0224*/ 	.word	0xffffffff


	//   ....[91]....
        /*0228*/ 	.word	0xffffffff


	//   ....[92]....
        /*022c*/ 	.word	0xffffffff


	//   ....[93]....
        /*0230*/ 	.word	0xffffffff


	//   ....[94]....
        /*0234*/ 	.word	0xffffffff


	//   ....[95]....
        /*0238*/ 	.word	0xffffffff


	//   ....[96]....
        /*023c*/ 	.word	0xffffffff


	//   ....[97]....
        /*0240*/ 	.word	0xffffffff


	//   ....[98]....
        /*0244*/ 	.word	0xffffffff


	//   ....[99]....
        /*0248*/ 	.word	0xffffffff


	//   ....[100]....
        /*024c*/ 	.word	0xffffffff


	//   ....[101]....
        /*0250*/ 	.word	0xffffffff


	//   ....[102]....
        /*0254*/ 	.word	0xffffffff


	//   ....[103]....
        /*0258*/ 	.word	0xffffffff


	//   ....[104]....
        /*025c*/ 	.word	0xffffffff


	//   ....[105]....
        /*0260*/ 	.word	0xffffffff


	//   ....[106]....
        /*0264*/ 	.word	0xffffffff


	//   ....[107]....
        /*0268*/ 	.word	0xffffffff


	//   ....[108]....
        /*026c*/ 	.word	0xffffffff


	//   ....[109]....
        /*0270*/ 	.word	0xffffffff


	//   ....[110]....
        /*0274*/ 	.word	0xffffffff


	//   ....[111]....
        /*0278*/ 	.word	0xffffffff


	//   ....[112]....
        /*027c*/ 	.word	0xffffffff


	//   ....[113]....
        /*0280*/ 	.word	0xffffffff


	//   ....[114]....
        /*0284*/ 	.word	0xffffffff


	//   ....[115]....
        /*0288*/ 	.word	0xffffffff


	//   ....[116]....
        /*028c*/ 	.word	0xffffffff


	//   ....[117]....
        /*0290*/ 	.word	0xffffffff


	//   ....[118]....
        /*0294*/ 	.word	0xffffffff


	//   ....[119]....
        /*0298*/ 	.word	0xffffffff


	//   ....[120]....
        /*029c*/ 	.word	0xffffffff


	//   ....[121]....
        /*02a0*/ 	.word	0xffffffff


	//   ....[122]....
        /*02a4*/ 	.word	0xffffffff


	//   ....[123]....
        /*02a8*/ 	.word	0xffffffff


	//   ....[124]....
        /*02ac*/ 	.word	0xffffffff


	//   ....[125]....
        /*02b0*/ 	.word	0xffffffff


	//   ....[126]....
        /*02b4*/ 	.word	0xffffffff


	//   ....[127]....
        /*02b8*/ 	.word	0xffffffff


	//   ....[128]....
        /*02bc*/ 	.word	0xffffffff


	//   ....[129]....
        /*02c0*/ 	.word	0xffffffff


	//   ....[130]....
        /*02c4*/ 	.word	0xffffffff


	//   ....[131]....
        /*02c8*/ 	.word	0xffffffff


	//   ....[132]....
        /*02cc*/ 	.word	0xffffffff


	//   ....[133]....
        /*02d0*/ 	.word	0xffffffff


	//   ....[134]....
        /*02d4*/ 	.word	0xffffffff


	//   ....[135]....
        /*02d8*/ 	.word	0xffffffff


	//   ....[136]....
        /*02dc*/ 	.word	0xffffffff


	//   ....[137]....
        /*02e0*/ 	.word	0xffffffff


	//   ....[138]....
        /*02e4*/ 	.word	0xffffffff


	//   ....[139]....
        /*02e8*/ 	.word	0xffffffff


	//   ....[140]....
        /*02ec*/ 	.word	0xffffffff


	//   ....[141]....
        /*02f0*/ 	.word	0xffffffff


	//   ....[142]....
        /*02f4*/ 	.word	0xffffffff


	//   ....[143]....
        /*02f8*/ 	.word	0xffffffff


	//   ....[144]....
        /*02fc*/ 	.word	0xffffffff


	//   ....[145]....
        /*0300*/ 	.word	0xffffffff


	//   ....[146]....
        /*0304*/ 	.word	0xffffffff


	//   ....[147]....
        /*0308*/ 	.word	0xffffffff


	//   ....[148]....
        /*030c*/ 	.word	0xffffffff


	//   ....[149]....
        /*0310*/ 	.word	0xffffffff


	//   ....[150]....
        /*0314*/ 	.word	0xffffffff


	//   ....[151]....
        /*0318*/ 	.word	0xffffffff


	//   ....[152]....
        /*031c*/ 	.word	0xffffffff


	//   ....[153]....
        /*0320*/ 	.word	0xffffffff


	//   ....[154]....
        /*0324*/ 	.word	0xffffffff


	//   ....[155]....
        /*0328*/ 	.word	0xffffffff


	//   ....[156]....
        /*032c*/ 	.word	0xffffffff


	//   ....[157]....
        /*0330*/ 	.word	0xffffffff


	//   ....[158]....
        /*0334*/ 	.word	0xffffffff


	//   ....[159]....
        /*0338*/ 	.word	0xffffffff


	//   ....[160]....
        /*033c*/ 	.word	0xffffffff


	//   ....[161]....
        /*0340*/ 	.word	0xffffffff


	//   ....[162]....
        /*0344*/ 	.word	0xffffffff


	//   ....[163]....
        /*0348*/ 	.word	0xffffffff


	//   ....[164]....
        /*034c*/ 	.word	0xffffffff


	//   ....[165]....
        /*0350*/ 	.word	0xffffffff


	//   ....[166]....
        /*0354*/ 	.word	0xffffffff


	//   ....[167]....
        /*0358*/ 	.word	0xffffffff


	//   ....[168]....
        /*035c*/ 	.word	0xffffffff


	//   ....[169]....
        /*0360*/ 	.word	0xffffffff


	//   ....[170]....
        /*0364*/ 	.word	0xffffffff


	//   ....[171]....
        /*0368*/ 	.word	0xffffffff


	//   ....[172]....
        /*036c*/ 	.word	0xffffffff


	//   ....[173]....
        /*0370*/ 	.word	0xffffffff


	//   ....[174]....
        /*0374*/ 	.word	0xffffffff


	//   ....[175]....
        /*0378*/ 	.word	0xffffffff


	//   ....[176]....
        /*037c*/ 	.word	0xffffffff


	//   ....[177]....
        /*0380*/ 	.word	0xffffffff


	//   ....[178]....
        /*0384*/ 	.word	0xffffffff


	//   ....[179]....
        /*0388*/ 	.word	0xffffffff


	//   ....[180]....
        /*038c*/ 	.word	0xffffffff


	//   ....[181]....
        /*0390*/ 	.word	0xffffffff


	//   ....[182]....
        /*0394*/ 	.word	0xffffffff


	//   ....[183]....
        /*0398*/ 	.word	0xffffffff


	//   ....[184]....
        /*039c*/ 	.word	0xffffffff


	//   ....[185]....
        /*03a0*/ 	.word	0xffffffff


	//   ....[186]....
        /*03a4*/ 	.word	0xffffffff


	//   ....[187]....
        /*03a8*/ 	.word	0xffffffff


	//   ....[188]....
        /*03ac*/ 	.word	0xffffffff


	//   ....[189]....
        /*03b0*/ 	.word	0xffffffff


	//   ....[190]....
        /*03b4*/ 	.word	0xffffffff


	//   ....[191]....
        /*03b8*/ 	.word	0xffffffff


	//   ....[192]....
        /*03bc*/ 	.word	0xffffffff


	//   ....[193]....
        /*03c0*/ 	.word	0xffffffff


	//   ....[194]....
        /*03c4*/ 	.word	0xffffffff


	//   ....[195]....
        /*03c8*/ 	.word	0xffffffff


	//   ....[196]....
        /*03cc*/ 	.word	0xffffffff


	//   ....[197]....
        /*03d0*/ 	.word	0xffffffff


	//   ....[198]....
        /*03d4*/ 	.word	0xffffffff


	//   ....[199]....
        /*03d8*/ 	.word	0xffffffff


	//   ....[200]....
        /*03dc*/ 	.word	0xffffffff


	//   ....[201]....
        /*03e0*/ 	.word	0xffffffff


	//   ....[202]....
        /*03e4*/ 	.word	0xffffffff


	//   ....[203]....
        /*03e8*/ 	.word	0xffffffff


	//   ....[204]....
        /*03ec*/ 	.word	0xffffffff


	//   ....[205]....
        /*03f0*/ 	.word	0xffffffff


	//   ....[206]....
        /*03f4*/ 	.word	0xffffffff


	//   ....[207]....
        /*03f8*/ 	.word	0xffffffff


	//   ....[208]....
        /*03fc*/ 	.word	0xffffffff


	//   ....[209]....
        /*0400*/ 	.word	0xffffffff


	//   ....[210]....
        /*0404*/ 	.word	0xffffffff


	//   ....[211]....
        /*0408*/ 	.word	0xffffffff


	//   ....[212]....
        /*040c*/ 	.word	0xffffffff


	//   ....[213]....
        /*0410*/ 	.word	0xffffffff


	//   ....[214]....
        /*0414*/ 	.word	0xffffffff


	//   ....[215]....
        /*0418*/ 	.word	0xffffffff


	//   ....[216]....
        /*041c*/ 	.word	0xffffffff


	//   ....[217]....
        /*0420*/ 	.word	0xffffffff


	//   ....[218]....
        /*0424*/ 	.word	0xffffffff


	//   ....[219]....
        /*0428*/ 	.word	0xffffffff


	//   ....[220]....
        /*042c*/ 	.word	0xffffffff


	//   ....[221]....
        /*0430*/ 	.word	0xffffffff


	//   ....[222]....
        /*0434*/ 	.word	0xffffffff


	//   ....[223]....
        /*0438*/ 	.word	0xffffffff


	//   ....[224]....
        /*043c*/ 	.word	0xffffffff


	//   ....[225]....
        /*0440*/ 	.word	0xffffffff


	//   ....[226]....
        /*0444*/ 	.word	0xffffffff


	//   ....[227]....
        /*0448*/ 	.word	0xffffffff


	//   ....[228]....
        /*044c*/ 	.word	0xffffffff


	//   ....[229]....
        /*0450*/ 	.word	0xffffffff


	//   ....[230]....
        /*0454*/ 	.word	0xffffffff


	//   ....[231]....
        /*0458*/ 	.word	0xffffffff


	//   ....[232]....
        /*045c*/ 	.word	0xffffffff


	//   ....[233]....
        /*0460*/ 	.word	0xffffffff


	//   ....[234]....
        /*0464*/ 	.word	0xffffffff


	//   ....[235]....
        /*0468*/ 	.word	0xffffffff


	//   ....[236]....
        /*046c*/ 	.word	0xffffffff


	//   ....[237]....
        /*0470*/ 	.word	0xffffffff


	//   ....[238]....
        /*0474*/ 	.word	0xffffffff


	//   ....[239]....
        /*0478*/ 	.word	0xffffffff


	//   ....[240]....
        /*047c*/ 	.word	0xffffffff


	//   ....[241]....
        /*0480*/ 	.word	0xffffffff


	//   ....[242]....
        /*0484*/ 	.word	0xffffffff


	//   ....[243]....
        /*0488*/ 	.word	0xffffffff


	//   ....[244]....
        /*048c*/ 	.word	0xffffffff


	//   ....[245]....
        /*0490*/ 	.word	0xffffffff


	//   ....[246]....
        /*0494*/ 	.word	0xffffffff


	//   ....[247]....
        /*0498*/ 	.word	0xffffffff


	//   ....[248]....
        /*049c*/ 	.word	0xffffffff


	//   ....[249]....
        /*04a0*/ 	.word	0xffffffff


	//   ....[250]....
        /*04a4*/ 	.word	0xffffffff


	//   ....[251]....
        /*04a8*/ 	.word	0xffffffff


	//   ....[252]....
        /*04ac*/ 	.word	0xffffffff


	//   ....[253]....
        /*04b0*/ 	.word	0xffffffff


	//   ....[254]....
        /*04b4*/ 	.word	0xffffffff


	//   ....[255]....
        /*04b8*/ 	.word	0xffffffff


	//   ....[0]....
        /*04bc*/ 	.word	0xffffffff


	//   ....[1]....
        /*04c0*/ 	.word	0xffffffff


	//   ....[2]....
        /*04c4*/ 	.word	0xffffffff


	//   ....[3]....
        /*04c8*/ 	.word	0xffffffff


	//   ....[4]....
        /*04cc*/ 	.word	0xffffffff


	//   ....[5]....
        /*04d0*/ 	.word	0xffffffff


	//   ....[6]....
        /*04d4*/ 	.word	0xffffffff


	//   ....[7]....
        /*04d8*/ 	.word	0xffffffff


	//   ....[8]....
        /*04dc*/ 	.word	0xffffffff


	//   ....[9]....
        /*04e0*/ 	.word	0xffffffff


	//   ....[10]....
        /*04e4*/ 	.word	0xffffffff


	//   ....[11]....
        /*04e8*/ 	.word	0xffffffff


	//   ....[12]....
        /*04ec*/ 	.word	0xffffffff


	//   ....[13]....
        /*04f0*/ 	.word	0xffffffff


	//   ....[14]....
        /*04f4*/ 	.word	0xffffffff


	//   ....[15]....
        /*04f8*/ 	.word	0xffffffff


	//   ....[16]....
        /*04fc*/ 	.word	0xffffffff


	//   ....[17]....
        /*0500*/ 	.word	0xffffffff


	//   ....[18]....
        /*0504*/ 	.word	0xffffffff


	//   ....[19]....
        /*0508*/ 	.word	0xffffffff


	//   ....[20]....
        /*050c*/ 	.word	0xffffffff


	//   ....[21]....
        /*0510*/ 	.word	0xffffffff


	//   ....[22]....
        /*0514*/ 	.word	0xffffffff


	//   ....[23]....
        /*0518*/ 	.word	0xffffffff


	//   ....[24]....
        /*051c*/ 	.word	0xffffffff


	//   ....[25]....
        /*0520*/ 	.word	0xffffffff


	//   ....[26]....
        /*0524*/ 	.word	0xffffffff


	//   ....[27]....
        /*0528*/ 	.word	0xffffffff


	//   ....[28]....
        /*052c*/ 	.word	0xffffffff


	//   ....[29]....
        /*0530*/ 	.word	0xffffffff


	//   ....[30]....
        /*0534*/ 	.word	0xffffffff


	//   ....[31]....
        /*0538*/ 	.word	0xffffffff


	//   ....[32]....
        /*053c*/ 	.word	0xffffffff


	//   ....[33]....
        /*0540*/ 	.word	0xffffffff


	//   ....[34]....
        /*0544*/ 	.word	0xffffffff


	//   ....[35]....
        /*0548*/ 	.word	0xffffffff


	//   ....[36]....
        /*054c*/ 	.word	0xffffffff


	//   ....[37]....
        /*0550*/ 	.word	0xffffffff


	//   ....[38]....
        /*0554*/ 	.word	0xffffffff


	//   ....[39]....
        /*0558*/ 	.word	0xffffffff


	//   ....[40]....
        /*055c*/ 	.word	0xffffffff


	//   ....[41]....
        /*0560*/ 	.word	0xffffffff


	//   ....[42]....
        /*0564*/ 	.word	0xffffffff


	//   ....[43]....
        /*0568*/ 	.word	0xffffffff


	//   ....[44]....
        /*056c*/ 	.word	0xffffffff


	//   ....[45]....
        /*0570*/ 	.word	0xffffffff


	//   ....[46]....
        /*0574*/ 	.word	0xffffffff


	//   ....[47]....
        /*0578*/ 	.word	0xffffffff


	//   ....[48]....
        /*057c*/ 	.word	0xffffffff


	//   ....[49]....
        /*0580*/ 	.word	0xffffffff


	//   ....[50]....
        /*0584*/ 	.word	0xffffffff


	//   ....[51]....
        /*0588*/ 	.word	0xffffffff


	//   ....[52]....
        /*058c*/ 	.word	0xffffffff


	//   ....[53]....
        /*0590*/ 	.word	0xffffffff


	//   ....[54]....
        /*0594*/ 	.word	0xffffffff


	//   ....[55]....
        /*0598*/ 	.word	0xffffffff


	//   ....[56]....
        /*059c*/ 	.word	0xffffffff


	//   ....[57]....
        /*05a0*/ 	.word	0xffffffff


	//   ....[58]....
        /*05a4*/ 	.word	0xffffffff


	//   ....[59]....
        /*05a8*/ 	.word	0xffffffff


	//   ....[60]....
        /*05ac*/ 	.word	0xffffffff


	//   ....[61]....
        /*05b0*/ 	.word	0xffffffff


	//   ....[62]....
        /*05b4*/ 	.word	0xffffffff


	//   ....[63]....
        /*05b8*/ 	.word	0xffffffff


	//   ....[64]....
        /*05bc*/ 	.word	0xffffffff


	//   ....[65]....
        /*05c0*/ 	.word	0xffffffff


	//   ....[66]....
        /*05c4*/ 	.word	0xffffffff


	//   ....[67]....
        /*05c8*/ 	.word	0xffffffff


	//   ....[68]....
        /*05cc*/ 	.word	0xffffffff


	//   ....[69]....
        /*05d0*/ 	.word	0xffffffff


	//   ....[70]....
        /*05d4*/ 	.word	0xffffffff


	//   ....[71]....
        /*05d8*/ 	.word	0xffffffff


	//   ....[72]....
        /*05dc*/ 	.word	0x05000012


	//   ....[73]....
        /*05e0*/ 	.word	0x05000012


	//   ....[74]....
        /*05e4*/ 	.word	0x05000012


	//   ....[75]....
        /*05e8*/ 	.word	0x05000012


	//   ....[76]....
        /*05ec*/ 	.word	0x05000012


	//   ....[77]....
        /*05f0*/ 	.word	0x05000012


	//   ....[78]....
        /*05f4*/ 	.word	0x05000012


	//   ....[79]....
        /*05f8*/ 	.word	0x05000012


	//   ....[80]....
        /*05fc*/ 	.word	0x05000012


	//   ....[81]....
        /*0600*/ 	.word	0x05000012


	//   ....[82]....
        /*0604*/ 	.word	0x05000012


	//   ....[83]....
        /*0608*/ 	.word	0x05000012


	//   ....[84]....
        /*060c*/ 	.word	0x05000012


	//   ....[85]....
        /*0610*/ 	.word	0x05000012


	//   ....[86]....
        /*0614*/ 	.word	0x05000012


	//   ....[87]....
        /*0618*/ 	.word	0x05000012


	//   ....[88]....
        /*061c*/ 	.word	0x05000012


	//   ....[89]....
        /*0620*/ 	.word	0x05000012


	//   ....[90]....
        /*0624*/ 	.word	0x05000012


	//   ....[91]....
        /*0628*/ 	.word	0x05000012


	//   ....[92]....
        /*062c*/ 	.word	0x05000012


	//   ....[93]....
        /*0630*/ 	.word	0x05000012


	//   ....[94]....
        /*0634*/ 	.word	0x05000012


	//   ....[95]....
        /*0638*/ 	.word	0x05000012


	//   ....[96]....
        /*063c*/ 	.word	0x05000012


	//   ....[97]....
        /*0640*/ 	.word	0x05000012


	//   ....[98]....
        /*0644*/ 	.word	0x05000012


	//   ....[99]....
        /*0648*/ 	.word	0x05000012


	//   ....[100]....
        /*064c*/ 	.word	0x05000012


	//   ....[101]....
        /*0650*/ 	.word	0x05000012


	//   ....[102]....
        /*0654*/ 	.word	0x05000012


	//   ....[103]....
        /*0658*/ 	.word	0x05000012


	//   ....[104]....
        /*065c*/ 	.word	0x05000012


	//   ....[105]....
        /*0660*/ 	.word	0x05000012


	//   ....[106]....
        /*0664*/ 	.word	0x05000012


	//   ....[107]....
        /*0668*/ 	.word	0x05000012


	//   ....[108]....
        /*066c*/ 	.word	0x05000012


	//   ....[109]....
        /*0670*/ 	.word	0x05000012


	//   ....[110]....
        /*0674*/ 	.word	0x05000012


	//   ....[111]....
        /*0678*/ 	.word	0x05000012


	//   ....[112]....
        /*067c*/ 	.word	0x05000012


	//   ....[113]....
        /*0680*/ 	.word	0x05000012


	//   ....[114]....
        /*0684*/ 	.word	0x05000012


	//   ....[115]....
        /*0688*/ 	.word	0x05000012


	//   ....[116]....
        /*068c*/ 	.word	0x05000012


	//   ....[117]....
        /*0690*/ 	.word	0x05000012


	//   ....[118]....
        /*0694*/ 	.word	0x05000012


	//   ....[119]....
        /*0698*/ 	.word	0x05000012


	//   ....[120]....
        /*069c*/ 	.word	0x05000012


	//   ....[121]....
        /*06a0*/ 	.word	0x05000012


	//   ....[122]....
        /*06a4*/ 	.word	0x05000012


	//   ....[123]....
        /*06a8*/ 	.word	0x05000012


	//   ....[124]....
        /*06ac*/ 	.word	0x05000012


	//   ....[125]....
        /*06b0*/ 	.word	0x05000012


	//   ....[126]....
        /*06b4*/ 	.word	0x05000012


	//   ....[127]....
        /*06b8*/ 	.word	0x05000012


	//   ....[128]....
        /*06bc*/ 	.word	0x05000012


	//   ....[129]....
        /*06c0*/ 	.word	0x05000012


	//   ....[130]....
        /*06c4*/ 	.word	0x05000012


	//   ....[131]....
        /*06c8*/ 	.word	0x05000012


	//   ....[132]....
        /*06cc*/ 	.word	0x05000012


	//   ....[133]....
        /*06d0*/ 	.word	0x05000012


	//   ....[134]....
        /*06d4*/ 	.word	0x05000012


	//   ....[135]....
        /*06d8*/ 	.word	0x05000012


	//   ....[136]....
        /*06dc*/ 	.word	0x05000012


	//   ....[137]....
        /*06e0*/ 	.word	0x05000012


	//   ....[138]....
        /*06e4*/ 	.word	0x05000012


	//   ....[139]....
        /*06e8*/ 	.word	0x05000012


	//   ....[140]....
        /*06ec*/ 	.word	0x05000012


	//   ....[141]....
        /*06f0*/ 	.word	0x05000012


	//   ....[142]....
        /*06f4*/ 	.word	0x05000012


	//   ....[143]....
        /*06f8*/ 	.word	0x05000012


	//   ....[144]....
        /*06fc*/ 	.word	0x05000012


	//   ....[145]....
        /*0700*/ 	.word	0x05000012


	//   ....[146]....
        /*0704*/ 	.word	0x05000012


	//   ....[147]....
        /*0708*/ 	.word	0x05000012


	//   ....[148]....
        /*070c*/ 	.word	0x05000012


	//   ....[149]....
        /*0710*/ 	.word	0x05000012


	//   ....[150]....
        /*0714*/ 	.word	0x05000012


	//   ....[151]....
        /*0718*/ 	.word	0x05000012


	//   ....[152]....
        /*071c*/ 	.word	0x05000012


	//   ....[153]....
        /*0720*/ 	.word	0x05000012


	//   ....[154]....
        /*0724*/ 	.word	0x05000012


	//   ....[155]....
        /*0728*/ 	.word	0x05000012


	//   ....[156]....
        /*072c*/ 	.word	0x05000012


	//   ....[157]....
        /*0730*/ 	.word	0x05000012


	//   ....[158]....
        /*0734*/ 	.word	0x05000012


	//   ....[159]....
        /*0738*/ 	.word	0x05000012


	//   ....[160]....
        /*073c*/ 	.word	0x05000012


	//   ....[161]....
        /*0740*/ 	.word	0x05000012


	//   ....[162]....
        /*0744*/ 	.word	0x05000012


	//   ....[163]....
        /*0748*/ 	.word	0x05000012


	//   ....[164]....
        /*074c*/ 	.word	0x05000012


	//   ....[165]....
        /*0750*/ 	.word	0x05000012


	//   ....[166]....
        /*0754*/ 	.word	0x05000012


	//   ....[167]....
        /*0758*/ 	.word	0x05000012


	//   ....[168]....
        /*075c*/ 	.word	0x05000012


	//   ....[169]....
        /*0760*/ 	.word	0x05000012


	//   ....[170]....
        /*0764*/ 	.word	0x05000012


	//   ....[171]....
        /*0768*/ 	.word	0x05000012


	//   ....[172]....
        /*076c*/ 	.word	0x05000012


	//   ....[173]....
        /*0770*/ 	.word	0x05000012


	//   ....[174]....
        /*0774*/ 	.word	0x05000012


	//   ....[175]....
        /*0778*/ 	.word	0x05000012


	//   ....[176]....
        /*077c*/ 	.word	0x05000012


	//   ....[177]....
        /*0780*/ 	.word	0x05000012


	//   ....[178]....
        /*0784*/ 	.word	0x05000012


	//   ....[179]....
        /*0788*/ 	.word	0x05000012


	//   ....[180]....
        /*078c*/ 	.word	0x05000012


	//   ....[181]....
        /*0790*/ 	.word	0x05000012


	//   ....[182]....
        /*0794*/ 	.word	0x05000012


	//   ....[183]....
        /*0798*/ 	.word	0x05000012


	//   ....[184]....
        /*079c*/ 	.word	0x05000012


	//   ....[185]....
        /*07a0*/ 	.word	0x05000012


	//   ....[186]....
        /*07a4*/ 	.word	0x05000012


	//   ....[187]....
        /*07a8*/ 	.word	0x05000012


	//   ....[188]....
        /*07ac*/ 	.word	0x05000012


	//   ....[189]....
        /*07b0*/ 	.word	0x05000012


	//   ....[190]....
        /*07b4*/ 	.word	0x05000012


	//   ....[191]....
        /*07b8*/ 	.word	0x05000012


	//   ....[192]....
        /*07bc*/ 	.word	0x05000012


	//   ....[193]....
        /*07c0*/ 	.word	0x05000012


	//   ....[194]....
        /*07c4*/ 	.word	0x05000012


	//   ....[195]....
        /*07c8*/ 	.word	0x05000012


	//   ....[196]....
        /*07cc*/ 	.word	0x05000012


	//   ....[197]....
        /*07d0*/ 	.word	0x05000012


	//   ....[198]....
        /*07d4*/ 	.word	0x05000012


	//   ....[199]....
        /*07d8*/ 	.word	0x05000012


	//   ....[200]....
        /*07dc*/ 	.word	0x05000012


	//   ....[201]....
        /*07e0*/ 	.word	0x05000012


	//   ....[202]....
        /*07e4*/ 	.word	0x05000012


	//   ....[203]....
        /*07e8*/ 	.word	0x05000012


	//   ....[204]....
        /*07ec*/ 	.word	0x05000012


	//   ....[205]....
        /*07f0*/ 	.word	0x05000012


	//   ....[206]....
        /*07f4*/ 	.word	0x05000012


	//   ....[207]....
        /*07f8*/ 	.word	0x05000012


	//   ....[208]....
        /*07fc*/ 	.word	0x05000012


	//   ....[209]....
        /*0800*/ 	.word	0x05000012


	//   ....[210]....
        /*0804*/ 	.word	0x05000012


	//   ....[211]....
        /*0808*/ 	.word	0x05000012


	//   ....[212]....
        /*080c*/ 	.word	0x05000012


	//   ....[213]....
        /*0810*/ 	.word	0x05000012


	//   ....[214]....
        /*0814*/ 	.word	0x05000012


	//   ....[215]....
        /*0818*/ 	.word	0x05000012


	//   ....[216]....
        /*081c*/ 	.word	0x05000012


	//   ....[217]....
        /*0820*/ 	.word	0x05000012


	//   ....[218]....
        /*0824*/ 	.word	0x05000012


	//   ....[219]....
        /*0828*/ 	.word	0x05000012


	//   ....[220]....
        /*082c*/ 	.word	0x05000012


	//   ....[221]....
        /*0830*/ 	.word	0x05000012


	//   ....[222]....
        /*0834*/ 	.word	0x05000012


	//   ....[223]....
        /*0838*/ 	.word	0x05000012


	//----- nvinfo : EIATTR_COOP_GROUP_INSTR_OFFSETS
	.align		4
.L_238:
        /*083c*/ 	.byte	0x04, 0x28
        /*083e*/ 	.short	(.L_240 - .L_239)


	//   ....[0]....
.L_239:
        /*0840*/ 	.word	0x00000220


	//   ....[1]....
        /*0844*/ 	.word	0x000004b0


	//   ....[2]....
        /*0848*/ 	.word	0x000007c0


	//   ....[3]....
        /*084c*/ 	.word	0x00000800


	//   ....[4]....
        /*0850*/ 	.word	0x00000830


	//   ....[5]....
        /*0854*/ 	.word	0x00000860


	//   ....[6]....
        /*0858*/ 	.word	0x00000890


	//   ....[7]....
        /*085c*/ 	.word	0x000008a0


	//   ....[8]....
        /*0860*/ 	.word	0x000008b0


	//   ....[9]....
        /*0864*/ 	.word	0x00000990


	//   ....[10]....
        /*0868*/ 	.word	0x00000a00


	//   ....[11]....
        /*086c*/ 	.word	0x00000a30


	//   ....[12]....
        /*0870*/ 	.word	0x00000a60


	//   ....[13]....
        /*0874*/ 	.word	0x00000a90


	//   ....[14]....
        /*0878*/ 	.word	0x00000ac0


	//   ....[15]....
        /*087c*/ 	.word	0x00000af0


	//   ....[16]....
        /*0880*/ 	.word	0x00000bc0


	//   ....[17]....
        /*0884*/ 	.word	0x00000c30


	//   ....[18]....
        /*0888*/ 	.word	0x00000c60


	//   ....[19]....
        /*088c*/ 	.word	0x00000c90


	//   ....[20]....
        /*0890*/ 	.word	0x00000cc0


	//   ....[21]....
        /*0894*/ 	.word	0x00000cf0


	//   ....[22]....
        /*0898*/ 	.word	0x00000d20


	//   ....[23]....
        /*089c*/ 	.word	0x00000df0


	//   ....[24]....
        /*08a0*/ 	.word	0x00000e60


	//   ....[25]....
        /*08a4*/ 	.word	0x00000e90


	//   ....[26]....
        /*08a8*/ 	.word	0x00000ec0


	//   ....[27]....
        /*08ac*/ 	.word	0x00000ef0


	//   ....[28]....
        /*08b0*/ 	.word	0x00000f20


	//   ....[29]....
        /*08b4*/ 	.word	0x00000f50


	//   ....[30]....
        /*08b8*/ 	.word	0x00001020


	//   ....[31]....
        /*08bc*/ 	.word	0x00001090


	//   ....[32]....
        /*08c0*/ 	.word	0x000010c0


	//   ....[33]....
        /*08c4*/ 	.word	0x00001100


	//   ....[34]....
        /*08c8*/ 	.word	0x00001130


	//   ....[35]....
        /*08cc*/ 	.word	0x00001180


	//   ....[36]....
        /*08d0*/ 	.word	0x000011a0


	//   ....[37]....
        /*08d4*/ 	.word	0x00001360


	//   ....[38]....
        /*08d8*/ 	.word	0x00001370


	//   ....[39]....
        /*08dc*/ 	.word	0x00001380


	//   ....[40]....
        /*08e0*/ 	.word	0x00001390


	//   ....[41]....
        /*08e4*/ 	.word	0x00001420


	//   ....[42]....
        /*08e8*/ 	.word	0x00001430


	//   ....[43]....
        /*08ec*/ 	.word	0x00001450


	//   ....[44]....
        /*08f0*/ 	.word	0x00004140


	//   ....[45]....
        /*08f4*/ 	.word	0x000043d0


	//   ....[46]....
        /*08f8*/ 	.word	0x000046e0


	//   ....[47]....
        /*08fc*/ 	.word	0x00004720


	//   ....[48]....
        /*0900*/ 	.word	0x00004750


	//   ....[49]....
        /*0904*/ 	.word	0x00004780


	//   ....[50]....
        /*0908*/ 	.word	0x000047b0


	//   ....[51]....
        /*090c*/ 	.word	0x000047c0


	//   ....[52]....
        /*0910*/ 	.word	0x000047d0


	//   ....[53]....
        /*0914*/ 	.word	0x000048b0


	//   ....[54]....
        /*0918*/ 	.word	0x00004920


	//   ....[55]....
        /*091c*/ 	.word	0x00004950


	//   ....[56]....
        /*0920*/ 	.word	0x00004980


	//   ....[57]....
        /*0924*/ 	.word	0x000049b0


	//   ....[58]....
        /*0928*/ 	.word	0x000049e0


	//   ....[59]....
        /*092c*/ 	.word	0x00004a10


	//   ....[60]....
        /*0930*/ 	.word	0x00004ae0


	//   ....[61]....
        /*0934*/ 	.word	0x00004b50


	//   ....[62]....
        /*0938*/ 	.word	0x00004b80


	//   ....[63]....
        /*093c*/ 	.word	0x00004bb0


	//   ....[64]....
        /*0940*/ 	.word	0x00004be0


	//   ....[65]....
        /*0944*/ 	.word	0x00004c10


	//   ....[66]....
        /*0948*/ 	.word	0x00004c40


	//   ....[67]....
        /*094c*/ 	.word	0x00004d10


	//   ....[68]....
        /*0950*/ 	.word	0x00004d80


	//   ....[69]....
        /*0954*/ 	.word	0x00004dc0


	//   ....[70]....
        /*0958*/ 	.word	0x00004df0


	//   ....[71]....
        /*095c*/ 	.word	0x00004e20


	//   ....[72]....
        /*0960*/ 	.word	0x00004e50


	//   ....[73]....
        /*0964*/ 	.word	0x00004e80


	//   ....[74]....
        /*0968*/ 	.word	0x00004f40


	//   ....[75]....
        /*096c*/ 	.word	0x00004fb0


	//   ....[76]....
        /*0970*/ 	.word	0x00004ff0


	//   ....[77]....
        /*0974*/ 	.word	0x00005020


	//   ....[78]....
        /*0978*/ 	.word	0x00005050


	//   ....[79]....
        /*097c*/ 	.word	0x00005080


	//   ....[80]....
        /*0980*/ 	.word	0x000050b0


	//   ....[81]....
        /*0984*/ 	.word	0x000052d0


	//   ....[82]....
        /*0988*/ 	.word	0x000052e0


	//   ....[83]....
        /*098c*/ 	.word	0x000052f0


	//   ....[84]....
        /*0990*/ 	.word	0x00005300


	//   ....[85]....
        /*0994*/ 	.word	0x00005390


	//   ....[86]....
        /*0998*/ 	.word	0x000053a0


	//   ....[87]....
        /*099c*/ 	.word	0x000053c0


	//   ....[88]....
        /*09a0*/ 	.word	0x000060a0


	//   ....[89]....
        /*09a4*/ 	.word	0x00006280


	//   ....[90]....
        /*09a8*/ 	.word	0x000062d0


	//   ....[91]....
        /*09ac*/ 	.word	0x000062e0


	//   ....[92]....
        /*09b0*/ 	.word	0x000062f0


	//   ....[93]....
        /*09b4*/ 	.word	0x00006300


	//   ....[94]....
        /*09b8*/ 	.word	0x00006310


	//   ....[95]....
        /*09bc*/ 	.word	0x00006320


	//   ....[96]....
        /*09c0*/ 	.word	0x00006330


	//   ....[97]....
        /*09c4*/ 	.word	0x00006460


	//   ....[98]....
        /*09c8*/ 	.word	0x00006470


	//   ....[99]....
        /*09cc*/ 	.word	0x00006480


	//   ....[100]....
        /*09d0*/ 	.word	0x00006490


	//   ....[101]....
        /*09d4*/ 	.word	0x000064a0


	//   ....[102]....
        /*09d8*/ 	.word	0x000064b0


	//   ....[103]....
        /*09dc*/ 	.word	0x000064c0


	//   ....[104]....
        /*09e0*/ 	.word	0x00006600


	//   ....[105]....
        /*09e4*/ 	.word	0x00006610


	//   ....[106]....
        /*09e8*/ 	.word	0x00006620


	//   ....[107]....
        /*09ec*/ 	.word	0x00006630


	//   ....[108]....
        /*09f0*/ 	.word	0x00006640


	//   ....[109]....
        /*09f4*/ 	.word	0x00006650


	//   ....[110]....
        /*09f8*/ 	.word	0x00006660


	//   ....[111]....
        /*09fc*/ 	.word	0x000067a0


	//   ....[112]....
        /*0a00*/ 	.word	0x000067b0


	//   ....[113]....
        /*0a04*/ 	.word	0x000067c0


	//   ....[114]....
        /*0a08*/ 	.word	0x000067d0


	//   ....[115]....
        /*0a0c*/ 	.word	0x000067e0


	//   ....[116]....
        /*0a10*/ 	.word	0x000067f0


	//   ....[117]....
        /*0a14*/ 	.word	0x00006800


	//   ....[118]....
        /*0a18*/ 	.word	0x00006940


	//   ....[119]....
        /*0a1c*/ 	.word	0x00006950


	//   ....[120]....
        /*0a20*/ 	.word	0x00006960


	//   ....[121]....
        /*0a24*/ 	.word	0x00006970


	//   ....[122]....
        /*0a28*/ 	.word	0x00006980


	//   ....[123]....
        /*0a2c*/ 	.word	0x00006990


	//   ....[124]....
        /*0a30*/ 	.word	0x000069a0


	//   ....[125]....
        /*0a34*/ 	.word	0x00006b20


	//   ....[126]....
        /*0a38*/ 	.word	0x00006c00


	//   ....[127]....
        /*0a3c*/ 	.word	0x00006dc0


	//   ....[128]....
        /*0a40*/ 	.word	0x00006e10


	//   ....[129]....
        /*0a44*/ 	.word	0x00006e20


	//   ....[130]....
        /*0a48*/ 	.word	0x00006e30


	//   ....[131]....
        /*0a4c*/ 	.word	0x00006e40


	//   ....[132]....
        /*0a50*/ 	.word	0x00006e50


	//   ....[133]....
        /*0a54*/ 	.word	0x00006e60


	//   ....[134]....
        /*0a58*/ 	.word	0x00006e70


	//   ....[135]....
        /*0a5c*/ 	.word	0x00007010


	//   ....[136]....
        /*0a60*/ 	.word	0x00007020


	//   ....[137]....
        /*0a64*/ 	.word	0x00007030


	//   ....[138]....
        /*0a68*/ 	.word	0x00007040


	//   ....[139]....
        /*0a6c*/ 	.word	0x00007050


	//   ....[140]....
        /*0a70*/ 	.word	0x00007060


	//   ....[141]....
        /*0a74*/ 	.word	0x00007070


	//   ....[142]....
        /*0a78*/ 	.word	0x000071a0


	//   ....[143]....
        /*0a7c*/ 	.word	0x000071b0


	//   ....[144]....
        /*0a80*/ 	.word	0x000071c0


	//   ....[145]....
        /*0a84*/ 	.word	0x000071d0


	//   ....[146]....
        /*0a88*/ 	.word	0x000071e0


	//   ....[147]....
        /*0a8c*/ 	.word	0x000071f0


	//   ....[148]....
        /*0a90*/ 	.word	0x00007200


	//   ....[149]....
        /*0a94*/ 	.word	0x00007330


	//   ....[150]....
        /*0a98*/ 	.word	0x00007340


	//   ....[151]....
        /*0a9c*/ 	.word	0x00007350


	//   ....[152]....
        /*0aa0*/ 	.word	0x00007360


	//   ....[153]....
        /*0aa4*/ 	.word	0x00007370


	//   ....[154]....
        /*0aa8*/ 	.word	0x00007380


	//   ....[155]....
        /*0aac*/ 	.word	0x00007390


	//   ....[156]....
        /*0ab0*/ 	.word	0x000074c0


	//   ....[157]....
        /*0ab4*/ 	.word	0x000074d0


	//   ....[158]....
        /*0ab8*/ 	.word	0x000074e0


	//   ....[159]....
        /*0abc*/ 	.word	0x000074f0


	//   ....[160]....
        /*0ac0*/ 	.word	0x00007500


	//   ....[161]....
        /*0ac4*/ 	.word	0x00007510


	//   ....[162]....
        /*0ac8*/ 	.word	0x00007520


	//   ....[163]....
        /*0acc*/ 	.word	0x00007750


	//   ....[164]....
        /*0ad0*/ 	.word	0x00008cb0


	//   ....[165]....
        /*0ad4*/ 	.word	0x00009010


	//   ....[166]....
        /*0ad8*/ 	.word	0x000093c0


	//   ....[167]....
        /*0adc*/ 	.word	0x00009400


	//   ....[168]....
        /*0ae0*/ 	.word	0x00009430


	//   ....[169]....
        /*0ae4*/ 	.word	0x00009460


	//   ....[170]....
        /*0ae8*/ 	.word	0x00009490


	//   ....[171]....
        /*0aec*/ 	.word	0x000094a0


	//   ....[172]....
        /*0af0*/ 	.word	0x000094b0


	//   ....[173]....
        /*0af4*/ 	.word	0x00009590


	//   ....[174]....
        /*0af8*/ 	.word	0x00009610


	//   ....[175]....
        /*0afc*/ 	.word	0x00009640


	//   ....[176]....
        /*0b00*/ 	.word	0x00009670


	//   ....[177]....
        /*0b04*/ 	.word	0x000096a0


	//   ....[178]....
        /*0b08*/ 	.word	0x000096d0


	//   ....[179]....
        /*0b0c*/ 	.word	0x00009700


	//   ....[180]....
        /*0b10*/ 	.word	0x000097c0


	//   ....[181]....
        /*0b14*/ 	.word	0x00009820


	//   ....[182]....
        /*0b18*/ 	.word	0x00009850


	//   ....[183]....
        /*0b1c*/ 	.word	0x00009890


	//   ....[184]....
        /*0b20*/ 	.word	0x000098c0


	//   ....[185]....
        /*0b24*/ 	.word	0x000098f0


	//   ....[186]....
        /*0b28*/ 	.word	0x00009920


	//   ....[187]....
        /*0b2c*/ 	.word	0x000099f0


	//   ....[188]....
        /*0b30*/ 	.word	0x00009a70


	//   ....[189]....
        /*0b34*/ 	.word	0x00009ab0


	//   ....[190]....
        /*0b38*/ 	.word	0x00009ae0


	//   ....[191]....
        /*0b3c*/ 	.word	0x00009b10


	//   ....[192]....
        /*0b40*/ 	.word	0x00009b40


	//   ....[193]....
        /*0b44*/ 	.word	0x00009b60


	//   ....[194]....
        /*0b48*/ 	.word	0x00009c20


	//   ....[195]....
        /*0b4c*/ 	.word	0x00009ca0


	//   ....[196]....
        /*0b50*/ 	.word	0x00009ce0


	//   ....[197]....
        /*0b54*/ 	.word	0x00009d10


	//   ....[198]....
        /*0b58*/ 	.word	0x00009d40


	//   ....[199]....
        /*0b5c*/ 	.word	0x00009d80


	//   ....[200]....
        /*0b60*/ 	.word	0x00009da0


	//   ....[201]....
        /*0b64*/ 	.word	0x00009f70


	//   ....[202]....
        /*0b68*/ 	.word	0x00009f80


	//   ....[203]....
        /*0b6c*/ 	.word	0x00009f90


	//   ....[204]....
        /*0b70*/ 	.word	0x00009fa0


	//   ....[205]....
        /*0b74*/ 	.word	0x0000a020


	//   ....[206]....
        /*0b78*/ 	.word	0x0000a030


	//   ....[207]....
        /*0b7c*/ 	.word	0x0000a040


	//   ....[208]....
        /*0b80*/ 	.word	0x0000cda0


	//   ....[209]....
        /*0b84*/ 	.word	0x0000d120


	//   ....[210]....
        /*0b88*/ 	.word	0x0000d4a0


	//   ....[211]....
        /*0b8c*/ 	.word	0x0000d4e0


	//   ....[212]....
        /*0b90*/ 	.word	0x0000d510


	//   ....[213]....
        /*0b94*/ 	.word	0x0000d540


	//   ....[214]....
        /*0b98*/ 	.word	0x0000d560


	//   ....[215]....
        /*0b9c*/ 	.word	0x0000d570


	//   ....[216]....
        /*0ba0*/ 	.word	0x0000d580


	//   ....[217]....
        /*0ba4*/ 	.word	0x0000d670


	//   ....[218]....
        /*0ba8*/ 	.word	0x0000d6e0


	//   ....[219]....
        /*0bac*/ 	.word	0x0000d720


	//   ....[220]....
        /*0bb0*/ 	.word	0x0000d750


	//   ....[221]....
        /*0bb4*/ 	.word	0x0000d780


	//   ....[222]....
        /*0bb8*/ 	.word	0x0000d7b0


	//   ....[223]....
        /*0bbc*/ 	.word	0x0000d7e0


	//   ....[224]....
        /*0bc0*/ 	.word	0x0000d8a0


	//   ....[225]....
        /*0bc4*/ 	.word	0x0000d900


	//   ....[226]....
        /*0bc8*/ 	.word	0x0000d930


	//   ....[227]....
        /*0bcc*/ 	.word	0x0000d970


	//   ....[228]....
        /*0bd0*/ 	.word	0x0000d9a0


	//   ....[229]....
        /*0bd4*/ 	.word	0x0000d9d0


	//   ....[230]....
        /*0bd8*/ 	.word	0x0000da00


	//   ....[231]....
        /*0bdc*/ 	.word	0x0000dad0


	//   ....[232]....
        /*0be0*/ 	.word	0x0000db40


	//   ....[233]....
        /*0be4*/ 	.word	0x0000db80


	//   ....[234]....
        /*0be8*/ 	.word	0x0000dbb0


	//   ....[235]....
        /*0bec*/ 	.word	0x0000dbe0


	//   ....[236]....
        /*0bf0*/ 	.word	0x0000dc10


	//   ....[237]....
        /*0bf4*/ 	.word	0x0000dc40


	//   ....[238]....
        /*0bf8*/ 	.word	0x0000dd00


	//   ....[239]....
        /*0bfc*/ 	.word	0x0000dd70


	//   ....[240]....
        /*0c00*/ 	.word	0x0000dda0


	//   ....[241]....
        /*0c04*/ 	.word	0x0000dde0


	//   ....[242]....
        /*0c08*/ 	.word	0x0000de10


	//   ....[243]....
        /*0c0c*/ 	.word	0x0000de40


	//   ....[244]....
        /*0c10*/ 	.word	0x0000de70


	//   ....[245]....
        /*0c14*/ 	.word	0x0000e040


	//   ....[246]....
        /*0c18*/ 	.word	0x0000e050


	//   ....[247]....
        /*0c1c*/ 	.word	0x0000e060


	//   ....[248]....
        /*0c20*/ 	.word	0x0000e070


	//   ....[249]....
        /*0c24*/ 	.word	0x0000e100


	//   ....[250]....
        /*0c28*/ 	.word	0x0000e110


	//   ....[251]....
        /*0c2c*/ 	.word	0x0000e130


	//   ....[252]....
        /*0c30*/ 	.word	0x0000ee40


	//   ....[253]....
        /*0c34*/ 	.word	0x0000f020


	//   ....[254]....
        /*0c38*/ 	.word	0x0000f070


	//   ....[255]....
        /*0c3c*/ 	.word	0x0000f080


	//   ....[0]....
        /*0c40*/ 	.word	0x0000f090


	//   ....[1]....
        /*0c44*/ 	.word	0x0000f0a0


	//   ....[2]....
        /*0c48*/ 	.word	0x0000f0b0


	//   ....[3]....
        /*0c4c*/ 	.word	0x0000f0c0


	//   ....[4]....
        /*0c50*/ 	.word	0x0000f0d0


	//   ....[5]....
        /*0c54*/ 	.word	0x0000f200


	//   ....[6]....
        /*0c58*/ 	.word	0x0000f210


	//   ....[7]....
        /*0c5c*/ 	.word	0x0000f220


	//   ....[8]....
        /*0c60*/ 	.word	0x0000f230


	//   ....[9]....
        /*0c64*/ 	.word	0x0000f240


	//   ....[10]....
        /*0c68*/ 	.word	0x0000f250


	//   ....[11]....
        /*0c6c*/ 	.word	0x0000f260


	//   ....[12]....
        /*0c70*/ 	.word	0x0000f3a0


	//   ....[13]....
        /*0c74*/ 	.word	0x0000f3b0


	//   ....[14]....
        /*0c78*/ 	.word	0x0000f3c0


	//   ....[15]....
        /*0c7c*/ 	.word	0x0000f3d0


	//   ....[16]....
        /*0c80*/ 	.word	0x0000f3e0


	//   ....[17]....
        /*0c84*/ 	.word	0x0000f3f0


	//   ....[18]....
        /*0c88*/ 	.word	0x0000f400


	//   ....[19]....
        /*0c8c*/ 	.word	0x0000f540


	//   ....[20]....
        /*0c90*/ 	.word	0x0000f550


	//   ....[21]....
        /*0c94*/ 	.word	0x0000f560


	//   ....[22]....
        /*0c98*/ 	.word	0x0000f570


	//   ....[23]....
        /*0c9c*/ 	.word	0x0000f580


	//   ....[24]....
        /*0ca0*/ 	.word	0x0000f590


	//   ....[25]....
        /*0ca4*/ 	.word	0x0000f5a0


	//   ....[26]....
        /*0ca8*/ 	.word	0x0000f6e0


	//   ....[27]....
        /*0cac*/ 	.word	0x0000f6f0


	//   ....[28]....
        /*0cb0*/ 	.word	0x0000f700


	//   ....[29]....
        /*0cb4*/ 	.word	0x0000f710


	//   ....[30]....
        /*0cb8*/ 	.word	0x0000f720


	//   ....[31]....
        /*0cbc*/ 	.word	0x0000f730


	//   ....[32]....
        /*0cc0*/ 	.word	0x0000f740


	//   ....[33]....
        /*0cc4*/ 	.word	0x0000f890


	//   ....[34]....
        /*0cc8*/ 	.word	0x0000f970


	//   ....[35]....
        /*0ccc*/ 	.word	0x0000fb40


	//   ....[36]....
        /*0cd0*/ 	.word	0x0000fb90


	//   ....[37]....
        /*0cd4*/ 	.word	0x0000fba0


	//   ....[38]....
        /*0cd8*/ 	.word	0x0000fbb0


	//   ....[39]....
        /*0cdc*/ 	.word	0x0000fbc0


	//   ....[40]....
        /*0ce0*/ 	.word	0x0000fbd0


	//   ....[41]....
        /*0ce4*/ 	.word	0x0000fbe0


	//   ....[42]....
        /*0ce8*/ 	.word	0x0000fbf0


	//   ....[43]....
        /*0cec*/ 	.word	0x0000fd90


	//   ....[44]....
        /*0cf0*/ 	.word	0x0000fda0


	//   ....[45]....
        /*0cf4*/ 	.word	0x0000fdb0


	//   ....[46]....
        /*0cf8*/ 	.word	0x0000fdc0


	//   ....[47]....
        /*0cfc*/ 	.word	0x0000fdd0


	//   ....[48]....
        /*0d00*/ 	.word	0x0000fde0


	//   ....[49]....
        /*0d04*/ 	.word	0x0000fdf0


	//   ....[50]....
        /*0d08*/ 	.word	0x0000ff20


	//   ....[51]....
        /*0d0c*/ 	.word	0x0000ff30


	//   ....[52]....
        /*0d10*/ 	.word	0x0000ff40


	//   ....[53]....
        /*0d14*/ 	.word	0x0000ff50


	//   ....[54]....
        /*0d18*/ 	.word	0x0000ff60


	//   ....[55]....
        /*0d1c*/ 	.word	0x0000ff70


	//   ....[56]....
        /*0d20*/ 	.word	0x0000ff80


	//   ....[57]....
        /*0d24*/ 	.word	0x000100b0


	//   ....[58]....
        /*0d28*/ 	.word	0x000100c0


	//   ....[59]....
        /*0d2c*/ 	.word	0x000100d0


	//   ....[60]....
        /*0d30*/ 	.word	0x000100e0


	//   ....[61]....
        /*0d34*/ 	.word	0x000100f0


	//   ....[62]....
        /*0d38*/ 	.word	0x00010100


	//   ....[63]....
        /*0d3c*/ 	.word	0x00010110


	//   ....[64]....
        /*0d40*/ 	.word	0x00010240


	//   ....[65]....
        /*0d44*/ 	.word	0x00010250


	//   ....[66]....
        /*0d48*/ 	.word	0x00010260


	//   ....[67]....
        /*0d4c*/ 	.word	0x00010270


	//   ....[68]....
        /*0d50*/ 	.word	0x00010280


	//   ....[69]....
        /*0d54*/ 	.word	0x00010290


	//   ....[70]....
        /*0d58*/ 	.word	0x000102a0


	//   ....[71]....
        /*0d5c*/ 	.word	0x000104d0


	//   ....[72]....
        /*0d60*/ 	.word	0x00011890


	//   ....[73]....
        /*0d64*/ 	.word	0x00011930


	//   ....[74]....
        /*0d68*/ 	.word	0x000119e0


	//   ....[75]....
        /*0d6c*/ 	.word	0x00011a30


	//   ....[76]....
        /*0d70*/ 	.word	0x00011a80


	//   ....[77]....
        /*0d74*/ 	.word	0x00011ad0


	//   ....[78]....
        /*0d78*/ 	.word	0x00011b20


	//   ....[79]....
        /*0d7c*/ 	.word	0x00011b70


	//   ....[80]....
        /*0d80*/ 	.word	0x00011bc0


	//   ....[81]....
        /*0d84*/ 	.word	0x00011c40


	//   ....[82]....
        /*0d88*/ 	.word	0x00011cc0


	//   ....[83]....
        /*0d8c*/ 	.word	0x00011d10


	//   ....[84]....
        /*0d90*/ 	.word	0x00011d60


	//   ....[85]....
        /*0d94*/ 	.word	0x00011db0


	//   ....[86]....
        /*0d98*/ 	.word	0x00011e00


	//   ....[87]....
        /*0d9c*/ 	.word	0x00011e50


	//   ....[88]....
        /*0da0*/ 	.word	0x00011ed0


	//   ....[89]....
        /*0da4*/ 	.word	0x00011f50


	//   ....[90]....
        /*0da8*/ 	.word	0x00011fa0


	//   ....[91]....
        /*0dac*/ 	.word	0x00011ff0


	//   ....[92]....
        /*0db0*/ 	.word	0x00012040


	//   ....[93]....
        /*0db4*/ 	.word	0x00012090


	//   ....[94]....
        /*0db8*/ 	.word	0x000120e0


	//   ....[95]....
        /*0dbc*/ 	.word	0x00012160


	//   ....[96]....
        /*0dc0*/ 	.word	0x000121e0


	//   ....[97]....
        /*0dc4*/ 	.word	0x00012230


	//   ....[98]....
        /*0dc8*/ 	.word	0x00012280


	//   ....[99]....
        /*0dcc*/ 	.word	0x000122d0


	//   ....[100]....
        /*0dd0*/ 	.word	0x00012320


	//   ....[101]....
        /*0dd4*/ 	.word	0x00012370


	//   ....[102]....
        /*0dd8*/ 	.word	0x000123f0


	//   ....[103]....
        /*0ddc*/ 	.word	0x00012470


	//   ....[104]....
        /*0de0*/ 	.word	0x000124c0


	//   ....[105]....
        /*0de4*/ 	.word	0x00012510


	//   ....[106]....
        /*0de8*/ 	.word	0x00012560


	//   ....[107]....
        /*0dec*/ 	.word	0x000125b0


	//   ....[108]....
        /*0df0*/ 	.word	0x00012600


	//   ....[109]....
        /*0df4*/ 	.word	0x00012670


	//   ....[110]....
        /*0df8*/ 	.word	0x00012700


	//   ....[111]....
        /*0dfc*/ 	.word	0x00012790


	//   ....[112]....
        /*0e00*/ 	.word	0x00012840


	//   ....[113]....
        /*0e04*/ 	.word	0x00012890


	//   ....[114]....
        /*0e08*/ 	.word	0x000128e0


	//   ....[115]....
        /*0e0c*/ 	.word	0x00012930


	//   ....[116]....
        /*0e10*/ 	.word	0x00012980


	//   ....[117]....
        /*0e14*/ 	.word	0x000129d0


	//   ....[118]....
        /*0e18*/ 	.word	0x00012a20


	//   ....[119]....
        /*0e1c*/ 	.word	0x00012aa0


	//   ....[120]....
        /*0e20*/ 	.word	0x00012b20


	//   ....[121]....
        /*0e24*/ 	.word	0x00012b70


	//   ....[122]....
        /*0e28*/ 	.word	0x00012bc0


	//   ....[123]....
        /*0e2c*/ 	.word	0x00012c10


	//   ....[124]....
        /*0e30*/ 	.word	0x00012c60


	//   ....[125]....
        /*0e34*/ 	.word	0x00012cb0


	//   ....[126]....
        /*0e38*/ 	.word	0x00012d30


	//   ....[127]....
        /*0e3c*/ 	.word	0x00012db0


	//   ....[128]....
        /*0e40*/ 	.word	0x00012e00


	//   ....[129]....
        /*0e44*/ 	.word	0x00012e50


	//   ....[130]....
        /*0e48*/ 	.word	0x00012ea0


	//   ....[131]....
        /*0e4c*/ 	.word	0x00012ef0


	//   ....[132]....
        /*0e50*/ 	.word	0x00012f40


	//   ....[133]....
        /*0e54*/ 	.word	0x00012fc0


	//   ....[134]....
        /*0e58*/ 	.word	0x00013040


	//   ....[135]....
        /*0e5c*/ 	.word	0x00013090


	//   ....[136]....
        /*0e60*/ 	.word	0x000130e0


	//   ....[137]....
        /*0e64*/ 	.word	0x00013130


	//   ....[138]....
        /*0e68*/ 	.word	0x00013180


	//   ....[139]....
        /*0e6c*/ 	.word	0x000131d0


	//   ....[140]....
        /*0e70*/ 	.word	0x00013250


	//   ....[141]....
        /*0e74*/ 	.word	0x000132d0


	//   ....[142]....
        /*0e78*/ 	.word	0x00013320


	//   ....[143]....
        /*0e7c*/ 	.word	0x00013370


	//   ....[144]....
        /*0e80*/ 	.word	0x000133c0


	//   ....[145]....
        /*0e84*/ 	.word	0x00013410


	//   ....[146]....
        /*0e88*/ 	.word	0x00013460


	//   ....[147]....
        /*0e8c*/ 	.word	0x000134d0


	//   ....[148]....
        /*0e90*/ 	.word	0x00013560


	//   ....[149]....
        /*0e94*/ 	.word	0x000135f0


	//   ....[150]....
        /*0e98*/ 	.word	0x000136a0


	//   ....[151]....
        /*0e9c*/ 	.word	0x000136f0


	//   ....[152]....
        /*0ea0*/ 	.word	0x00013740


	//   ....[153]....
        /*0ea4*/ 	.word	0x00013790


	//   ....[154]....
        /*0ea8*/ 	.word	0x000137e0


	//   ....[155]....
        /*0eac*/ 	.word	0x00013830


	//   ....[156]....
        /*0eb0*/ 	.word	0x00013880


	//   ....[157]....
        /*0eb4*/ 	.word	0x00013900


	//   ....[158]....
        /*0eb8*/ 	.word	0x00013980


	//   ....[159]....
        /*0ebc*/ 	.word	0x000139d0


	//   ....[160]....
        /*0ec0*/ 	.word	0x00013a20


	//   ....[161]....
        /*0ec4*/ 	.word	0x00013a70


	//   ....[162]....
        /*0ec8*/ 	.word	0x00013ac0


	//   ....[163]....
        /*0ecc*/ 	.word	0x00013b10


	//   ....[164]....
        /*0ed0*/ 	.word	0x00013b90


	//   ....[165]....
        /*0ed4*/ 	.word	0x00013c10


	//   ....[166]....
        /*0ed8*/ 	.word	0x00013c60


	//   ....[167]....
        /*0edc*/ 	.word	0x00013cb0


	//   ....[168]....
        /*0ee0*/ 	.word	0x00013d00


	//   ....[169]....
        /*0ee4*/ 	.word	0x00013d50


	//   ....[170]....
        /*0ee8*/ 	.word	0x00013da0


	//   ....[171]....
        /*0eec*/ 	.word	0x00013e20


	//   ....[172]....
        /*0ef0*/ 	.word	0x00013ea0


	//   ....[173]....
        /*0ef4*/ 	.word	0x00013ef0


	//   ....[174]....
        /*0ef8*/ 	.word	0x00013f40


	//   ....[175]....
        /*0efc*/ 	.word	0x00013f90


	//   ....[176]....
        /*0f00*/ 	.word	0x00013fe0


	//   ....[177]....
        /*0f04*/ 	.word	0x00014030


	//   ....[178]....
        /*0f08*/ 	.word	0x000140b0


	//   ....[179]....
        /*0f0c*/ 	.word	0x00014130


	//   ....[180]....
        /*0f10*/ 	.word	0x00014180


	//   ....[181]....
        /*0f14*/ 	.word	0x000141d0


	//   ....[182]....
        /*0f18*/ 	.word	0x00014220


	//   ....[183]....
        /*0f1c*/ 	.word	0x00014270


	//   ....[184]....
        /*0f20*/ 	.word	0x000142c0


	//   ....[185]....
        /*0f24*/ 	.word	0x00014320


	//   ....[186]....
        /*0f28*/ 	.word	0x000143a0


	//   ....[187]....
        /*0f2c*/ 	.word	0x00014420


	//   ....[188]....
        /*0f30*/ 	.word	0x000144d0


	//   ....[189]....
        /*0f34*/ 	.word	0x00014520


	//   ....[190]....
        /*0f38*/ 	.word	0x00014570


	//   ....[191]....
        /*0f3c*/ 	.word	0x000145c0


	//   ....[192]....
        /*0f40*/ 	.word	0x00014610


	//   ....[193]....
        /*0f44*/ 	.word	0x00014660


	//   ....[194]....
        /*0f48*/ 	.word	0x000146b0


	//   ....[195]....
        /*0f4c*/ 	.word	0x00014730


	//   ....[196]....
        /*0f50*/ 	.word	0x000147b0


	//   ....[197]....
        /*0f54*/ 	.word	0x00014800


	//   ....[198]....
        /*0f58*/ 	.word	0x00014850


	//   ....[199]....
        /*0f5c*/ 	.word	0x000148a0


	//   ....[200]....
        /*0f60*/ 	.word	0x000148f0


	//   ....[201]....
        /*0f64*/ 	.word	0x00014940


	//   ....[202]....
        /*0f68*/ 	.word	0x000149c0


	//   ....[203]....
        /*0f6c*/ 	.word	0x00014a40


	//   ....[204]....
        /*0f70*/ 	.word	0x00014a90


	//   ....[205]....
        /*0f74*/ 	.word	0x00014ae0


	//   ....[206]....
        /*0f78*/ 	.word	0x00014b30


	//   ....[207]....
        /*0f7c*/ 	.word	0x00014b80


	//   ....[208]....
        /*0f80*/ 	.word	0x00014bd0


	//   ....[209]....
        /*0f84*/ 	.word	0x00014c50


	//   ....[210]....
        /*0f88*/ 	.word	0x00014cd0


	//   ....[211]....
        /*0f8c*/ 	.word	0x00014d20


	//   ....[212]....
        /*0f90*/ 	.word	0x00014d70


	//   ....[213]....
        /*0f94*/ 	.word	0x00014dc0


	//   ....[214]....
        /*0f98*/ 	.word	0x00014e10


	//   ....[215]....
        /*0f9c*/ 	.word	0x00014e60


	//   ....[216]....
        /*0fa0*/ 	.word	0x00014ee0


	//   ....[217]....
        /*0fa4*/ 	.word	0x00014f60


	//   ....[218]....
        /*0fa8*/ 	.word	0x00014fb0


	//   ....[219]....
        /*0fac*/ 	.word	0x00015000


	//   ....[220]....
        /*0fb0*/ 	.word	0x00015050


	//   ....[221]....
        /*0fb4*/ 	.word	0x000150a0


	//   ....[222]....
        /*0fb8*/ 	.word	0x000150f0


	//   ....[223]....
        /*0fbc*/ 	.word	0x00015150


	//----- nvinfo : EIATTR_VRC_CTA_INIT_COUNT
	.align		4
.L_240:
        /*0fc0*/ 	.byte	0x02, 0x4a
	.zero		1
	.zero		1


	//----- nvinfo : EIATTR_EXIT_INSTR_OFFSETS
	.align		4
        /*0fc4*/ 	.byte	0x04, 0x1c
        /*0fc6*/ 	.short	(.L_242 - .L_241)


	//   ....[0]....
.L_241:
        /*0fc8*/ 	.word	0x000023a0


	//   ....[1]....
        /*0fcc*/ 	.word	0x00002660


	//   ....[2]....
        /*0fd0*/ 	.word	0x00003aa0


	//   ....[3]....
        /*0fd4*/ 	.word	0x00003db0


	//   ....[4]....
        /*0fd8*/ 	.word	0x00003ef0


	//   ....[5]....
        /*0fdc*/ 	.word	0x00003f80


	//   ....[6]....
        /*0fe0*/ 	.word	0x000081f0


	//   ....[7]....
        /*0fe4*/ 	.word	0x000084a0


	//   ....[8]....
        /*0fe8*/ 	.word	0x00008860


	//   ....[9]....
        /*0fec*/ 	.word	0x000089a0


	//   ....[10]....
        /*0ff0*/ 	.word	0x00008a30


	//   ....[11]....
        /*0ff4*/ 	.word	0x00008a50


	//   ....[12]....
        /*0ff8*/ 	.word	0x0000ca50


	//   ....[13]....
        /*0ffc*/ 	.word	0x0000cb30


	//   ....[14]....
        /*1000*/ 	.word	0x00011760


	//   ....[15]....
        /*1004*/ 	.word	0x00011840


	//----- nvinfo : EIATTR_MAX_THREADS
	.align		4
.L_242:
        /*1008*/ 	.byte	0x04, 0x05
        /*100a*/ 	.short	(.L_244 - .L_243)
.L_243:
        /*100c*/ 	.word	0x00000100
        /*1010*/ 	.word	0x00000001
        /*1014*/ 	.word	0x00000001


	//----- nvinfo : EIATTR_CRS_STACK_SIZE
	.align		4
.L_244:
        /*1018*/ 	.byte	0x04, 0x1e
        /*101a*/ 	.short	(.L_246 - .L_245)
.L_245:
        /*101c*/ 	.word	0x00000000


	//----- nvinfo : EIATTR_CBANK_PARAM_SIZE
	.align		4
.L_246:
        /*1020*/ 	.byte	0x03, 0x19
        /*1022*/ 	.short	0x0084


	//----- nvinfo : EIATTR_PARAM_CBANK
	.align		4
        /*1024*/ 	.byte	0x04, 0x0a
        /*1026*/ 	.short	(.L_248 - .L_247)
	.align		4
.L_247:
        /*1028*/ 	.word	index@(.nv.constant0._ZN6thrust24THRUST_300001_SM_1000_NS8cuda_cub4core6detail13_kernel_agentINS1_15__reduce_by_key16ReduceByKeyAgentINS0_18transform_iteratorI13KeyCoordValueIiiiENS0_6detail15normal_iteratorINS0_10device_ptrIS9_EEEENS0_11use_defaultESF_EENS7_I15KCVIdxReductionIiiiiENS0_12zip_iteratorIN4cuda3std3__45tupleIJNS0_17counting_iteratorIiSF_SF_SF_EESE_EEEEESF_SF_EENS0_16discard_iteratorISF_EENSB_INSC_ISI_EEEENSM_8equal_toIiEE13KCVIdxReducerIiiiiEPiiEEJSG_SS_SU_SW_S11_N3cub18CUB_300001_SM_100024ReduceByKeyScanTileStateISI_iLb0EEESY_S10_iiEEEvDpT0_)
        /*102c*/ 	.short	0x0380
        /*102e*/ 	.short	0x0084


	//----- nvinfo : EIATTR_SW_WAR
	.align		4
.L_248:
        /*1030*/ 	.byte	0x04, 0x36
        /*1032*/ 	.short	(.L_250 - .L_249)
.L_249:
        /*1034*/ 	.word	0x00000008
.L_250:


//--------------------- .nv.info._ZN6thrust24THRUST_300001_SM_1000_NS8cuda_cub4core6detail13_kernel_agentINS1_15__reduce_by_key9InitAgentIN3cub18CUB_300001_SM_100024ReduceByKeyScanTileStateI15KCVIdxReductionIiiiiEiLb0EEEiPiEEJSC_iSD_EEEvDpT0_ --------------------------
	.section	.nv.info._ZN6thrust24THRUST_300001_SM_1000_NS8cuda_cub4core6detail13_kernel_agentINS1_15__reduce_by_key9InitAgentIN3cub18CUB_300001_SM_100024ReduceByKeyScanTileStateI15KCVIdxReductionIiiiiEiLb0EEEiPiEEJSC_iSD_EEEvDpT0_,"",@"SHT_CUDA_INFO"
	.sectionflags	@""
	.align	4


	//----- nvinfo : EIATTR_CUDA_API_VERSION
	.align		4
        /*0000*/ 	.byte	0x04, 0x37
        /*0002*/ 	.short	(.L_252 - .L_251)
.L_251:
        /*0004*/ 	.word	0x00000082


	//----- nvinfo : EIATTR_KPARAM_INFO
	.align		4
.L_252:
        /*0008*/ 	.byte	0x04, 0x17
        /*000a*/ 	.short	(.L_254 - .L_253)
.L_253:
        /*000c*/ 	.word	0x00000000
        /*0010*/ 	.short	0x0002
        /*0012*/ 	.short	0x0020
        /*0014*/ 	.byte	0x00, 0xf5, 0x21, 0x00


	//----- nvinfo : EIATTR_KPARAM_INFO
	.align		4
.L_254:
        /*0018*/ 	.byte	0x04, 0x17
        /*001a*/ 	.short	(.L_256 - .L_255)
.L_255:
        /*001c*/ 	.word	0x00000000
        /*0020*/ 	.short	0x0001
        /*0022*/ 	.short	0x0018
        /*0024*/ 	.byte	0x00, 0xf0, 0x11, 0x00


	//----- nvinfo : EIATTR_KPARAM_INFO
	.align		4
.L_256:
        /*0028*/ 	.byte	0x04, 0x17
        /*002a*/ 	.short	(.L_258 - .L_257)
.L_257:
        /*002c*/ 	.word	0x00000000
        /*0030*/ 	.short	0x0000
        /*0032*/ 	.short	0x0000
        /*0034*/ 	.byte	0x00, 0xf0, 0x61, 0x00


	//----- nvinfo : EIATTR_SPARSE_MMA_MASK
	.align		4
.L_258:
        /*0038*/ 	.byte	0x03, 0x50
        /*003a*/ 	.short	0x0000


	//----- nvinfo : EIATTR_MAXREG_COUNT
	.align		4
        /*003c*/ 	.byte	0x03, 0x1b
        /*003e*/ 	.short	0x00ff


	//----- nvinfo : EIATTR_MERCURY_ISA_VERSION
	.align		4
        /*0040*/ 	.byte	0x03, 0x5f
        /*0042*/ 	.short	0x0101


	//----- nvinfo : EIATTR_VRC_CTA_INIT_COUNT
	.align		4
        /*0044*/ 	.byte	0x02, 0x4a
	.zero		1
	.zero		1


	//----- nvinfo : EIATTR_EXIT_INSTR_OFFSETS
	.align		4
        /*0048*/ 	.byte	0x04, 0x1c
        /*004a*/ 	.short	(.L_260 - .L_259)


	//   ....[0]....
.L_259:
        /*004c*/ 	.word	0x00000120


	//   ....[1]....
        /*0050*/ 	.word	0x00000150


	//----- nvinfo : EIATTR_MAX_THREADS
	.align		4
.L_260:
        /*0054*/ 	.byte	0x04, 0x05
        /*0056*/ 	.short	(.L_262 - .L_261)
.L_261:
        /*0058*/ 	.word	0x00000080
        /*005c*/ 	.word	0x00000001
        /*0060*/ 	.word	0x00000001


	//----- nvinfo : EIATTR_CBANK_PARAM_SIZE
	.align		4
.L_262:
        /*0064*/ 	.byte	0x03, 0x19
        /*0066*/ 	.short	0x0028


	//----- nvinfo : EIATTR_PARAM_CBANK
	.align		4
        /*0068*/ 	.byte	0x04, 0x0a
        /*006a*/ 	.short	(.L_264 - .L_263)
	.align		4
.L_263:
        /*006c*/ 	.word	index@(.nv.constant0._ZN6thrust24THRUST_300001_SM_1000_NS8cuda_cub4core6detail13_kernel_agentINS1_15__reduce_by_key9InitAgentIN3cub18CUB_300001_SM_100024ReduceByKeyScanTileStateI15KCVIdxReductionIiiiiEiLb0EEEiPiEEJSC_iSD_EEEvDpT0_)
        /*0070*/ 	.short	0x0380
        /*0072*/ 	.short	0x0028


	//----- nvinfo : EIATTR_SW_WAR
	.align		4
.L_264:
        /*0074*/ 	.byte	0x04, 0x36
        /*0076*/ 	.short	(.L_266 - .L_265)
.L_265:
        /*0078*/ 	.word	0x00000008
.L_266:


//--------------------- .nv.info._ZN6thrust24THRUST_300001_SM_1000_NS8cuda_cub4core6detail13_kernel_agentINS1_15__reduce_by_key16ReduceByKeyAgentINS0_18transform_iteratorI13KeyCoordValueIiiiENS0_6detail15normal_iteratorINS0_10device_ptrIS9_EEEENS0_11use_defaultESF_EENS7_I12KCVReductionIiiiESE_SF_SF_EENS0_16discard_iteratorISF_EENSB_INSC_ISI_EEEEN4cuda3std3__48equal_toIiEE10KCVReducerIiiiEPllEEJSG_SJ_SL_SN_SV_N3cub18CUB_300001_SM_100024ReduceByKeyScanTileStateISI_lLb0EEESS_SU_llEEEvDpT0_ --------------------------
	.section	.nv.info._ZN6thrust24THRUST_300001_SM_1000_NS8cuda_cub4core6detail13_kernel_agentINS1_15__reduce_by_key16ReduceByKeyAgentINS0_18transform_iteratorI13KeyCoordValueIiiiENS0_6detail15normal_iteratorINS0_10device_ptrIS9_EEEENS0_11use_defaultESF_EENS7_I12KCVReductionIiiiESE_SF_SF_EENS0_16discard_iteratorISF_EENSB_INSC_ISI_EEEEN4cuda3std3__48equal_toIiEE10KCVReducerIiiiEPllEEJSG_SJ_SL_SN_SV_N3cub18CUB_300001_SM_100024ReduceByKeyScanTileStateISI_lLb0EEESS_SU_llEEEvDpT0_,"",@"SHT_CUDA_INFO"
	.sectionflags	@""
	.align	4


	//----- nvinfo : EIATTR_CUDA_API_VERSION
	.align		4
        /*0000*/ 	.byte	0x04, 0x37
        /*0002*/ 	.short	(.L_268 - .L_267)
.L_267:
        /*0004*/ 	.word	0x00000082


	//----- nvinfo : EIATTR_KPARAM_INFO
	.align		4
.L_268:
        /*0008*/ 	.byte	0x04, 0x17
        /*000a*/ 	.short	(.L_270 - .L_269)
.L_269:
        /*000c*/ 	.word	0x00000000
        /*0010*/ 	.short	0x0009
        /*0012*/ 	.short	0x0080
        /*0014*/ 	.byte	0x00, 0xf0, 0x21, 0x00


	//----- nvinfo : EIATTR_KPARAM_INFO
	.align		4
.L_270:
        /*0018*/ 	.byte	0x04, 0x17
        /*001a*/ 	.short	(.L_272 - .L_271)
.L_271:
        /*001c*/ 	.word	0x00000000
        /*0020*/ 	.short	0x0008
        /*0022*/ 	.short	0x0078
        /*0024*/ 	.byte	0x00, 0xf0, 0x21, 0x00


	//----- nvinfo : EIATTR_KPARAM_INFO
	.align		4
.L_272:
        /*0028*/ 	.byte	0x04, 0x17
        /*002a*/ 	.short	(.L_274 - .L_273)
.L_273:
        /*002c*/ 	.word	0x00000000
        /*0030*/ 	.short	0x0007
        /*0032*/ 	.short	0x0071
        /*0034*/ 	.byte	0x00, 0xf0, 0x05, 0x00


	//----- nvinfo : EIATTR_KPARAM_INFO
	.align		4
.L_274:
        /*0038*/ 	.byte	0x04, 0x17
        /*003a*/ 	.short	(.L_276 - .L_275)
.L_275:
        /*003c*/ 	.word	0x00000000
        /*0040*/ 	.short	0x0006
        /*0042*/ 	.short	0x0070
        /*0044*/ 	.byte	0x00, 0xf0, 0x05, 0x00


	//----- nvinfo : EIATTR_KPARAM_INFO
	.align		4
.L_276:
        /*0048*/ 	.byte	0x04, 0x17
        /*004a*/ 	.short	(.L_278 - .L_277)
.L_277:
        /*004c*/ 	.word	0x00000000
        /*0050*/ 	.short	0x0005
        /*0052*/ 	.short	0x0058
        /*0054*/ 	.byte	0x00, 0xf0, 0x61, 0x00


	//----- nvinfo : EIATTR_KPARAM_INFO
	.align		4
.L_278:
        /*0058*/ 	.byte	0x04, 0x17
        /*005a*/ 	.short	(.L_280 - .L_279)
.L_279:
        /*005c*/ 	.word	0x00000000
        /*0060*/ 	.short	0x0004
        /*0062*/ 	.short	0x0050
        /*0064*/ 	.byte	0x00, 0xf5, 0x21, 0x00


	//----- nvinfo : EIATTR_KPARAM_INFO
	.align		4
.L_280:
        /*0068*/ 	.byte	0x04, 0x17
        /*006a*/ 	.short	(.L_282 - .L_281)
.L_281:
        /*006c*/ 	.word	0x00000000
        /*0070*/ 	.short	0x0003
        /*0072*/ 	.short	0x0048
        /*0074*/ 	.byte	0x00, 0xf0, 0x21, 0x00


	//----- nvinfo : EIATTR_KPARAM_INFO
	.align		4
.L_282:
        /*0078*/ 	.byte	0x04, 0x17
        /*007a*/ 	.short	(.L_284 - .L_283)
.L_283:
        /*007c*/ 	.word	0x00000000
        /*0080*/ 	.short	0x0002
        /*0082*/ 	.short	0x0038
        /*0084*/ 	.byte	0x00, 0xf0, 0x41, 0x00


	//----- nvinfo : EIATTR_KPARAM_INFO
	.align		4
.L_284:
        /*0088*/ 	.byte	0x04, 0x17
        /*008a*/ 	.short	(.L_286 - .L_285)
.L_285:
        /*008c*/ 	.word	0x00000000
        /*0090*/ 	.short	0x0001
        /*0092*/ 	.short	0x0018
        /*0094*/ 	.byte	0x00, 0xf0, 0x81, 0x00


	//----- nvinfo : EIATTR_KPARAM_INFO
	.align		4
.L_286:
        /*0098*/ 	.byte	0x04, 0x17
        /*009a*/ 	.short	(.L_288 - .L_287)
.L_287:
        /*009c*/ 	.word	0x00000000
        /*00a0*/ 	.short	0x0000
        /*00a2*/ 	.short	0x0000
        /*00a4*/ 	.byte	0x00, 0xf0, 0x61, 0x00


	//----- nvinfo : EIATTR_SPARSE_MMA_MASK
	.align		4
.L_288:
        /*00a8*/ 	.byte	0x03, 0x50
        /*00aa*/ 	.short	0x0000


	//----- nvinfo : EIATTR_MAXREG_COUNT
	.align		4
        /*00ac*/ 	.byte	0x03, 0x1b
        /*00ae*/ 	.short	0x00ff


	//----- nvinfo : EIATTR_NUM_BARRIERS
	.align		4
        /*00b0*/ 	.byte	0x02, 0x4c
        /*00b2*/ 	.byte	0x01
	.zero		1


	//----- nvinfo : EIATTR_MERCURY_ISA_VERSION
	.align		4
        /*00b4*/ 	.byte	0x03, 0x5f
        /*00b6*/ 	.short	0x0101


	//----- nvinfo : EIATTR_COOP_GROUP_MASK_REGIDS
	.align		4
        /*00b8*/ 	.byte	0x04, 0x29
        /*00ba*/ 	.short	(.L_290 - .L_289)


	//   ....[0]....
.L_289:
        /*00bc*/ 	.word	0xffffffff


	//   ....[1]....
        /*00c0*/ 	.word	0xffffffff


	//   ....[2]....
        /*00c4*/ 	.word	0xffffffff


	//   ....[3]....
        /*00c8*/ 	.word	0xffffffff


	//   ....[4]....
        /*00cc*/ 	.word	0xffffffff


	//   ....[5]....
        /*00d0*/ 	.word	0xffffffff


	//   ....[6]....
        /*00d4*/ 	.word	0xffffffff


	//   ....[7]....
        /*00d8*/ 	.word	0xffffffff


	//   ....[8]....
        /*00dc*/ 	.word	0xffffffff


	//   ....[9]....
        /*00e0*/ 	.word	0xffffffff


	//   ....[10]....
        /*00e4*/ 	.word	0xffffffff


	//   ....[11]....
        /*00e8*/ 	.word	0xffffffff


	//   ....[12]....
        /*00ec*/ 	.word	0xffffffff


	//   ....[13]....
        /*00f0*/ 	.word	0xffffffff


	//   ....[14]....
        /*00f4*/ 	.word	0xffffffff


	//   ....[15]....
        /*00f8*/ 	.word	0xffffffff


	//   ....[16]....
        /*00fc*/ 	.word	0xffffffff


	//   ....[17]....
        /*0100*/ 	.word	0xffffffff


	//   ....[18]....
        /*0104*/ 	.word	0xffffffff


	//   ....[19]....
        /*0108*/ 	.word	0xffffffff


	//   ....[20]....
        /*010c*/ 	.word	0xffffffff


	//   ....[21]....
        /*0110*/ 	.word	0xffffffff


	//   ....[22]....
        /*0114*/ 	.word	0xffffffff


	//   ....[23]....
        /*0118*/ 	.word	0xffffffff


	//   ....[24]....
        /*011c*/ 	.word	0xffffffff


	//   ....[25]....
        /*0120*/ 	.word	0xffffffff


	//   ....[26]....
        /*0124*/ 	.word	0xffffffff


	//   ....[27]....
        /*0128*/ 	.word	0xffffffff


	//   ....[28]....
        /*012c*/ 	.word	0xffffffff


	//   ....[29]....
        /*0130*/ 	.word	0xffffffff


	//   ....[30]....
        /*0134*/ 	.word	0xffffffff


	//   ....[31]....
        /*0138*/ 	.word	0xffffffff


	//   ....[32]....
        /*013c*/ 	.word	0xffffffff


	//   ....[33]....
        /*0140*/ 	.word	0xffffffff


	//   ....[34]....
        /*0144*/ 	.word	0xffffffff


	//   ....[35]....
        /*0148*/ 	.word	0xffffffff


	//   ....[36]....
        /*014c*/ 	.word	0xffffffff


	//   ....[37]....
        /*0150*/ 	.word	0xffffffff


	//   ....[38]....
        /*0154*/ 	.word	0xffffffff


	//   ....[39]....
        /*0158*/ 	.word	0xffffffff


	//   ....[40]....
        /*015c*/ 	.word	0xffffffff


	//   ....[41]....
        /*0160*/ 	.word	0xffffffff


	//   ....[42]....
        /*0164*/ 	.word	0xffffffff


	//   ....[43]....
        /*0168*/ 	.word	0xffffffff


	//   ....[44]....
        /*016c*/ 	.word	0xffffffff


	//   ....[45]....
        /*0170*/ 	.word	0xffffffff


	//   ....[46]....
        /*0174*/ 	.word	0xffffffff


	//   ....[47]....
        /*0178*/ 	.word	0xffffffff


	//   ....[48]....
        /*017c*/ 	.word	0xffffffff


	//   ....[49]....
        /*0180*/ 	.word	0xffffffff


	//   ....[50]....
        /*0184*/ 	.word	0xffffffff


	//   ....[51]....
        /*0188*/ 	.word	0xffffffff


	//   ....[52]....
        /*018c*/ 	.word	0xffffffff


	//   ....[53]....
        /*0190*/ 	.word	0xffffffff


	//   ....[54]....
        /*0194*/ 	.word	0xffffffff


	//   ....[55]....
        /*0198*/ 	.word	0xffffffff


	//   ....[56]....
        /*019c*/ 	.word	0xffffffff


	//   ....[57]....
        /*01a0*/ 	.word	0xffffffff


	//   ....[58]....
        /*01a4*/ 	.word	0xffffffff


	//   ....[59]....
        /*01a8*/ 	.word	0xffffffff


	//   ....[60]....
        /*01ac*/ 	.word	0xffffffff


	//   ....[61]....
        /*01b0*/ 	.word	0xffffffff


	//   ....[62]....
        /*01b4*/ 	.word	0xffffffff


	//   ....[63]....
        /*01b8*/ 	.word	0xffffffff


	//   ....[64]....
        /*01bc*/ 	.word	0xffffffff


	//   ....[65]....
        /*01c0*/ 	.word	0xffffffff


	//   ....[66]....
        /*01c4*/ 	.word	0xffffffff


	//   ....[67]....
        /*01c8*/ 	.word	0xffffffff


	//   ....[68]....
        /*01cc*/ 	.word	0xffffffff


	//   ....[69]....
        /*01d0*/ 	.word	0xffffffff


	//   ....[70]....
        /*01d4*/ 	.word	0xffffffff


	//   ....[71]....
        /*01d8*/ 	.word	0xffffffff


	//   ....[72]....
        /*01dc*/ 	.word	0xffffffff


	//   ....[73]....
        /*01e0*/ 	.word	0xffffffff


	//   ....[74]....
        /*01e4*/ 	.word	0xffffffff


	//   ....[75]....
        /*01e8*/ 	.word	0xffffffff


	//   ....[76]....
        /*01ec*/ 	.word	0xffffffff


	//   ....[77]....
        /*01f0*/ 	.word	0xffffffff


	//   ....[78]....
        /*01f4*/ 	.word	0xffffffff


	//   ....[79]....
        /*01f8*/ 	.word	0xffffffff


	//   ....[80]....
        /*01fc*/ 	.word	0xffffffff


	//   ....[81]....
        /*0200*/ 	.word	0xffffffff


	//   ....[82]....
        /*0204*/ 	.word	0xffffffff


	//   ....[83]....
        /*0208*/ 	.word	0xffffffff


	//   ....[84]....
        /*020c*/ 	.word	0xffffffff


	//   ....[85]....
        /*0210*/ 	.word	0xffffffff


	//   ....[86]....
        /*0214*/ 	.word	0xffffffff


	//   ....[87]....
        /*0218*/ 	.word	0xffffffff


	//   ....[88]....
        /*021c*/ 	.word	0xffffffff


	//   ....[89]....
        /*0220*/ 	.word	0xffffffff


	//   ....[90]....
        /*0224*/ 	.word	0xffffffff


	//   ....[91]....
        /*0228*/ 	.word	0xffffffff


	//   ....[92]....
        /*022c*/ 	.word	0xffffffff


	//   ....[93]....
        /*0230*/ 	.word	0xffffffff


	//   ....[94]....
        /*0234*/ 	.word	0xffffffff


	//   ....[95]....
        /*0238*/ 	.word	0xffffffff


	//   ....[96]....
        /*023c*/ 	.word	0xffffffff


	//   ....[97]....
        /*0240*/ 	.word	0xffffffff


	//   ....[98]....
        /*0244*/ 	.word	0xffffffff


	//   ....[99]....
        /*0248*/ 	.word	0xffffffff


	//   ....[100]....
        /*024c*/ 	.word	0xffffffff


	//   ....[101]....
        /*0250*/ 	.word	0xffffffff


	//   ....[102]....
        /*0254*/ 	.word	0xffffffff


	//   ....[103]....
        /*0258*/ 	.word	0xffffffff


	//   ....[104]....
        /*025c*/ 	.word	0xffffffff


	//   ....[105]....
        /*0260*/ 	.word	0xffffffff


	//   ....[106]....
        /*0264*/ 	.word	0xffffffff


	//   ....[107]....
        /*0268*/ 	.word	0xffffffff


	//   ....[108]....
        /*026c*/ 	.word	0xffffffff


	//   ....[109]....
        /*0270*/ 	.word	0xffffffff


	//   ....[110]....
        /*0274*/ 	.word	0xffffffff


	//   ....[111]....
        /*0278*/ 	.word	0xffffffff


	//   ....[112]....
        /*027c*/ 	.word	0xffffffff


	//   ....[113]....
        /*0280*/ 	.word	0xffffffff


	//   ....[114]....
        /*0284*/ 	.word	0xffffffff


	//   ....[115]....
        /*0288*/ 	.word	0xffffffff


	//   ....[116]....
        /*028c*/ 	.word	0xffffffff


	//   ....[117]....
        /*0290*/ 	.word	0xffffffff


	//   ....[118]....
        /*0294*/ 	.word	0xffffffff


	//   ....[119]....
        /*0298*/ 	.word	0xffffffff


	//   ....[120]....
        /*029c*/ 	.word	0xffffffff


	//   ....[121]....
        /*02a0*/ 	.word	0xffffffff


	//   ....[122]....
        /*02a4*/ 	.word	0xffffffff


	//   ....[123]....
        /*02a8*/ 	.word	0xffffffff


	//   ....[124]....
        /*02ac*/ 	.word	0xffffffff


	//   ....[125]....
        /*02b0*/ 	.word	0xffffffff


	//   ....[126]....
        /*02b4*/ 	.word	0xffffffff


	//   ....[127]....
        /*02b8*/ 	.word	0xffffffff


	//   ....[128]....
        /*02bc*/ 	.word	0xffffffff


	//   ....[129]....
        /*02c0*/ 	.word	0xffffffff


	//   ....[130]....
        /*02c4*/ 	.word	0xffffffff


	//   ....[131]....
        /*02c8*/ 	.word	0xffffffff


	//   ....[132]....
        /*02cc*/ 	.word	0xffffffff


	//   ....[133]....
        /*02d0*/ 	.word	0xffffffff


	//   ....[134]....
        /*02d4*/ 	.word	0xffffffff


	//   ....[135]....
        /*02d8*/ 	.word	0xffffffff


	//   ....[136]....
        /*02dc*/ 	.word	0xffffffff


	//   ....[137]....
        /*02e0*/ 	.word	0xffffffff


	//   ....[138]....
        /*02e4*/ 	.word	0xffffffff


	//   ....[139]....
        /*02e8*/ 	.word	0xffffffff


	//   ....[140]....
        /*02ec*/ 	.word	0xffffffff


	//   ....[141]....
        /*02f0*/ 	.word	0xffffffff


	//   ....[142]....
        /*02f4*/ 	.word	0xffffffff


	//   ....[143]....
        /*02f8*/ 	.word	0xffffffff


	//   ....[144]....
        /*02fc*/ 	.word	0xffffffff


	//   ....[145]....
        /*0300*/ 	.word	0xffffffff


	//   ....[146]....
        /*0304*/ 	.word	0xffffffff


	//   ....[147]....
        /*0308*/ 	.word	0xffffffff


	//   ....[148]....
        /*030c*/ 	.word	0xffffffff


	//   ....[149]....
        /*0310*/ 	.word	0xffffffff


	//   ....[150]....
        /*0314*/ 	.word	0xffffffff


	//   ....[151]....
        /*0318*/ 	.word	0xffffffff


	//   ....[152]....
        /*031c*/ 	.word	0xffffffff


	//   ....[153]....
        /*0320*/ 	.word	0xffffffff


	//   ....[154]....
        /*0324*/ 	.word	0xffffffff


	//   ....[155]....
        /*0328*/ 	.word	0xffffffff


	//   ....[156]....
        /*032c*/ 	.word	0xffffffff


	//   ....[157]....
        /*0330*/ 	.word	0xffffffff


	//   ....[158]....
        /*0334*/ 	.word	0xffffffff


	//   ....[159]....
        /*0338*/ 	.word	0xffffffff


	//   ....[160]....
        /*033c*/ 	.word	0xffffffff


	//   ....[161]....
        /*0340*/ 	.word	0xffffffff


	//   ....[162]....
        /*0344*/ 	.word	0xffffffff


	//   ....[163]....
        /*0348*/ 	.word	0xffffffff


	//   ....[164]....
        /*034c*/ 	.word	0xffffffff


	//   ....[165]....
        /*0350*/ 	.word	0xffffffff


	//   ....[166]....
        /*0354*/ 	.word	0xffffffff


	//   ....[167]....
        /*0358*/ 	.word	0xffffffff


	//   ....[168]....
        /*035c*/ 	.word	0xffffffff


	//   ....[169]....
        /*0360*/ 	.word	0xffffffff


	//   ....[170]....
        /*0364*/ 	.word	0xffffffff


	//   ....[171]....
        /*0368*/ 	.word	0xffffffff


	//   ....[172]....
        /*036c*/ 	.word	0xffffffff


	//   ....[173]....
        /*0370*/ 	.word	0xffffffff


	//   ....[174]....
        /*0374*/ 	.word	0xffffffff


	//   ....[175]....
        /*0378*/ 	.word	0xffffffff


	//   ....[176]....
        /*037c*/ 	.word	0xffffffff


	//   ....[177]....
        /*0380*/ 	.word	0xffffffff


	//   ....[178]....
        /*0384*/ 	.word	0xffffffff


	//   ....[179]....
        /*0388*/ 	.word	0xffffffff


	//   ....[180]....
        /*038c*/ 	.word	0xffffffff


	//   ....[181]....
        /*0390*/ 	.word	0xffffffff


	//   ....[182]....
        /*0394*/ 	.word	0xffffffff


	//   ....[183]....
        /*0398*/ 	.word	0xffffffff


	//   ....[184]....
        /*039c*/ 	.word	0xffffffff


	//   ....[185]....
        /*03a0*/ 	.word	0xffffffff


	//   ....[186]....
        /*03a4*/ 	.word	0xffffffff


	//   ....[187]....
        /*03a8*/ 	.word	0xffffffff


	//   ....[188]....
        /*03ac*/ 	.word	0xffffffff


	//   ....[189]....
        /*03b0*/ 	.word	0xffffffff


	//   ....[190]....
        /*03b4*/ 	.word	0xffffffff


	//   ....[191]....
        /*03b8*/ 	.word	0xffffffff


	//   ....[192]....
        /*03bc*/ 	.word	0xffffffff


	//   ....[193]....
        /*03c0*/ 	.word	0xffffffff


	//   ....[194]....
        /*03c4*/ 	.word	0xffffffff


	//   ....[195]....
        /*03c8*/ 	.word	0xffffffff


	//   ....[196]....
        /*03cc*/ 	.word	0xffffffff


	//   ....[197]....
        /*03d0*/ 	.word	0xffffffff


	//   ....[198]....
        /*03d4*/ 	.word	0xffffffff


	//   ....[199]....
        /*03d8*/ 	.word	0xffffffff


	//   ....[200]....
        /*03dc*/ 	.word	0xffffffff


	//   ....[201]....
        /*03e0*/ 	.word	0xffffffff


	//   ....[202]....
        /*03e4*/ 	.word	0xffffffff


	//   ....[203]....
        /*03e8*/ 	.word	0xffffffff


	//   ....[204]....
        /*03ec*/ 	.word	0xffffffff


	//   ....[205]....
        /*03f0*/ 	.word	0xffffffff


	//   ....[206]....
        /*03f4*/ 	.word	0xffffffff


	//   ....[207]....
        /*03f8*/ 	.word	0xffffffff


	//   ....[208]....
        /*03fc*/ 	.word	0xffffffff


	//   ....[209]....
        /*0400*/ 	.word	0xffffffff


	//   ....[210]....
        /*0404*/ 	.word	0xffffffff


	//   ....[211]....
        /*0408*/ 	.word	0xffffffff


	//   ....[212]....
        /*040c*/ 	.word	0xffffffff


	//   ....[213]....
        /*0410*/ 	.word	0xffffffff


	//   ....[214]....
        /*0414*/ 	.word	0xffffffff


	//   ....[215]....
        /*0418*/ 	.word	0xffffffff


	//   ....[216]....
        /*041c*/ 	.word	0xffffffff


	//   ....[217]....
        /*0420*/ 	.word	0xffffffff


	//   ....[218]....
        /*0424*/ 	.word	0xffffffff


	//   ....[219]....
        /*0428*/ 	.word	0xffffffff


	//   ....[220]....
        /*042c*/ 	.word	0xffffffff


	//   ....[221]....
        /*0430*/ 	.word	0xffffffff


	//   ....[222]....
        /*0434*/ 	.word	0xffffffff


	//   ....[223]....
        /*0438*/ 	.word	0xffffffff


	//   ....[224]....
        /*043c*/ 	.word	0xffffffff


	//   ....[225]....
        /*0440*/ 	.word	0xffffffff


	//   ....[226]....
        /*0444*/ 	.word	0xffffffff


	//   ....[227]....
        /*0448*/ 	.word	0xffffffff


	//   ....[228]....
        /*044c*/ 	.word	0xffffffff


	//   ....[229]....
        /*0450*/ 	.word	0xffffffff


	//   ....[230]....
        /*0454*/ 	.word	0xffffffff


	//   ....[231]....
        /*0458*/ 	.word	0xffffffff


	//   ....[232]....
        /*045c*/ 	.word	0xffffffff


	//   ....[233]....
        /*0460*/ 	.word	0xffffffff


	//   ....[234]....
        /*0464*/ 	.word	0xffffffff


	//   ....[235]....
        /*0468*/ 	.word	0xffffffff


	//   ....[236]....
        /*046c*/ 	.word	0xffffffff


	//   ....[237]....
        /*0470*/ 	.word	0xffffffff


	//   ....[238]....
        /*0474*/ 	.word	0xffffffff


	//   ....[239]....
        /*0478*/ 	.word	0xffffffff


	//   ....[240]....
        /*047c*/ 	.word	0xffffffff


	//   ....[241]....
        /*0480*/ 	.word	0xffffffff


	//   ....[242]....
        /*0484*/ 	.word	0xffffffff


	//   ....[243]....
        /*0488*/ 	.word	0xffffffff


	//   ....[244]....
        /*048c*/ 	.word	0xffffffff


	//   ....[245]....
        /*0490*/ 	.word	0xffffffff


	//   ....[246]....
        /*0494*/ 	.word	0xffffffff


	//   ....[247]....
        /*0498*/ 	.word	0xffffffff


	//   ....[248]....
        /*049c*/ 	.word	0xffffffff


	//   ....[249]....
        /*04a0*/ 	.word	0xffffffff


	//   ....[250]....
        /*04a4*/ 	.word	0xffffffff


	//   ....[251]....
        /*04a8*/ 	.word	0xffffffff


	//   ....[252]....
        /*04ac*/ 	.word	0xffffffff


	//   ....[253]....
        /*04b0*/ 	.word	0xffffffff


	//   ....[254]....
        /*04b4*/ 	.word	0xffffffff


	//   ....[255]....
        /*04b8*/ 	.word	0xffffffff


	//   ....[0]....
        /*04bc*/ 	.word	0xffffffff


	//   ....[1]....
        /*04c0*/ 	.word	0xffffffff


	//   ....[2]....
        /*04c4*/ 	.word	0xffffffff


	//   ....[3]....
        /*04c8*/ 	.word	0xffffffff


	//   ....[4]....
        /*04cc*/ 	.word	0xffffffff


	//   ....[5]....
        /*04d0*/ 	.word	0xffffffff


	//   ....[6]....
        /*04d4*/ 	.word	0xffffffff


	//   ....[7]....
        /*04d8*/ 	.word	0xffffffff


	//   ....[8]....
        /*04dc*/ 	.word	0xffffffff


	//   ....[9]....
        /*04e0*/ 	.word	0xffffffff


	//   ....[10]....
        /*04e4*/ 	.word	0xffffffff


	//   ....[11]....
        /*04e8*/ 	.word	0xffffffff


	//   ....[12]....
        /*04ec*/ 	.word	0xffffffff


	//   ....[13]....
        /*04f0*/ 	.word	0xffffffff


	//   ....[14]....
        /*04f4*/ 	.word	0xffffffff


	//   ....[15]....
        /*04f8*/ 	.word	0xffffffff


	//   ....[16]....
        /*04fc*/ 	.word	0xffffffff


	//   ....[17]....
        /*0500*/ 	.word	0xffffffff


	//   ....[18]....
        /*0504*/ 	.word	0xffffffff


	//   ....[19]....
        /*0508*/ 	.word	0xffffffff


	//   ....[20]....
        /*050c*/ 	.word	0xffffffff


	//   ....[21]....
        /*0510*/ 	.word	0xffffffff


	//   ....[22]....
        /*0514*/ 	.word	0xffffffff


	//   ....[23]....
        /*0518*/ 	.word	0xffffffff


	//   ....[24]....
        /*051c*/ 	.word	0xffffffff


	//   ....[25]....
        /*0520*/ 	.word	0xffffffff


	//   ....[26]....
        /*0524*/ 	.word	0xffffffff


	//   ....[27]....
        /*0528*/ 	.word	0xffffffff


	//   ....[28]....
        /*052c*/ 	.word	0xffffffff


	//   ....[29]....
        /*0530*/ 	.word	0xffffffff


	//   ....[30]....
        /*0534*/ 	.word	0xffffffff


	//   ....[31]....
        /*0538*/ 	.word	0xffffffff


	//   ....[32]....
        /*053c*/ 	.word	0xffffffff


	//   ....[33]....
        /*0540*/ 	.word	0xffffffff


	//   ....[34]....
        /*0544*/ 	.word	0xffffffff


	//   ....[35]....
        /*0548*/ 	.word	0xffffffff


	//   ....[36]....
        /*054c*/ 	.word	0xffffffff


	//   ....[37]....
        /*0550*/ 	.word	0xffffffff


	//   ....[38]....
        /*0554*/ 	.word	0xffffffff


	//   ....[39]....
        /*0558*/ 	.word	0xffffffff


	//   ....[40]....
        /*055c*/ 	.word	0xffffffff


	//   ....[41]....
        /*0560*/ 	.word	0xffffffff


	//   ....[42]....
        /*0564*/ 	.word	0xffffffff


	//   ....[43]....
        /*0568*/ 	.word	0xffffffff


	//   ....[44]....
        /*056c*/ 	.word	0xffffffff


	//   ....[45]....
        /*0570*/ 	.word	0xffffffff


	//   ....[46]....
        /*0574*/ 	.word	0xffffffff


	//   ....[47]....
        /*0578*/ 	.word	0xffffffff


	//   ....[48]....
        /*057c*/ 	.word	0xffffffff


	//   ....[49]....
        /*0580*/ 	.word	0xffffffff


	//   ....[50]....
        /*0584*/ 	.word	0xffffffff


	//   ....[51]....
        /*0588*/ 	.word	0xffffffff


	//   ....[52]....
        /*058c*/ 	.word	0xffffffff


	//   ....[53]....
        /*0590*/ 	.word	0xffffffff


	//   ....[54]....
        /*0594*/ 	.word	0xffffffff


	//   ....[55]....
        /*0598*/ 	.word	0xffffffff


	//   ....[56]....
        /*059c*/ 	.word	0xffffffff


	//   ....[57]....
        /*05a0*/ 	.word	0xffffffff


	//   ....[58]....
        /*05a4*/ 	.word	0xffffffff


	//   ....[59]....
        /*05a8*/ 	.word	0xffffffff


	//   ....[60]....
        /*05ac*/ 	.word	0xffffffff


	//   ....[61]....
        /*05b0*/ 	.word	0xffffffff


	//   ....[62]....
        /*05b4*/ 	.word	0xffffffff


	//   ....[63]....
        /*05b8*/ 	.word	0xffffffff


	//   ....[64]....
        /*05bc*/ 	.word	0xffffffff


	//   ....[65]....
        /*05c0*/ 	.word	0xffffffff


	//   ....[66]....
        /*05c4*/ 	.word	0xffffffff


	//   ....[67]....
        /*05c8*/ 	.word	0xffffffff


	//   ....[68]....
        /*05cc*/ 	.word	0xffffffff


	//   ....[69]....
        /*05d0*/ 	.word	0xffffffff


	//   ....[70]....
        /*05d4*/ 	.word	0xffffffff


	//   ....[71]....
        /*05d8*/ 	.word	0xffffffff


	//   ....[72]....
        /*05dc*/ 	.word	0xffffffff


	//   ....[73]....
        /*05e0*/ 	.word	0xffffffff


	//   ....[74]....
        /*05e4*/ 	.word	0xffffffff


	//   ....[75]....
        /*05e8*/ 	.word	0xffffffff


	//   ....[76]....
        /*05ec*/ 	.word	0xffffffff


	//   ....[77]....
        /*05f0*/ 	.word	0xffffffff


	//   ....[78]....
        /*05f4*/ 	.word	0xffffffff


	//   ....[79]....
        /*05f8*/ 	.word	0xffffffff


	//   ....[80]....
        /*05fc*/ 	.word	0xffffffff


	//   ....[81]....
        /*0600*/ 	.word	0xffffffff


	//   ....[82]....
        /*0604*/ 	.word	0xffffffff


	//   ....[83]....
        /*0608*/ 	.word	0xffffffff


	//   ....[84]....
        /*060c*/ 	.word	0xffffffff


	//   ....[85]....
        /*0610*/ 	.word	0xffffffff


	//   ....[86]....
        /*0614*/ 	.word	0xffffffff


	//   ....[87]....
        /*0618*/ 	.word	0xffffffff


	//   ....[88]....
        /*061c*/ 	.word	0xffffffff


	//   ....[89]....
        /*0620*/ 	.word	0xffffffff


	//   ....[90]....
        /*0624*/ 	.word	0xffffffff


	//   ....[91]....
        /*0628*/ 	.word	0xffffffff


	//   ....[92]....
        /*062c*/ 	.word	0xffffffff


	//   ....[93]....
        /*0630*/ 	.word	0xffffffff


	//   ....[94]....
        /*0634*/ 	.word	0xffffffff


	//   ....[95]....
        /*0638*/ 	.word	0xffffffff


	//   ....[96]....
        /*063c*/ 	.word	0xffffffff


	//   ....[97]....
        /*0640*/ 	.word	0xffffffff


	//   ....[98]....
        /*0644*/ 	.word	0xffffffff


	//   ....[99]....
        /*0648*/ 	.word	0xffffffff


	//   ....[100]....
        /*064c*/ 	.word	0xffffffff


	//   ....[101]....
        /*0650*/ 	.word	0xffffffff


	//   ....[102]....
        /*0654*/ 	.word	0xffffffff


	//   ....[103]....
        /*0658*/ 	.word	0xffffffff


	//   ....[104]....
        /*065c*/ 	.word	0xffffffff


	//   ....[105]....
        /*0660*/ 	.word	0xffffffff


	//   ....[106]....
        /*0664*/ 	.word	0xffffffff


	//   ....[107]....
        /*0668*/ 	.word	0xffffffff


	//   ....[108]....
        /*066c*/ 	.word	0xffffffff


	//   ....[109]....
        /*0670*/ 	.word	0xffffffff


	//   ....[110]....
        /*0674*/ 	.word	0xffffffff


	//   ....[111]....
        /*0678*/ 	.word	0xffffffff


	//   ....[112]....
        /*067c*/ 	.word	0xffffffff


	//   ....[113]....
        /*0680*/ 	.word	0xffffffff


	//   ....[114]....
        /*0684*/ 	.word	0xffffffff


	//   ....[115]....
        /*0688*/ 	.word	0xffffffff


	//   ....[116]....
        /*068c*/ 	.word	0x0500000a


	//   ....[117]....
        /*0690*/ 	.word	0x0500000a


	//   ....[118]....
        /*0694*/ 	.word	0x0500000a


	//   ....[119]....
        /*0698*/ 	.word	0x0500000a


	//   ....[120]....
        /*069c*/ 	.word	0x0500000a


	//   ....[121]....
        /*06a0*/ 	.word	0x0500000a


	//   ....[122]....
        /*06a4*/ 	.word	0x0500000a


	//   ....[123]....
        /*06a8*/ 	.word	0x0500000a


	//   ....[124]....
        /*06ac*/ 	.word	0x0500000a


	//   ....[125]....
        /*06b0*/ 	.word	0x0500000a


	//   ....[126]....
        /*06b4*/ 	.word	0x0500000a


	//   ....[127]....
        /*06b8*/ 	.word	0x0500000a


	//   ....[128]....
        /*06bc*/ 	.word	0x0500000a


	//   ....[129]....
        /*06c0*/ 	.word	0x0500000a


	//   ....[130]....
        /*06c4*/ 	.word	0x0500000a


	//   ....[131]....
        /*06c8*/ 	.word	0x0500000a


	//   ....[132]....
        /*06cc*/ 	.word	0x0500000a


	//   ....[133]....
        /*06d0*/ 	.word	0x0500000a


	//   ....[134]....
        /*06d4*/ 	.word	0x0500000a


	//   ....[135]....
        /*06d8*/ 	.word	0x0500000a


	//   ....[136]....
        /*06dc*/ 	.word	0x0500000a


	//   ....[137]....
        /*06e0*/ 	.word	0x0500000a


	//   ....[138]....
        /*06e4*/ 	.word	0x0500000a


	//   ....[139]....
        /*06e8*/ 	.word	0x0500000a


	//   ....[140]....
        /*06ec*/ 	.word	0x0500000a


	//   ....[141]....
        /*06f0*/ 	.word	0x0500000a


	//   ....[142]....
        /*06f4*/ 	.word	0x0500000a


	//   ....[143]....
        /*06f8*/ 	.word	0x0500000a


	//   ....[144]....
        /*06fc*/ 	.word	0x0500000a


	//   ....[145]....
        /*0700*/ 	.word	0x0500000a


	//   ....[146]....
        /*0704*/ 	.word	0x0500000a


	//   ....[147]....
        /*0708*/ 	.word	0x0500000a


	//   ....[148]....
        /*070c*/ 	.word	0x0500000a


	//   ....[149]....
        /*0710*/ 	.word	0x0500000a


	//   ....[150]....
        /*0714*/ 	.word	0x0500000a


	//   ....[151]....
        /*0718*/ 	.word	0x0500000a


	//   ....[152]....
        /*071c*/ 	.word	0x0500000a


	//   ....[153]....
        /*0720*/ 	.word	0x0500000a


	//   ....[154]....
        /*0724*/ 	.word	0x0500000a


	//   ....[155]....
        /*0728*/ 	.word	0x0500000a


	//   ....[156]....
        /*072c*/ 	.word	0x0500000a


	//   ....[157]....
        /*0730*/ 	.word	0x0500000a


	//   ....[158]....
        /*0734*/ 	.word	0x0500000a


	//   ....[159]....
        /*0738*/ 	.word	0x0500000a


	//   ....[160]....
        /*073c*/ 	.word	0x0500000a


	//   ....[161]....
        /*0740*/ 	.word	0x0500000a


	//   ....[162]....
        /*0744*/ 	.word	0x0500000a


	//   ....[163]....
        /*0748*/ 	.word	0x0500000a


	//   ....[164]....
        /*074c*/ 	.word	0x0500000a


	//   ....[165]....
        /*0750*/ 	.word	0x0500000a


	//   ....[166]....
        /*0754*/ 	.word	0x0500000a


	//   ....[167]....
        /*0758*/ 	.word	0x0500000a


	//   ....[168]....
        /*075c*/ 	.word	0x0500000a


	//   ....[169]....
        /*0760*/ 	.word	0x0500000a


	//   ....[170]....
        /*0764*/ 	.word	0x0500000a


	//   ....[171]....
        /*0768*/ 	.word	0x0500000a


	//   ....[172]....
        /*076c*/ 	.word	0x0500000a


	//   ....[173]....
        /*0770*/ 	.word	0x0500000a


	//   ....[174]....
        /*0774*/ 	.word	0x0500000a


	//   ....[175]....
        /*0778*/ 	.word	0x0500000a


	//   ....[176]....
        /*077c*/ 	.word	0x0500000a


	//   ....[177]....
        /*0780*/ 	.word	0x0500000a


	//   ....[178]....
        /*0784*/ 	.word	0x0500000a


	//   ....[179]....
        /*0788*/ 	.word	0x0500000a


	//   ....[180]....
        /*078c*/ 	.word	0x0500000a


	//   ....[181]....
        /*0790*/ 	.word	0x0500000a


	//   ....[182]....
        /*0794*/ 	.word	0x0500000a


	//   ....[183]....
        /*0798*/ 	.word	0x0500000a


	//   ....[184]....
        /*079c*/ 	.word	0x0500000a


	//   ....[185]....
        /*07a0*/ 	.word	0x0500000a


	//   ....[186]....
        /*07a4*/ 	.word	0x0500000a


	//   ....[187]....
        /*07a8*/ 	.word	0x0500000a


	//   ....[188]....
        /*07ac*/ 	.word	0x0500000a


	//   ....[189]....
        /*07b0*/ 	.word	0x0500000a


	//   ....[190]....
        /*07b4*/ 	.word	0x0500000a


	//   ....[191]....
        /*07b8*/ 	.word	0x0500000a


	//   ....[192]....
        /*07bc*/ 	.word	0x0500000a


	//   ....[193]....
        /*07c0*/ 	.word	0x0500000a


	//   ....[194]....
        /*07c4*/ 	.word	0x0500000a


	//   ....[195]....
        /*07c8*/ 	.word	0x0500000a


	//   ....[196]....
        /*07cc*/ 	.word	0x0500000a


	//   ....[197]....
        /*07d0*/ 	.word	0x0500000a


	//   ....[198]....
        /*07d4*/ 	.word	0x0500000a


	//   ....[199]....
        /*07d8*/ 	.word	0x0500000a


	//   ....[200]....
        /*07dc*/ 	.word	0x0500000a


	//   ....[201]....
        /*07e0*/ 	.word	0x0500000a


	//   ....[202]....
        /*07e4*/ 	.word	0x0500000a


	//   ....[203]....
        /*07e8*/ 	.word	0x0500000a


	//   ....[204]....
        /*07ec*/ 	.word	0x0500000a


	//   ....[205]....
        /*07f0*/ 	.word	0x0500000a


	//   ....[206]....
        /*07f4*/ 	.word	0x0500000a


	//   ....[207]....
        /*07f8*/ 	.word	0x0500000a


	//   ....[208]....
        /*07fc*/ 	.word	0x0500000a


	//   ....[209]....
        /*0800*/ 	.word	0x0500000a


	//   ....[210]....
        /*0804*/ 	.word	0x0500000a


	//   ....[211]....
        /*0808*/ 	.word	0x0500000a


	//   ....[212]....
        /*080c*/ 	.word	0x0500000a


	//   ....[213]....
        /*0810*/ 	.word	0x0500000a


	//   ....[214]....
        /*0814*/ 	.word	0x0500000a


	//   ....[215]....
        /*0818*/ 	.word	0x0500000a


	//   ....[216]....
        /*081c*/ 	.word	0x0500000a


	//   ....[217]....
        /*0820*/ 	.word	0x0500000a


	//   ....[218]....
        /*0824*/ 	.word	0x0500000a


	//   ....[219]....
        /*0828*/ 	.word	0x0500000a


	//   ....[220]....
        /*082c*/ 	.word	0x0500000a


	//   ....[221]....
        /*0830*/ 	.word	0x0500000a


	//   ....[222]....
        /*0834*/ 	.word	0x0500000a


	//   ....[223]....
        /*0838*/ 	.word	0x0500000a


	//   ....[224]....
        /*083c*/ 	.word	0x0500000a


	//   ....[225]....
        /*0840*/ 	.word	0x0500000a


	//   ....[226]....
        /*0844*/ 	.word	0x0500000a


	//   ....[227]....
        /*0848*/ 	.word	0x0500000a


	//   ....[228]....
        /*084c*/ 	.word	0x0500000a


	//   ....[229]....
        /*0850*/ 	.word	0x0500000a


	//   ....[230]....
        /*0854*/ 	.word	0x0500000a


	//   ....[231]....
        /*0858*/ 	.word	0x0500000a


	//   ....[232]....
        /*085c*/ 	.word	0x0500000a


	//   ....[233]....
        /*0860*/ 	.word	0x0500000a


	//   ....[234]....
        /*0864*/ 	.word	0x0500000a


	//   ....[235]....
        /*0868*/ 	.word	0x0500000a


	//   ....[236]....
        /*086c*/ 	.word	0x0500000a


	//   ....[237]....
        /*0870*/ 	.word	0x0500000a


	//   ....[238]....
        /*0874*/ 	.word	0x0500000a


	//   ....[239]....
        /*0878*/ 	.word	0x0500000a


	//   ....[240]....
        /*087c*/ 	.word	0x0500000a


	//   ....[241]....
        /*0880*/ 	.word	0x0500000a


	//   ....[242]....
        /*0884*/ 	.word	0x0500000a


	//   ....[243]....
        /*0888*/ 	.word	0x0500000a


	//   ....[244]....
        /*088c*/ 	.word	0x0500000a


	//   ....[245]....
        /*0890*/ 	.word	0x0500000a


	//   ....[246]....
        /*0894*/ 	.word	0x0500000a


	//   ....[247]....
        /*0898*/ 	.word	0x0500000a


	//   ....[248]....
        /*089c*/ 	.word	0x0500000a


	//   ....[249]....
        /*08a0*/ 	.word	0x0500000a


	//   ....[250]....
        /*08a4*/ 	.word	0x0500000a


	//   ....[251]....
        /*08a8*/ 	.word	0x0500000a


	//   ....[252]....
        /*08ac*/ 	.word	0x0500000a


	//   ....[253]....
        /*08b0*/ 	.word	0x0500000a


	//   ....[254]....
        /*08b4*/ 	.word	0x0500000a


	//   ....[255]....
        /*08b8*/ 	.word	0x0500000a


	//   ....[0]....
        /*08bc*/ 	.word	0x0500000a


	//   ....[1]....
        /*08c0*/ 	.word	0x0500000a


	//   ....[2]....
        /*08c4*/ 	.word	0x0500000a


	//   ....[3]....
        /*08c8*/ 	.word	0x0500000a


	//   ....[4]....
        /*08cc*/ 	.word	0x0500000a


	//   ....[5]....
        /*08d0*/ 	.word	0x0500000a


	//   ....[6]....
        /*08d4*/ 	.word	0x0500000a


	//   ....[7]....
        /*08d8*/ 	.word	0x0500000a


	//   ....[8]....
        /*08dc*/ 	.word	0x0500000a


	//   ....[9]....
        /*08e0*/ 	.word	0x0500000a


	//   ....[10]....
        /*08e4*/ 	.word	0x0500000a


	//   ....[11]....
        /*08e8*/ 	.word	0x0500000a


	//   ....[12]....
        /*08ec*/ 	.word	0x0500000a


	//   ....[13]....
        /*08f0*/ 	.word	0x0500000a


	//   ....[14]....
        /*08f4*/ 	.word	0x0500000a


	//   ....[15]....
        /*08f8*/ 	.word	0x0500000a


	//   ....[16]....
        /*08fc*/ 	.word	0x0500000a


	//   ....[17]....
        /*0900*/ 	.word	0x0500000a


	//   ....[18]....
        /*0904*/ 	.word	0x0500000a


	//   ....[19]....
        /*0908*/ 	.word	0x0500000a


	//   ....[20]....
        /*090c*/ 	.word	0x0500000a


	//   ....[21]....
        /*0910*/ 	.word	0x0500000a


	//   ....[22]....
        /*0914*/ 	.word	0x0500000a


	//   ....[23]....
        /*0918*/ 	.word	0x0500000a


	//   ....[24]....
        /*091c*/ 	.word	0x0500000a


	//   ....[25]....
        /*0920*/ 	.word	0x0500000a


	//   ....[26]....
        /*0924*/ 	.word	0x0500000a


	//   ....[27]....
        /*0928*/ 	.word	0x0500000a


	//   ....[28]....
        /*092c*/ 	.word	0x0500000a


	//   ....[29]....
        /*0930*/ 	.word	0x0500000a


	//   ....[30]....
        /*0934*/ 	.word	0x0500000a


	//   ....[31]....
        /*0938*/ 	.word	0x0500000a


	//----- nvinfo : EIATTR_COOP_GROUP_INSTR_OFFSETS
	.align		4
.L_290:
        /*093c*/ 	.byte	0x04, 0x28
        /*093e*/ 	.short	(.L_292 - .L_291)


	//   ....[0]....
.L_291:
        /*0940*/ 	.word	0x00000280


	//   ....[1]....
        /*0944*/ 	.word	0x00000530


	//   ....[2]....
        /*0948*/ 	.word	0x000006c0


	//   ....[3]....
        /*094c*/ 	.word	0x000006f0


	//   ....[4]....
        /*0950*/ 	.word	0x00000700


	//   ....[5]....
        /*0954*/ 	.word	0x00000710


	//   ....[6]....
        /*0958*/ 	.word	0x00000780


	//   ....[7]....
        /*095c*/ 	.word	0x00000800


	//   ....[8]....
        /*0960*/ 	.word	0x00000840


	//   ....[9]....
        /*0964*/ 	.word	0x000008a0


	//   ....[10]....
        /*0968*/ 	.word	0x00000930


	//   ....[11]....
        /*096c*/ 	.word	0x00000970


	//   ....[12]....
        /*0970*/ 	.word	0x000009b0


	//   ....[13]....
        /*0974*/ 	.word	0x000009f0


	//   ....[14]....
        /*0978*/ 	.word	0x00000a30


	//   ....[15]....
        /*097c*/ 	.word	0x00000a60


	//   ....[16]....
        /*0980*/ 	.word	0x00000a80


	//   ....[17]....
        /*0984*/ 	.word	0x00000ab0


	//   ....[18]....
        /*0988*/ 	.word	0x00000b00


	//   ....[19]....
        /*098c*/ 	.word	0x00000b40


	//   ....[20]....
        /*0990*/ 	.word	0x00000b70


	//   ....[21]....
        /*0994*/ 	.word	0x00000bb0


	//   ....[22]....
        /*0998*/ 	.word	0x00000bf0


	//   ....[23]....
        /*099c*/ 	.word	0x00000c30


	//   ....[24]....
        /*09a0*/ 	.word	0x00000c60


	//   ....[25]....
        /*09a4*/ 	.word	0x00000c90


	//   ....[26]....
        /*09a8*/ 	.word	0x00000d10


	//   ....[27]....
        /*09ac*/ 	.word	0x00000d50


	//   ....[28]....
        /*09b0*/ 	.word	0x00000db0


	//   ....[29]....
        /*09b4*/ 	.word	0x00000df0


	//   ....[30]....
        /*09b8*/ 	.word	0x00000e30


	//   ....[31]....
        /*09bc*/ 	.word	0x00000e60


	//   ....[32]....
        /*09c0*/ 	.word	0x00000e90


	//   ....[33]....
        /*09c4*/ 	.word	0x00000eb0


	//   ....[34]....
        /*09c8*/ 	.word	0x00000ef0


	//   ....[35]....
        /*09cc*/ 	.word	0x00000f20


	//   ....[36]....
        /*09d0*/ 	.word	0x00000fb0


	//   ....[37]....
        /*09d4*/ 	.word	0x00000fe0


	//   ....[38]....
        /*09d8*/ 	.word	0x00001020


	//   ....[39]....
        /*09dc*/ 	.word	0x00001060


	//   ....[40]....
        /*09e0*/ 	.word	0x00001090


	//   ....[41]....
        /*09e4*/ 	.word	0x000010d0


	//   ....[42]....
        /*09e8*/ 	.word	0x00001810


	//   ....[43]....
        /*09ec*/ 	.word	0x00001850


	//   ....[44]....
        /*09f0*/ 	.word	0x00001910


	//   ....[45]....
        /*09f4*/ 	.word	0x00001950


	//   ....[46]....
        /*09f8*/ 	.word	0x00001a40


	//   ....[47]....
        /*09fc*/ 	.word	0x00001a80


	//   ....[48]....
        /*0a00*/ 	.word	0x00001ac0


	//   ....[49]....
        /*0a04*/ 	.word	0x00001b00


	//   ....[50]....
        /*0a08*/ 	.word	0x00002e10


	//   ....[51]....
        /*0a0c*/ 	.word	0x00003090


	//   ....[52]....
        /*0a10*/ 	.word	0x00003280


	//   ....[53]....
        /*0a14*/ 	.word	0x000032b0


	//   ....[54]....
        /*0a18*/ 	.word	0x00003310


	//   ....[55]....
        /*0a1c*/ 	.word	0x00003340


	//   ....[56]....
        /*0a20*/ 	.word	0x00003380


	//   ....[57]....
        /*0a24*/ 	.word	0x000033b0


	//   ....[58]....
        /*0a28*/ 	.word	0x000033d0


	//   ....[59]....
        /*0a2c*/ 	.word	0x00003480


	//   ....[60]....
        /*0a30*/ 	.word	0x000034c0


	//   ....[61]....
        /*0a34*/ 	.word	0x00003500


	//   ....[62]....
        /*0a38*/ 	.word	0x00003540


	//   ....[63]....
        /*0a3c*/ 	.word	0x00003580


	//   ....[64]....
        /*0a40*/ 	.word	0x00003590


	//   ....[65]....
        /*0a44*/ 	.word	0x000035c0


	//   ....[66]....
        /*0a48*/ 	.word	0x000035f0


	//   ....[67]....
        /*0a4c*/ 	.word	0x00003630


	//   ....[68]....
        /*0a50*/ 	.word	0x00003660


	//   ....[69]....
        /*0a54*/ 	.word	0x000036c0


	//   ....[70]....
        /*0a58*/ 	.word	0x00003700


	//   ....[71]....
        /*0a5c*/ 	.word	0x00003730


	//   ....[72]....
        /*0a60*/ 	.word	0x00003770


	//   ....[73]....
        /*0a64*/ 	.word	0x000037b0


	//   ....[74]....
        /*0a68*/ 	.word	0x000037f0


	//   ....[75]....
        /*0a6c*/ 	.word	0x00003820


	//   ....[76]....
        /*0a70*/ 	.word	0x000038a0


	//   ....[77]....
        /*0a74*/ 	.word	0x000038e0


	//   ....[78]....
        /*0a78*/ 	.word	0x00003940


	//   ....[79]....
        /*0a7c*/ 	.word	0x00003990


	//   ....[80]....
        /*0a80*/ 	.word	0x000039d0


	//   ....[81]....
        /*0a84*/ 	.word	0x00003a00


	//   ....[82]....
        /*0a88*/ 	.word	0x00003a20


	//   ....[83]....
        /*0a8c*/ 	.word	0x00003a40


	//   ....[84]....
        /*0a90*/ 	.word	0x00003a70


	//   ....[85]....
        /*0a94*/ 	.word	0x00003aa0


	//   ....[86]....
        /*0a98*/ 	.word	0x00003b20


	//   ....[87]....
        /*0a9c*/ 	.word	0x00003b60


	//   ....[88]....
        /*0aa0*/ 	.word	0x00003bb0


	//   ....[89]....
        /*0aa4*/ 	.word	0x00003bf0


	//   ....[90]....
        /*0aa8*/ 	.word	0x00003c30


	//   ....[91]....
        /*0aac*/ 	.word	0x00003c60


	//   ....[92]....
        /*0ab0*/ 	.word	0x00003dc0


	//   ....[93]....
        /*0ab4*/ 	.word	0x00003dd0


	//   ....[94]....
        /*0ab8*/ 	.word	0x00004030


	//   ....[95]....
        /*0abc*/ 	.word	0x00004260


	//   ....[96]....
        /*0ac0*/ 	.word	0x000042a0


	//   ....[97]....
        /*0ac4*/ 	.word	0x00004370


	//   ....[98]....
        /*0ac8*/ 	.word	0x000043f0


	//   ....[99]....
        /*0acc*/ 	.word	0x00004430


	//   ....[100]....
        /*0ad0*/ 	.word	0x00004ba0


	//   ....[101]....
        /*0ad4*/ 	.word	0x00004d20


	//   ....[102]....
        /*0ad8*/ 	.word	0x00004d70


	//   ....[103]....
        /*0adc*/ 	.word	0x00004d80


	//   ....[104]....
        /*0ae0*/ 	.word	0x00004d90


	//   ....[105]....
        /*0ae4*/ 	.word	0x00004da0


	//   ....[106]....
        /*0ae8*/ 	.word	0x00004db0


	//   ....[107]....
        /*0aec*/ 	.word	0x00004dc0


	//   ....[108]....
        /*0af0*/ 	.word	0x00004dd0


	//   ....[109]....
        /*0af4*/ 	.word	0x00004de0


	//   ....[110]....
        /*0af8*/ 	.word	0x00004ef0


	//   ....[111]....
        /*0afc*/ 	.word	0x00004f00


	//   ....[112]....
        /*0b00*/ 	.word	0x00004f10


	//   ....[113]....
        /*0b04*/ 	.word	0x00004f20


	//   ....[114]....
        /*0b08*/ 	.word	0x00004f30


	//   ....[115]....
        /*0b0c*/ 	.word	0x00004f40


	//   ....[116]....
        /*0b10*/ 	.word	0x00004f50


	//   ....[117]....
        /*0b14*/ 	.word	0x00004f60


	//   ....[118]....
        /*0b18*/ 	.word	0x00005080


	//   ....[119]....
        /*0b1c*/ 	.word	0x00005090


	//   ....[120]....
        /*0b20*/ 	.word	0x000050a0


	//   ....[121]....
        /*0b24*/ 	.word	0x000050b0


	//   ....[122]....
        /*0b28*/ 	.word	0x000050c0


	//   ....[123]....
        /*0b2c*/ 	.word	0x000050d0


	//   ....[124]....
        /*0b30*/ 	.word	0x000050e0


	//   ....[125]....
        /*0b34*/ 	.word	0x000050f0


	//   ....[126]....
        /*0b38*/ 	.word	0x00005210


	//   ....[127]....
        /*0b3c*/ 	.word	0x00005220


	//   ....[128]....
        /*0b40*/ 	.word	0x00005230


	//   ....[129]....
        /*0b44*/ 	.word	0x00005240


	//   ....[130]....
        /*0b48*/ 	.word	0x00005250


	//   ....[131]....
        /*0b4c*/ 	.word	0x00005260


	//   ....[132]....
        /*0b50*/ 	.word	0x00005270


	//   ....[133]....
        /*0b54*/ 	.word	0x00005280


	//   ....[134]....
        /*0b58*/ 	.word	0x000053a0


	//   ....[135]....
        /*0b5c*/ 	.word	0x000053b0


	//   ....[136]....
        /*0b60*/ 	.word	0x000053c0


	//   ....[137]....
        /*0b64*/ 	.word	0x000053d0


	//   ....[138]....
        /*0b68*/ 	.word	0x000053e0


	//   ....[139]....
        /*0b6c*/ 	.word	0x000053f0


	//   ....[140]....
        /*0b70*/ 	.word	0x00005400


	//   ....[141]....
        /*0b74*/ 	.word	0x00005410


	//   ....[142]....
        /*0b78*/ 	.word	0x00005540


	//   ....[143]....
        /*0b7c*/ 	.word	0x00005620


	//   ....[144]....
        /*0b80*/ 	.word	0x00005790


	//   ....[145]....
        /*0b84*/ 	.word	0x000057e0


	//   ....[146]....
        /*0b88*/ 	.word	0x000057f0


	//   ....[147]....
        /*0b8c*/ 	.word	0x00005800


	//   ....[148]....
        /*0b90*/ 	.word	0x00005810


	//   ....[149]....
        /*0b94*/ 	.word	0x00005820


	//   ....[150]....
        /*0b98*/ 	.word	0x00005830


	//   ....[151]....
        /*0b9c*/ 	.word	0x00005840


	//   ....[152]....
        /*0ba0*/ 	.word	0x00005850


	//   ....[153]....
        /*0ba4*/ 	.word	0x000059e0


	//   ....[154]....
        /*0ba8*/ 	.word	0x000059f0


	//   ....[155]....
        /*0bac*/ 	.word	0x00005a00


	//   ....[156]....
        /*0bb0*/ 	.word	0x00005a10


	//   ....[157]....
        /*0bb4*/ 	.word	0x00005a20


	//   ....[158]....
        /*0bb8*/ 	.word	0x00005a30


	//   ....[159]....
        /*0bbc*/ 	.word	0x00005a40


	//   ....[160]....
        /*0bc0*/ 	.word	0x00005a50


	//   ....[161]....
        /*0bc4*/ 	.word	0x00005b90


	//   ....[162]....
        /*0bc8*/ 	.word	0x00005ba0


	//   ....[163]....
        /*0bcc*/ 	.word	0x00005bb0


	//   ....[164]....
        /*0bd0*/ 	.word	0x00005bc0


	//   ....[165]....
        /*0bd4*/ 	.word	0x00005bd0


	//   ....[166]....
        /*0bd8*/ 	.word	0x00005be0


	//   ....[167]....
        /*0bdc*/ 	.word	0x00005bf0


	//   ....[168]....
        /*0be0*/ 	.word	0x00005c00


	//   ....[169]....
        /*0be4*/ 	.word	0x00005d30


	//   ....[170]....
        /*0be8*/ 	.word	0x00005d40


	//   ....[171]....
        /*0bec*/ 	.word	0x00005d50


	//   ....[172]....
        /*0bf0*/ 	.word	0x00005d60


	//   ....[173]....
        /*0bf4*/ 	.word	0x00005d70


	//   ....[174]....
        /*0bf8*/ 	.word	0x00005d80


	//   ....[175]....
        /*0bfc*/ 	.word	0x00005d90


	//   ....[176]....
        /*0c00*/ 	.word	0x00005da0


	//   ....[177]....
        /*0c04*/ 	.word	0x00005ed0


	//   ....[178]....
        /*0c08*/ 	.word	0x00005ee0


	//   ....[179]....
        /*0c0c*/ 	.word	0x00005ef0


	//   ....[180]....
        /*0c10*/ 	.word	0x00005f00


	//   ....[181]....
        /*0c14*/ 	.word	0x00005f10


	//   ....[182]....
        /*0c18*/ 	.word	0x00005f20


	//   ....[183]....
        /*0c1c*/ 	.word	0x00005f30


	//   ....[184]....
        /*0c20*/ 	.word	0x00005f40


	//   ....[185]....
        /*0c24*/ 	.word	0x00006120


	//   ....[186]....
        /*0c28*/ 	.word	0x000076f0


	//   ....[187]....
        /*0c2c*/ 	.word	0x00007a10


	//   ....[188]....
        /*0c30*/ 	.word	0x00007c60


	//   ....[189]....
        /*0c34*/ 	.word	0x00007c90


	//   ....[190]....
        /*0c38*/ 	.word	0x00007d20


	//   ....[191]....
        /*0c3c*/ 	.word	0x00007d60


	//   ....[192]....
        /*0c40*/ 	.word	0x00007d90


	//   ....[193]....
        /*0c44*/ 	.word	0x00007dc0


	//   ....[194]....
        /*0c48*/ 	.word	0x00007e00


	//   ....[195]....
        /*0c4c*/ 	.word	0x00007e40


	//   ....[196]....
        /*0c50*/ 	.word	0x00007ea0


	//   ....[197]....
        /*0c54*/ 	.word	0x00007ee0


	//   ....[198]....
        /*0c58*/ 	.word	0x00007f30


	//   ....[199]....
        /*0c5c*/ 	.word	0x00007f50


	//   ....[200]....
        /*0c60*/ 	.word	0x00007f70


	//   ....[201]....
        /*0c64*/ 	.word	0x00007fa0


	//   ....[202]....
        /*0c68*/ 	.word	0x00008000


	//   ....[203]....
        /*0c6c*/ 	.word	0x00008010


	//   ....[204]....
        /*0c70*/ 	.word	0x000080a0


	//   ....[205]....
        /*0c74*/ 	.word	0x00008130


	//   ....[206]....
        /*0c78*/ 	.word	0x00008140


	//   ....[207]....
        /*0c7c*/ 	.word	0x00008150


	//   ....[208]....
        /*0c80*/ 	.word	0x00008180


	//   ....[209]....
        /*0c84*/ 	.word	0x00008200


	//   ....[210]....
        /*0c88*/ 	.word	0x00008210


	//   ....[211]....
        /*0c8c*/ 	.word	0x00008220


	//   ....[212]....
        /*0c90*/ 	.word	0x000082b0


	//   ....[213]....
        /*0c94*/ 	.word	0x00008300


	//   ....[214]....
        /*0c98*/ 	.word	0x00008320


	//   ....[215]....
        /*0c9c*/ 	.word	0x00008340


	//   ....[216]....
        /*0ca0*/ 	.word	0x00008400


	//   ....[217]....
        /*0ca4*/ 	.word	0x00008410


	//   ....[218]....
        /*0ca8*/ 	.word	0x00008420


	//   ....[219]....
        /*0cac*/ 	.word	0x00008430


	//   ....[220]....
        /*0cb0*/ 	.word	0x000084b0


	//   ....[221]....
        /*0cb4*/ 	.word	0x000084e0


	//   ....[222]....
        /*0cb8*/ 	.word	0x000085c0


	//   ....[223]....
        /*0cbc*/ 	.word	0x000085d0


	//   ....[224]....
        /*0cc0*/ 	.word	0x000085e0


	//   ....[225]....
        /*0cc4*/ 	.word	0x000085f0


	//   ....[226]....
        /*0cc8*/ 	.word	0x00008600


	//   ....[227]....
        /*0ccc*/ 	.word	0x00008610


	//   ....[228]....
        /*0cd0*/ 	.word	0x00009030


	//   ....[229]....
        /*0cd4*/ 	.word	0x00009060


	//   ....[230]....
        /*0cd8*/ 	.word	0x00009090


	//   ....[231]....
        /*0cdc*/ 	.word	0x000090c0


	//   ....[232]....
        /*0ce0*/ 	.word	0x000090e0


	//   ....[233]....
        /*0ce4*/ 	.word	0x00009100


	//   ....[234]....
        /*0ce8*/ 	.word	0x00009120


	//   ....[235]....
        /*0cec*/ 	.word	0x00009140


	//   ....[236]....
        /*0cf0*/ 	.word	0x0000a4a0


	//   ....[237]....
        /*0cf4*/ 	.word	0x0000a7c0


	//   ....[238]....
        /*0cf8*/ 	.word	0x0000aa40


	//   ....[239]....
        /*0cfc*/ 	.word	0x0000aa90


	//   ....[240]....
        /*0d00*/ 	.word	0x0000aac0


	//   ....[241]....
        /*0d04*/ 	.word	0x0000aae0


	//   ....[242]....
        /*0d08*/ 	.word	0x0000ab00


	//   ....[243]....
        /*0d0c*/ 	.word	0x0000ab30


	//   ....[244]....
        /*0d10*/ 	.word	0x0000ab50


	//   ....[245]....
        /*0d14*/ 	.word	0x0000ab60


	//   ....[246]....
        /*0d18*/ 	.word	0x0000abf0


	//   ....[247]....
        /*0d1c*/ 	.word	0x0000ac50


	//   ....[248]....
        /*0d20*/ 	.word	0x0000ac80


	//   ....[249]....
        /*0d24*/ 	.word	0x0000ace0


	//   ....[250]....
        /*0d28*/ 	.word	0x0000ad30


	//   ....[251]....
        /*0d2c*/ 	.word	0x0000ad50


	//   ....[252]....
        /*0d30*/ 	.word	0x0000ad60


	//   ....[253]....
        /*0d34*/ 	.word	0x0000ad70


	//   ....[254]....
        /*0d38*/ 	.word	0x0000add0


	//   ....[255]....
        /*0d3c*/ 	.word	0x0000ae20


	//   ....[0]....
        /*0d40*/ 	.word	0x0000ae40


	//   ....[1]....
        /*0d44*/ 	.word	0x0000aea0


	//   ....[2]....
        /*0d48*/ 	.word	0x0000af40


	//   ....[3]....
        /*0d4c*/ 	.word	0x0000af60


	//   ....[4]....
        /*0d50*/ 	.word	0x0000af70


	//   ....[5]....
        /*0d54*/ 	.word	0x0000af80


	//   ....[6]....
        /*0d58*/ 	.word	0x0000afe0


	//   ....[7]....
        /*0d5c*/ 	.word	0x0000b030


	//   ....[8]....
        /*0d60*/ 	.word	0x0000b050


	//   ....[9]....
        /*0d64*/ 	.word	0x0000b140


	//   ....[10]....
        /*0d68*/ 	.word	0x0000b160


	//   ....[11]....
        /*0d6c*/ 	.word	0x0000b170


	//   ....[12]....
        /*0d70*/ 	.word	0x0000b180


	//   ....[13]....
        /*0d74*/ 	.word	0x0000b190


	//   ....[14]....
        /*0d78*/ 	.word	0x0000b1f0


	//   ....[15]....
        /*0d7c*/ 	.word	0x0000b220


	//   ....[16]....
        /*0d80*/ 	.word	0x0000b320


	//   ....[17]....
        /*0d84*/ 	.word	0x0000b340


	//   ....[18]....
        /*0d88*/ 	.word	0x0000b350


	//   ....[19]....
        /*0d8c*/ 	.word	0x0000b360


	//   ....[20]....
        /*0d90*/ 	.word	0x0000b370


	//   ....[21]....
        /*0d94*/ 	.word	0x0000b380


	//   ....[22]....
        /*0d98*/ 	.word	0x0000bd20


	//   ....[23]....
        /*0d9c*/ 	.word	0x0000bdb0


	//   ....[24]....
        /*0da0*/ 	.word	0x0000be00


	//   ....[25]....
        /*0da4*/ 	.word	0x0000be20


	//   ....[26]....
        /*0da8*/ 	.word	0x0000be40


	//   ....[27]....
        /*0dac*/ 	.word	0x0000be60


	//   ....[28]....
        /*0db0*/ 	.word	0x0000be80


	//   ....[29]....
        /*0db4*/ 	.word	0x0000bea0


	//   ....[30]....
        /*0db8*/ 	.word	0x0000c350


	//   ....[31]....
        /*0dbc*/ 	.word	0x0000c4d0


	//   ....[32]....
        /*0dc0*/ 	.word	0x0000c520


	//   ....[33]....
        /*0dc4*/ 	.word	0x0000c530


	//   ....[34]....
        /*0dc8*/ 	.word	0x0000c540


	//   ....[35]....
        /*0dcc*/ 	.word	0x0000c550


	//   ....[36]....
        /*0dd0*/ 	.word	0x0000c560


	//   ....[37]....
        /*0dd4*/ 	.word	0x0000c570


	//   ....[38]....
        /*0dd8*/ 	.word	0x0000c580


	//   ....[39]....
        /*0ddc*/ 	.word	0x0000c590


	//   ....[40]....
        /*0de0*/ 	.word	0x0000c6a0


	//   ....[41]....
        /*0de4*/ 	.word	0x0000c6b0


	//   ....[42]....
        /*0de8*/ 	.word	0x0000c6c0


	//   ....[43]....
        /*0dec*/ 	.word	0x0000c6d0


	//   ....[44]....
        /*0df0*/ 	.word	0x0000c6e0


	//   ....[45]....
        /*0df4*/ 	.word	0x0000c6f0


	//   ....[46]....
        /*0df8*/ 	.word	0x0000c700


	//   ....[47]....
        /*0dfc*/ 	.word	0x0000c710


	//   ....[48]....
        /*0e00*/ 	.word	0x0000c830


	//   ....[49]....
        /*0e04*/ 	.word	0x0000c840


	//   ....[50]....
        /*0e08*/ 	.word	0x0000c850


	//   ....[51]....
        /*0e0c*/ 	.word	0x0000c860


	//   ....[52]....
        /*0e10*/ 	.word	0x0000c870


	//   ....[53]....
        /*0e14*/ 	.word	0x0000c880


	//   ....[54]....
        /*0e18*/ 	.word	0x0000c890


	//   ....[55]....
        /*0e1c*/ 	.word	0x0000c8a0


	//   ....[56]....
        /*0e20*/ 	.word	0x0000c9c0


	//   ....[57]....
        /*0e24*/ 	.word	0x0000c9d0


	//   ....[58]....
        /*0e28*/ 	.word	0x0000c9e0


	//   ....[59]....
        /*0e2c*/ 	.word	0x0000c9f0


	//   ....[60]....
        /*0e30*/ 	.word	0x0000ca00


	//   ....[61]....
        /*0e34*/ 	.word	0x0000ca10


	//   ....[62]....
        /*0e38*/ 	.word	0x0000ca20


	//   ....[63]....
        /*0e3c*/ 	.word	0x0000ca30


	//   ....[64]....
        /*0e40*/ 	.word	0x0000cb50


	//   ....[65]....
        /*0e44*/ 	.word	0x0000cb60


	//   ....[66]....
        /*0e48*/ 	.word	0x0000cb70


	//   ....[67]....
        /*0e4c*/ 	.word	0x0000cb80


	//   ....[68]....
        /*0e50*/ 	.word	0x0000cb90


	//   ....[69]....
        /*0e54*/ 	.word	0x0000cba0


	//   ....[70]....
        /*0e58*/ 	.word	0x0000cbb0


	//   ....[71]....
        /*0e5c*/ 	.word	0x0000cbc0


	//   ....[72]....
        /*0e60*/ 	.word	0x0000ccf0


	//   ....[73]....
        /*0e64*/ 	.word	0x0000cdd0


	//   ....[74]....
        /*0e68*/ 	.word	0x0000cf60


	//   ....[75]....
        /*0e6c*/ 	.word	0x0000cfb0


	//   ....[76]....
        /*0e70*/ 	.word	0x0000cfc0


	//   ....[77]....
        /*0e74*/ 	.word	0x0000cfd0


	//   ....[78]....
        /*0e78*/ 	.word	0x0000cfe0


	//   ....[79]....
        /*0e7c*/ 	.word	0x0000cff0


	//   ....[80]....
        /*0e80*/ 	.word	0x0000d000


	//   ....[81]....
        /*0e84*/ 	.word	0x0000d010


	//   ....[82]....
        /*0e88*/ 	.word	0x0000d020


	//   ....[83]....
        /*0e8c*/ 	.word	0x0000d1b0


	//   ....[84]....
        /*0e90*/ 	.word	0x0000d1c0


	//   ....[85]....
        /*0e94*/ 	.word	0x0000d1d0


	//   ....[86]....
        /*0e98*/ 	.word	0x0000d1e0


	//   ....[87]....
        /*0e9c*/ 	.word	0x0000d1f0


	//   ....[88]....
        /*0ea0*/ 	.word	0x0000d200


	//   ....[89]....
        /*0ea4*/ 	.word	0x0000d210


	//   ....[90]....
        /*0ea8*/ 	.word	0x0000d220


	//   ....[91]....
        /*0eac*/ 	.word	0x0000d330


	//   ....[92]....
        /*0eb0*/ 	.word	0x0000d340


	//   ....[93]....
        /*0eb4*/ 	.word	0x0000d350


	//   ....[94]....
        /*0eb8*/ 	.word	0x0000d360


	//   ....[95]....
        /*0ebc*/ 	.word	0x0000d370


	//   ....[96]....
        /*0ec0*/ 	.word	0x0000d380


	//   ....[97]....
        /*0ec4*/ 	.word	0x0000d390


	//   ....[98]....
        /*0ec8*/ 	.word	0x0000d3a0


	//   ....[99]....
        /*0ecc*/ 	.word	0x0000d4b0


	//   ....[100]....
        /*0ed0*/ 	.word	0x0000d4c0


	//   ....[101]....
        /*0ed4*/ 	.word	0x0000d4d0


	//   ....[102]....
        /*0ed8*/ 	.word	0x0000d4e0


	//   ....[103]....
        /*0edc*/ 	.word	0x0000d4f0


	//   ....[104]....
        /*0ee0*/ 	.word	0x0000d500


	//   ....[105]....
        /*0ee4*/ 	.word	0x0000d510


	//   ....[106]....
        /*0ee8*/ 	.word	0x0000d520


	//   ....[107]....
        /*0eec*/ 	.word	0x0000d630


	//   ....[108]....
        /*0ef0*/ 	.word	0x0000d640


	//   ....[109]....
        /*0ef4*/ 	.word	0x0000d650


	//   ....[110]....
        /*0ef8*/ 	.word	0x0000d660


	//   ....[111]....
        /*0efc*/ 	.word	0x0000d670


	//   ....[112]....
        /*0f00*/ 	.word	0x0000d680


	//   ....[113]....
        /*0f04*/ 	.word	0x0000d690


	//   ....[114]....
        /*0f08*/ 	.word	0x0000d6a0


	//   ....[115]....
        /*0f0c*/ 	.word	0x0000d870


	//   ....[116]....
        /*0f10*/ 	.word	0x0000ed90


	//   ....[117]....
        /*0f14*/ 	.word	0x0000ee30


	//   ....[118]....
        /*0f18*/ 	.word	0x0000eee0


	//   ....[119]....
        /*0f1c*/ 	.word	0x0000ef30


	//   ....[120]....
        /*0f20*/ 	.word	0x0000ef80


	//   ....[121]....
        /*0f24*/ 	.word	0x0000efd0


	//   ....[122]....
        /*0f28*/ 	.word	0x0000f020


	//   ....[123]....
        /*0f2c*/ 	.word	0x0000f070


	//   ....[124]....
        /*0f30*/ 	.word	0x0000f0c0


	//   ....[125]....
        /*0f34*/ 	.word	0x0000f110


	//   ....[126]....
        /*0f38*/ 	.word	0x0000f190


	//   ....[127]....
        /*0f3c*/ 	.word	0x0000f210


	//   ....[128]....
        /*0f40*/ 	.word	0x0000f260


	//   ....[129]....
        /*0f44*/ 	.word	0x0000f2b0


	//   ....[130]....
        /*0f48*/ 	.word	0x0000f300


	//   ....[131]....
        /*0f4c*/ 	.word	0x0000f350


	//   ....[132]....
        /*0f50*/ 	.word	0x0000f3a0


	//   ....[133]....
        /*0f54*/ 	.word	0x0000f3f0


	//   ....[134]....
        /*0f58*/ 	.word	0x0000f470


	//   ....[135]....
        /*0f5c*/ 	.word	0x0000f4f0


	//   ....[136]....
        /*0f60*/ 	.word	0x0000f540


	//   ....[137]....
        /*0f64*/ 	.word	0x0000f590


	//   ....[138]....
        /*0f68*/ 	.word	0x0000f5e0


	//   ....[139]....
        /*0f6c*/ 	.word	0x0000f630


	//   ....[140]....
        /*0f70*/ 	.word	0x0000f680


	//   ....[141]....
        /*0f74*/ 	.word	0x0000f6d0


	//   ....[142]....
        /*0f78*/ 	.word	0x0000f750


	//   ....[143]....
        /*0f7c*/ 	.word	0x0000f7d0


	//   ....[144]....
        /*0f80*/ 	.word	0x0000f820


	//   ....[145]....
        /*0f84*/ 	.word	0x0000f870


	//   ....[146]....
        /*0f88*/ 	.word	0x0000f8c0


	//   ....[147]....
        /*0f8c*/ 	.word	0x0000f910


	//   ....[148]....
        /*0f90*/ 	.word	0x0000f960


	//   ....[149]....
        /*0f94*/ 	.word	0x0000f9b0


	//   ....[150]....
        /*0f98*/ 	.word	0x0000fa30


	//   ....[151]....
        /*0f9c*/ 	.word	0x0000fab0


	//   ....[152]....
        /*0fa0*/ 	.word	0x0000fb00


	//   ....[153]....
        /*0fa4*/ 	.word	0x0000fb50


	//   ....[154]....
        /*0fa8*/ 	.word	0x0000fba0


	//   ....[155]....
        /*0fac*/ 	.word	0x0000fbf0


	//   ....[156]....
        /*0fb0*/ 	.word	0x0000fc40


	//   ....[157]....
        /*0fb4*/ 	.word	0x0000fc90


	//   ....[158]....
        /*0fb8*/ 	.word	0x0000fd00


	//   ....[159]....
        /*0fbc*/ 	.word	0x0000fd90


	//   ....[160]....
        /*0fc0*/ 	.word	0x0000fe20


	//   ....[161]....
        /*0fc4*/ 	.word	0x0000fed0


	//   ....[162]....
        /*0fc8*/ 	.word	0x0000ff20


	//   ....[163]....
        /*0fcc*/ 	.word	0x0000ff70


	//   ....[164]....
        /*0fd0*/ 	.word	0x0000ffc0


	//   ....[165]....
        /*0fd4*/ 	.word	0x00010010


	//   ....[166]....
        /*0fd8*/ 	.word	0x00010060


	//   ....[167]....
        /*0fdc*/ 	.word	0x000100b0


	//   ....[168]....
        /*0fe0*/ 	.word	0x00010100


	//   ....[169]....
        /*0fe4*/ 	.word	0x00010180


	//   ....[170]....
        /*0fe8*/ 	.word	0x00010200


	//   ....[171]....
        /*0fec*/ 	.word	0x00010250


	//   ....[172]....
        /*0ff0*/ 	.word	0x000102a0


	//   ....[173]....
        /*0ff4*/ 	.word	0x000102f0


	//   ....[174]....
        /*0ff8*/ 	.word	0x00010340


	//   ....[175]....
        /*0ffc*/ 	.word	0x00010390


	//   ....[176]....
        /*1000*/ 	.word	0x000103e0


	//   ....[177]....
        /*1004*/ 	.word	0x00010460


	//   ....[178]....
        /*1008*/ 	.word	0x000104e0


	//   ....[179]....
        /*100c*/ 	.word	0x00010530


	//   ....[180]....
        /*1010*/ 	.word	0x00010580


	//   ....[181]....
        /*1014*/ 	.word	0x000105d0


	//   ....[182]....
        /*1018*/ 	.word	0x00010620


	//   ....[183]....
        /*101c*/ 	.word	0x00010670


	//   ....[184]....
        /*1020*/ 	.word	0x000106c0


	//   ....[185]....
        /*1024*/ 	.word	0x00010740


	//   ....[186]....
        /*1028*/ 	.word	0x000107c0


	//   ....[187]....
        /*102c*/ 	.word	0x00010810


	//   ....[188]....
        /*1030*/ 	.word	0x00010860


	//   ....[189]....
        /*1034*/ 	.word	0x000108b0


	//   ....[190]....
        /*1038*/ 	.word	0x00010900


	//   ....[191]....
        /*103c*/ 	.word	0x00010950


	//   ....[192]....
        /*1040*/ 	.word	0x000109a0


	//   ....[193]....
        /*1044*/ 	.word	0x00010a20


	//   ....[194]....
        /*1048*/ 	.word	0x00010aa0


	//   ....[195]....
        /*104c*/ 	.word	0x00010af0


	//   ....[196]....
        /*1050*/ 	.word	0x00010b40


	//   ....[197]....
        /*1054*/ 	.word	0x00010b90


	//   ....[198]....
        /*1058*/ 	.word	0x00010be0


	//   ....[199]....
        /*105c*/ 	.word	0x00010c30


	//   ....[200]....
        /*1060*/ 	.word	0x00010c80


	//   ....[201]....
        /*1064*/ 	.word	0x00010cf0


	//   ....[202]....
        /*1068*/ 	.word	0x00010d80


	//   ....[203]....
        /*106c*/ 	.word	0x00010e10


	//   ....[204]....
        /*1070*/ 	.word	0x00010ec0


	//   ....[205]....
        /*1074*/ 	.word	0x00010f10


	//   ....[206]....
        /*1078*/ 	.word	0x00010f60


	//   ....[207]....
        /*107c*/ 	.word	0x00010fb0


	//   ....[208]....
        /*1080*/ 	.word	0x00011000


	//   ....[209]....
        /*1084*/ 	.word	0x00011050


	//   ....[210]....
        /*1088*/ 	.word	0x000110a0


	//   ....[211]....
        /*108c*/ 	.word	0x000110f0


	//   ....[212]....
        /*1090*/ 	.word	0x00011170


	//   ....[213]....
        /*1094*/ 	.word	0x000111f0


	//   ....[214]....
        /*1098*/ 	.word	0x00011240


	//   ....[215]....
        /*109c*/ 	.word	0x00011290


	//   ....[216]....
        /*10a0*/ 	.word	0x000112e0


	//   ....[217]....
        /*10a4*/ 	.word	0x00011330


	//   ....[218]....
        /*10a8*/ 	.word	0x00011380


	//   ....[219]....
        /*10ac*/ 	.word	0x000113d0


	//   ....[220]....
        /*10b0*/ 	.word	0x00011450


	//   ....[221]....
        /*10b4*/ 	.word	0x000114d0


	//   ....[222]....
        /*10b8*/ 	.word	0x00011520


	//   ....[223]....
        /*10bc*/ 	.word	0x00011570


	//   ....[224]....
        /*10c0*/ 	.word	0x000115c0


	//   ....[225]....
        /*10c4*/ 	.word	0x00011610


	//   ....[226]....
        /*10c8*/ 	.word	0x00011660


	//   ....[227]....
        /*10cc*/ 	.word	0x000116b0


	//   ....[228]....
        /*10d0*/ 	.word	0x00011730


	//   ....[229]....
        /*10d4*/ 	.word	0x000117b0


	//   ....[230]....
        /*10d8*/ 	.word	0x00011800


	//   ....[231]....
        /*10dc*/ 	.word	0x00011850


	//   ....[232]....
        /*10e0*/ 	.word	0x000118a0


	//   ....[233]....
        /*10e4*/ 	.word	0x000118f0


	//   ....[234]....
        /*10e8*/ 	.word	0x00011940


	//   ....[235]....
        /*10ec*/ 	.word	0x00011990


	//   ....[236]....
        /*10f0*/ 	.word	0x00011a10


	//   ....[237]....
        /*10f4*/ 	.word	0x00011a90


	//   ....[238]....
        /*10f8*/ 	.word	0x00011ae0


	//   ....[239]....
        /*10fc*/ 	.word	0x00011b30


	//   ....[240]....
        /*1100*/ 	.word	0x00011b80


	//   ....[241]....
        /*1104*/ 	.word	0x00011bd0


	//   ....[242]....
        /*1108*/ 	.word	0x00011c20


	//   ....[243]....
        /*110c*/ 	.word	0x00011c70


	//   ....[244]....
        /*1110*/ 	.word	0x00011cd0


	//   ....[245]....
        /*1114*/ 	.word	0x00011d50


	//   ....[246]....
        /*1118*/ 	.word	0x00011dd0


	//   ....[247]....
        /*111c*/ 	.word	0x00011e80


	//   ....[248]....
        /*1120*/ 	.word	0x00011ed0


	//   ....[249]....
        /*1124*/ 	.word	0x00011f20


	//   ....[250]....
        /*1128*/ 	.word	0x00011f70


	//   ....[251]....
        /*112c*/ 	.word	0x00011fc0


	//   ....[252]....
        /*1130*/ 	.word	0x00012010


	//   ....[253]....
        /*1134*/ 	.word	0x00012060


	//   ....[254]....
        /*1138*/ 	.word	0x000120b0


	//   ....[255]....
        /*113c*/ 	.word	0x00012130


	//   ....[0]....
        /*1140*/ 	.word	0x000121b0


	//   ....[1]....
        /*1144*/ 	.word	0x00012200


	//   ....[2]....
        /*1148*/ 	.word	0x00012250


	//   ....[3]....
        /*114c*/ 	.word	0x000122a0


	//   ....[4]....
        /*1150*/ 	.word	0x000122f0


	//   ....[5]....
        /*1154*/ 	.word	0x00012340


	//   ....[6]....
        /*1158*/ 	.word	0x00012390


	//   ....[7]....
        /*115c*/ 	.word	0x00012410


	//   ....[8]....
        /*1160*/ 	.word	0x00012490


	//   ....[9]....
        /*1164*/ 	.word	0x000124e0


	//   ....[10]....
        /*1168*/ 	.word	0x00012530


	//   ....[11]....
        /*116c*/ 	.word	0x00012580


	//   ....[12]....
        /*1170*/ 	.word	0x000125d0


	//   ....[13]....
        /*1174*/ 	.word	0x00012620


	//   ....[14]....
        /*1178*/ 	.word	0x00012670


	//   ....[15]....
        /*117c*/ 	.word	0x000126f0


	//   ....[16]....
        /*1180*/ 	.word	0x00012770


	//   ....[17]....
        /*1184*/ 	.word	0x000127c0


	//   ....[18]....
        /*1188*/ 	.word	0x00012810


	//   ....[19]....
        /*118c*/ 	.word	0x00012860


	//   ....[20]....
        /*1190*/ 	.word	0x000128b0


	//   ....[21]....
        /*1194*/ 	.word	0x00012900


	//   ....[22]....
        /*1198*/ 	.word	0x00012950


	//   ....[23]....
        /*119c*/ 	.word	0x000129d0


	//   ....[24]....
        /*11a0*/ 	.word	0x00012a50


	//   ....[25]....
        /*11a4*/ 	.word	0x00012aa0


	//   ....[26]....
        /*11a8*/ 	.word	0x00012af0


	//   ....[27]....
        /*11ac*/ 	.word	0x00012b40


	//   ....[28]....
        /*11b0*/ 	.word	0x00012b90


	//   ....[29]....
        /*11b4*/ 	.word	0x00012be0


	//   ....[30]....
        /*11b8*/ 	.word	0x00012c30


	//   ....[31]....
        /*11bc*/ 	.word	0x00012ca0


	//----- nvinfo : EIATTR_VRC_CTA_INIT_COUNT
	.align		4
.L_292:
        /*11c0*/ 	.byte	0x02, 0x4a
	.zero		1
	.zero		1


	//----- nvinfo : EIATTR_EXIT_INSTR_OFFSETS
	.align		4
        /*11c4*/ 	.byte	0x04, 0x1c
        /*11c6*/ 	.short	(.L_294 - .L_293)


	//   ....[0]....
.L_293:
        /*11c8*/ 	.word	0x00002230


	//   ....[1]....
        /*11cc*/ 	.word	0x00002570


	//   ....[2]....
        /*11d0*/ 	.word	0x00002950


	//   ....[3]....
        /*11d4*/ 	.word	0x00002b40


	//   ....[4]....
        /*11d8*/ 	.word	0x00002bf0


	//   ....[5]....
        /*11dc*/ 	.word	0x00006aa0


	//   ....[6]....
        /*11e0*/ 	.word	0x00006de0


	//   ....[7]....
        /*11e4*/ 	.word	0x000071e0


	//   ....[8]....
        /*11e8*/ 	.word	0x000073c0


	//   ....[9]....
        /*11ec*/ 	.word	0x00007470


	//   ....[10]....
        /*11f0*/ 	.word	0x000074b0


	//   ....[11]....
        /*11f4*/ 	.word	0x0000a100


	//   ....[12]....
        /*11f8*/ 	.word	0x0000a220


	//   ....[13]....
        /*11fc*/ 	.word	0x0000ec20


	//   ....[14]....
        /*1200*/ 	.word	0x0000ed40


	//----- nvinfo : EIATTR_MAX_THREADS
	.align		4
.L_294:
        /*1204*/ 	.byte	0x04, 0x05
        /*1206*/ 	.short	(.L_296 - .L_295)
.L_295:
        /*1208*/ 	.word	0x00000100
        /*120c*/ 	.word	0x00000001
        /*1210*/ 	.word	0x00000001


	//----- nvinfo : EIATTR_CRS_STACK_SIZE
	.align		4
.L_296:
        /*1214*/ 	.byte	0x04, 0x1e
        /*1216*/ 	.short	(.L_298 - .L_297)
.L_297:
        /*1218*/ 	.word	0x00000000


	//----- nvinfo : EIATTR_CBANK_PARAM_SIZE
	.align		4
.L_298:
        /*121c*/ 	.byte	0x03, 0x19
        /*121e*/ 	.short	0x0088


	//----- nvinfo : EIATTR_PARAM_CBANK
	.align		4
        /*1220*/ 	.byte	0x04, 0x0a
        /*1222*/ 	.short	(.L_300 - .L_299)
	.align		4
.L_299:
        /*1224*/ 	.word	index@(.nv.constant0._ZN6thrust24THRUST_300001_SM_1000_NS8cuda_cub4core6detail13_kernel_agentINS1_15__reduce_by_key16ReduceByKeyAgentINS0_18transform_iteratorI13KeyCoordValueIiiiENS0_6detail15normal_iteratorINS0_10device_ptrIS9_EEEENS0_11use_defaultESF_EENS7_I12KCVReductionIiiiESE_SF_SF_EENS0_16discard_iteratorISF_EENSB_INSC_ISI_EEEEN4cuda3std3__48equal_toIiEE10KCVReducerIiiiEPllEEJSG_SJ_SL_SN_SV_N3cub18CUB_300001_SM_100024ReduceByKeyScanTileStateISI_lLb0EEESS_SU_llEEEvDpT0_)
        /*1228*/ 	.short	0x0380
        /*122a*/ 	.short	0x0088


	//----- nvinfo : EIATTR_SW_WAR
	.align		4
.L_300:
        /*122c*/ 	.byte	0x04, 0x36
        /*122e*/ 	.short	(.L_302 - .L_301)
.L_301:
        /*1230*/ 	.word	0x00000008
.L_302:


//--------------------- .nv.info._ZN6thrust24THRUST_300001_SM_1000_NS8cuda_cub4core6detail13_kernel_agentINS1_15__reduce_by_key9InitAgentIN3cub18CUB_300001_SM_100024ReduceByKeyScanTileStateI12KCVReductionIiiiElLb0EEElPlEEJSC_lSD_EEEvDpT0_ --------------------------
	.section	.nv.info._ZN6thrust24THRUST_300001_SM_1000_NS8cuda_cub4core6detail13_kernel_agentINS1_15__reduce_by_key9InitAgentIN3cub18CUB_300001_SM_100024ReduceByKeyScanTileStateI12KCVReductionIiiiElLb0EEElPlEEJSC_lSD_EEEvDpT0_,"",@"SHT_CUDA_INFO"
	.sectionflags	@""
	.align	4


	//----- nvinfo : EIATTR_CUDA_API_VERSION
	.align		4
        /*0000*/ 	.byte	0x04, 0x37
        /*0002*/ 	.short	(.L_304 - .L_303)
.L_303:
        /*0004*/ 	.word	0x00000082


	//----- nvinfo : EIATTR_KPARAM_INFO
	.align		4
.L_304:
        /*0008*/ 	.byte	0x04, 0x17
        /*000a*/ 	.short	(.L_306 - .L_305)
.L_305:
        /*000c*/ 	.word	0x00000000
        /*0010*/ 	.short	0x0002
        /*0012*/ 	.short	0x0020
        /*0014*/ 	.byte	0x00, 0xf5, 0x21, 0x00


	//----- nvinfo : EIATTR_KPARAM_INFO
	.align		4
.L_306:
        /*0018*/ 	.byte	0x04, 0x17
        /*001a*/ 	.short	(.L_308 - .L_307)
.L_307:
        /*001c*/ 	.word	0x00000000
        /*0020*/ 	.short	0x0001
        /*0022*/ 	.short	0x0018
        /*0024*/ 	.byte	0x00, 0xf0, 0x21, 0x00


	//----- nvinfo : EIATTR_KPARAM_INFO
	.align		4
.L_308:
        /*0028*/ 	.byte	0x04, 0x17
        /*002a*/ 	.short	(.L_310 - .L_309)
.L_309:
        /*002c*/ 	.word	0x00000000
        /*0030*/ 	.short	0x0000
        /*0032*/ 	.short	0x0000
        /*0034*/ 	.byte	0x00, 0xf0, 0x61, 0x00


	//----- nvinfo : EIATTR_SPARSE_MMA_MASK
	.align		4
.L_310:
        /*0038*/ 	.byte	0x03, 0x50
        /*003a*/ 	.short	0x0000


	//----- nvinfo : EIATTR_MAXREG_COUNT
	.align		4
        /*003c*/ 	.byte	0x03, 0x1b
        /*003e*/ 	.short	0x00ff


	//----- nvinfo : EIATTR_MERCURY_ISA_VERSION
	.align		4
        /*0040*/ 	.byte	0x03, 0x5f
        /*0042*/ 	.short	0x0101


	//----- nvinfo : EIATTR_VRC_CTA_INIT_COUNT
	.align		4
        /*0044*/ 	.byte	0x02, 0x4a
	.zero		1
	.zero		1


	//----- nvinfo : EIATTR_EXIT_INSTR_OFFSETS
	.align		4
        /*0048*/ 	.byte	0x04, 0x1c
        /*004a*/ 	.short	(.L_312 - .L_311)


	//   ....[0]....
.L_311:
        /*004c*/ 	.word	0x00000120


	//   ....[1]....
        /*0050*/ 	.word	0x00000150


	//----- nvinfo : EIATTR_MAX_THREADS
	.align		4
.L_312:
        /*0054*/ 	.byte	0x04, 0x05
        /*0056*/ 	.short	(.L_314 - .L_313)
.L_313:
        /*0058*/ 	.word	0x00000080
        /*005c*/ 	.word	0x00000001
        /*0060*/ 	.word	0x00000001


	//----- nvinfo : EIATTR_CBANK_PARAM_SIZE
	.align		4
.L_314:
        /*0064*/ 	.byte	0x03, 0x19
        /*0066*/ 	.short	0x0028


	//----- nvinfo : EIATTR_PARAM_CBANK
	.align		4
        /*0068*/ 	.byte	0x04, 0x0a
        /*006a*/ 	.short	(.L_316 - .L_315)
	.align		4
.L_315:
        /*006c*/ 	.word	index@(.nv.constant0._ZN6thrust24THRUST_300001_SM_1000_NS8cuda_cub4core6detail13_kernel_agentINS1_15__reduce_by_key9InitAgentIN3cub18CUB_300001_SM_100024ReduceByKeyScanTileStateI12KCVReductionIiiiElLb0EEElPlEEJSC_lSD_EEEvDpT0_)
        /*0070*/ 	.short	0x0380
        /*0072*/ 	.short	0x0028


	//----- nvinfo : EIATTR_SW_WAR
	.align		4
.L_316:
        /*0074*/ 	.byte	0x04, 0x36
        /*0076*/ 	.short	(.L_318 - .L_317)
.L_317:
        /*0078*/ 	.word	0x00000008
.L_318:


//--------------------- .nv.info._ZN6thrust24THRUST_300001_SM_1000_NS8cuda_cub4core6detail13_kernel_agentINS1_15__reduce_by_key16ReduceByKeyAgentINS0_18transform_iteratorI13KeyCoordValueIiiiENS0_6detail15normal_iteratorINS0_10device_ptrIS9_EEEENS0_11use_defaultESF_EENS7_I12KCVReductionIiiiESE_SF_SF_EENS0_16discard_iteratorISF_EENSB_INSC_ISI_EEEEN4cuda3std3__48equal_toIiEE10KCVReducerIiiiEPiiEEJSG_SJ_SL_SN_SV_N3cub18CUB_300001_SM_100024ReduceByKeyScanTileStateISI_iLb0EEESS_SU_iiEEEvDpT0_ --------------------------
	.section	.nv.info._ZN6thrust24THRUST_300001_SM_1000_NS8cuda_cub4core6detail13_kernel_agentINS1_15__reduce_by_key16ReduceByKeyAgentINS0_18transform_iteratorI13KeyCoordValueIiiiENS0_6detail15normal_iteratorINS0_10device_ptrIS9_EEEENS0_11use_defaultESF_EENS7_I12KCVReductionIiiiESE_SF_SF_EENS0_16discard_iteratorISF_EENSB_INSC_ISI_EEEEN4cuda3std3__48equal_toIiEE10KCVReducerIiiiEPiiEEJSG_SJ_SL_SN_SV_N3cub18CUB_300001_SM_100024ReduceByKeyScanTileStateISI_iLb0EEESS_SU_iiEEEvDpT0_,"",@"SHT_CUDA_INFO"
	.sectionflags	@""
	.align	4


	//----- nvinfo : EIATTR_CUDA_API_VERSION
	.align		4
        /*0000*/ 	.byte	0x04, 0x37
        /*0002*/ 	.short	(.L_320 - .L_319)
.L_319:
        /*0004*/ 	.word	0x00000082


	//----- nvinfo : EIATTR_KPARAM_INFO
	.align		4
.L_320:
        /*0008*/ 	.byte	0x04, 0x17
        /*000a*/ 	.short	(.L_322 - .L_321)
.L_321:
        /*000c*/ 	.word	0x00000000
        /*0010*/ 	.short	0x0009
        /*0012*/ 	.short	0x0078
        /*0014*/ 	.byte	0x00, 0xf0, 0x11, 0x00


	//----- nvinfo : EIATTR_KPARAM_INFO
	.align		4
.L_322:
        /*0018*/ 	.byte	0x04, 0x17
        /*001a*/ 	.short	(.L_324 - .L_323)
.L_323:
        /*001c*/ 	.word	0x00000000
        /*0020*/ 	.short	0x0008
        /*0022*/ 	.short	0x0074
        /*0024*/ 	.byte	0x00, 0xf0, 0x11, 0x00


	//----- nvinfo : EIATTR_KPARAM_INFO
	.align		4
.L_324:
        /*0028*/ 	.byte	0x04, 0x17
        /*002a*/ 	.short	(.L_326 - .L_325)
.L_325:
        /*002c*/ 	.word	0x00000000
        /*0030*/ 	.short	0x0007
        /*0032*/ 	.short	0x0071
        /*0034*/ 	.byte	0x00, 0xf0, 0x05, 0x00


	//----- nvinfo : EIATTR_KPARAM_INFO
	.align		4
.L_326:
        /*0038*/ 	.byte	0x04, 0x17
        /*003a*/ 	.short	(.L_328 - .L_327)
.L_327:
        /*003c*/ 	.word	0x00000000
        /*0040*/ 	.short	0x0006
        /*0042*/ 	.short	0x0070
        /*0044*/ 	.byte	0x00, 0xf0, 0x05, 0x00


	//----- nvinfo : EIATTR_KPARAM_INFO
	.align		4
.L_328:
        /*0048*/ 	.byte	0x04, 0x17
        /*004a*/ 	.short	(.L_330 - .L_329)
.L_329:
        /*004c*/ 	.word	0x00000000
        /*0050*/ 	.short	0x0005
        /*0052*/ 	.short	0x0058
        /*0054*/ 	.byte	0x00, 0xf0, 0x61, 0x00


	//----- nvinfo : EIATTR_KPARAM_INFO
	.align		4
.L_330:
        /*0058*/ 	.byte	0x04, 0x17
        /*005a*/ 	.short	(.L_332 - .L_331)
.L_331:
        /*005c*/ 	.word	0x00000000
        /*0060*/ 	.short	0x0004
        /*0062*/ 	.short	0x0050
        /*0064*/ 	.byte	0x00, 0xf5, 0x21, 0x00


	//----- nvinfo : EIATTR_KPARAM_INFO
	.align		4
.L_332:
        /*0068*/ 	.byte	0x04, 0x17
        /*006a*/ 	.short	(.L_334 - .L_333)
.L_333:
        /*006c*/ 	.word	0x00000000
        /*0070*/ 	.short	0x0003
        /*0072*/ 	.short	0x0048
        /*0074*/ 	.byte	0x00, 0xf0, 0x21, 0x00


	//----- nvinfo : EIATTR_KPARAM_INFO
	.align		4
.L_334:
        /*0078*/ 	.byte	0x04, 0x17
        /*007a*/ 	.short	(.L_336 - .L_335)
.L_335:
        /*007c*/ 	.word	0x00000000
        /*0080*/ 	.short	0x0002
        /*0082*/ 	.short	0x0038
        /*0084*/ 	.byte	0x00, 0xf0, 0x41, 0x00


	//----- nvinfo : EIATTR_KPARAM_INFO
	.align		4
.L_336:
        /*0088*/ 	.byte	0x04, 0x17
        /*008a*/ 	.short	(.L_338 - .L_337)
.L_337:
        /*008c*/ 	.word	0x00000000
        /*0090*/ 	.short	0x0001
        /*0092*/ 	.short	0x0018
        /*0094*/ 	.byte	0x00, 0xf0, 0x81, 0x00


	//----- nvinfo : EIATTR_KPARAM_INFO
	.align		4
.L_338:
        /*0098*/ 	.byte	0x04, 0x17
        /*009a*/ 	.short	(.L_340 - .L_339)
.L_339:
        /*009c*/ 	.word	0x00000000
        /*00a0*/ 	.short	0x0000
        /*00a2*/ 	.short	0x0000
        /*00a4*/ 	.byte	0x00, 0xf0, 0x61, 0x00


	//----- nvinfo : EIATTR_SPARSE_MMA_MASK
	.align		4
.L_340:
        /*00a8*/ 	.byte	0x03, 0x50
        /*00aa*/ 	.short	0x0000


	//----- nvinfo : EIATTR_MAXREG_COUNT
	.align		4
        /*00ac*/ 	.byte	0x03, 0x1b
        /*00ae*/ 	.short	0x00ff


	//----- nvinfo : EIATTR_NUM_BARRIERS
	.align		4
        /*00b0*/ 	.byte	0x02, 0x4c
        /*00b2*/ 	.byte	0x01
	.zero		1


	//----- nvinfo : EIATTR_MERCURY_ISA_VERSION
	.align		4
        /*00b4*/ 	.byte	0x03, 0x5f
        /*00b6*/ 	.short	0x0101


	//----- nvinfo : EIATTR_COOP_GROUP_MASK_REGIDS
	.align		4
        /*00b8*/ 	.byte	0x04, 0x29
        /*00ba*/ 	.short	(.L_342 - .L_341)


	//   ....[0]....
.L_341:
        /*00bc*/ 	.word	0xffffffff


	//   ....[1]....
        /*00c0*/ 	.word	0xffffffff


	//   ....[2]....
        /*00c4*/ 	.word	0xffffffff


	//   ....[3]....
        /*00c8*/ 	.word	0xffffffff


	//   ....[4]....
        /*00cc*/ 	.word	0xffffffff


	//   ....[5]....
        /*00d0*/ 	.word	0xffffffff


	//   ....[6]....
        /*00d4*/ 	.word	0xffffffff


	//   ....[7]....
        /*00d8*/ 	.word	0xffffffff


	//   ....[8]....
        /*00dc*/ 	.word	0xffffffff


	//   ....[9]....
        /*00e0*/ 	.word	0xffffffff


	//   ....[10]....
        /*00e4*/ 	.word	0xffffffff


	//   ....[11]....
        /*00e8*/ 	.word	0xffffffff


	//   ....[12]....
        /*00ec*/ 	.word	0xffffffff


	//   ....[13]....
        /*00f0*/ 	.word	0xffffffff


	//   ....[14]....
        /*00f4*/ 	.word	0xffffffff


	//   ....[15]....
        /*00f8*/ 	.word	0xffffffff


	//   ....[16]....
        /*00fc*/ 	.word	0xffffffff


	//   ....[17]....
        /*0100*/ 	.word	0xffffffff


	//   ....[18]....
        /*0104*/ 	.word	0xffffffff


	//   ....[19]....
        /*0108*/ 	.word	0xffffffff


	//   ....[20]....
        /*010c*/ 	.word	0xffffffff


	//   ....[21]....
        /*0110*/ 	.word	0xffffffff


	//   ....[22]....
        /*0114*/ 	.word	0xffffffff


	//   ....[23]....
        /*0118*/ 	.word	0xffffffff


	//   ....[24]....
        /*011c*/ 	.word	0xffffffff


	//   ....[25]....
        /*0120*/ 	.word	0xffffffff


	//   ....[26]....
        /*0124*/ 	.word	0xffffffff


	//   ....[27]....
        /*0128*/ 	.word	0xffffffff


	//   ....[28]....
        /*012c*/ 	.word	0xffffffff


	//   ....[29]....
        /*0130*/ 	.word	0xffffffff


	//   ....[30]....
        /*0134*/ 	.word	0xffffffff


	//   ....[31]....
        /*0138*/ 	.word	0xffffffff


	//   ....[32]....
        /*013c*/ 	.word	0xffffffff


	//   ....[33]....
        /*0140*/ 	.word	0xffffffff


	//   ....[34]....
        /*0144*/ 	.word	0xffffffff


	//   ....[35]....
        /*0148*/ 	.word	0xffffffff


	//   ....[36]....
        /*014c*/ 	.word	0xffffffff


	//   ....[37]....
        /*0150*/ 	.word	0xffffffff


	//   ....[38]....
        /*0154*/ 	.word	0xffffffff


	//   ....[39]....
        /*0158*/ 	.word	0xffffffff


	//   ....[40]....
        /*015c*/ 	.word	0xffffffff


	//   ....[41]....
        /*0160*/ 	.word	0xffffffff


	//   ....[42]....
        /*0164*/ 	.word	0xffffffff


	//   ....[43]....
        /*0168*/ 	.word	0xffffffff


	//   ....[44]....
        /*016c*/ 	.word	0xffffffff


	//   ....[45]....
        /*0170*/ 	.word	0xffffffff


	//   ....[46]....
        /*0174*/ 	.word	0xffffffff


	//   ....[47]....
        /*0178*/ 	.word	0xffffffff


	//   ....[48]....
        /*017c*/ 	.word	0xffffffff


	//   ....[49]....
        /*0180*/ 	.word	0xffffffff


	//   ....[50]....
        /*0184*/ 	.word	0xffffffff


	//   ....[51]....
        /*0188*/ 	.word	0xffffffff


	//   ....[52]....
        /*018c*/ 	.word	0xffffffff


	//   ....[53]....
        /*0190*/ 	.word	0xffffffff


	//   ....[54]....
        /*0194*/ 	.word	0xffffffff


	//   ....[55]....
        /*0198*/ 	.word	0xffffffff


	//   ....[56]....
        /*019c*/ 	.word	0xffffffff


	//   ....[57]....
        /*01a0*/ 	.word	0xffffffff


	//   ....[58]....
        /*01a4*/ 	.word	0xffffffff


	//   ....[59]....
        /*01a8*/ 	.word	0xffffffff


	//   ....[60]....
        /*01ac*/ 	.word	0xffffffff


	//   ....[61]....
        /*01b0*/ 	.word	0xffffffff


	//   ....[62]....
        /*01b4*/ 	.word	0xffffffff


	//   ....[63]....
        /*01b8*/ 	.word	0xffffffff


	//   ....[64]....
        /*01bc*/ 	.word	0xffffffff


	//   ....[65]....
        /*01c0*/ 	.word	0xffffffff


	//   ....[66]....
        /*01c4*/ 	.word	0xffffffff


	//   ....[67]....
        /*01c8*/ 	.word	0xffffffff


	//   ....[68]....
        /*01cc*/ 	.word	0xffffffff


	//   ....[69]....
        /*01d0*/ 	.word	0xffffffff


	//   ....[70]....
        /*01d4*/ 	.word	0xffffffff


	//   ....[71]....
        /*01d8*/ 	.word	0xffffffff


	//   ....[72]....
        /*01dc*/ 	.word	0xffffffff


	//   ....[73]....
        /*01e0*/ 	.word	0xffffffff


	//   ....[74]....
        /*01e4*/ 	.word	0xffffffff


	//   ....[75]....
        /*01e8*/ 	.word	0xffffffff


	//   ....[76]....
        /*01ec*/ 	.word	0xffffffff


	//   ....[77]....
        /*01f0*/ 	.word	0xffffffff


	//   ....[78]....
        /*01f4*/ 	.word	0xffffffff


	//   ....[79]....
        /*01f8*/ 	.word	0xffffffff


	//   ....[80]....
        /*01fc*/ 	.word	0xffffffff


	//   ....[81]....
        /*0200*/ 	.word	0xffffffff


	//   ....[82]....
        /*0204*/ 	.word	0xffffffff


	//   ....[83]....
        /*0208*/ 	.word	0xffffffff


	//   ....[84]....
        /*020c*/ 	.word	0xffffffff


	//   ....[85]....
        /*0210*/ 	.word	0xffffffff


	//   ....[86]....
        /*0214*/ 	.word	0xffffffff


	//   ....[87]....
        /*0218*/ 	.word	0xffffffff


	//   ....[88]....
        /*021c*/ 	.word	0xffffffff


	//   ....[89]....
        /*0220*/ 	.word	0xffffffff


	//   ....[90]....
        /*0224*/ 	.word	0xffffffff


	//   ....[91]....
        /*0228*/ 	.word	0xffffffff


	//   ....[92]....
        /*022c*/ 	.word	0xffffffff


	//   ....[93]....
        /*0230*/ 	.word	0xffffffff


	//   ....[94]....
        /*0234*/ 	.word	0xffffffff


	//   ....[95]....
        /*0238*/ 	.word	0xffffffff


	//   ....[96]....
        /*023c*/ 	.word	0xffffffff


	//   ....[97]....
        /*0240*/ 	.word	0xffffffff


	//   ....[98]....
        /*0244*/ 	.word	0xffffffff


	//   ....[99]....
        /*0248*/ 	.word	0xffffffff


	//   ....[100]....
        /*024c*/ 	.word	0xffffffff


	//   ....[101]....
        /*0250*/ 	.word	0xffffffff


	//   ....[102]....
        /*0254*/ 	.word	0xffffffff


	//   ....[103]....
        /*0258*/ 	.word	0xffffffff


	//   ....[104]....
        /*025c*/ 	.word	0xffffffff


	//   ....[105]....
        /*0260*/ 	.word	0xffffffff


	//   ....[106]....
        /*0264*/ 	.word	0xffffffff


	//   ....[107]....
        /*0268*/ 	.word	0xffffffff


	//   ....[108]....
        /*026c*/ 	.word	0xffffffff


	//   ....[109]....
        /*0270*/ 	.word	0xffffffff


	//   ....[110]....
        /*0274*/ 	.word	0xffffffff


	//   ....[111]....
        /*0278*/ 	.word	0xffffffff


	//   ....[112]....
        /*027c*/ 	.word	0xffffffff


	//   ....[113]....
        /*0280*/ 	.word	0xffffffff


	//   ....[114]....
        /*0284*/ 	.word	0xffffffff


	//   ....[115]....
        /*0288*/ 	.word	0xffffffff


	//   ....[116]....
        /*028c*/ 	.word	0xffffffff


	//   ....[117]....
        /*0290*/ 	.word	0xffffffff


	//   ....[118]....
        /*0294*/ 	.word	0xffffffff


	//   ....[119]....
        /*0298*/ 	.word	0xffffffff


	//   ....[120]....
        /*029c*/ 	.word	0xffffffff


	//   ....[121]....
        /*02a0*/ 	.word	0xffffffff


	//   ....[122]....
        /*02a4*/ 	.word	0xffffffff


	//   ....[123]....
        /*02a8*/ 	.word	0xffffffff


	//   ....[124]....
        /*02ac*/ 	.word	0xffffffff


	//   ....[125]....
        /*02b0*/ 	.word	0xffffffff


	//   ....[126]....
        /*02b4*/ 	.word	0xffffffff


	//   ....[127]....
        /*02b8*/ 	.word	0xffffffff


	//   ....[128]....
        /*02bc*/ 	.word	0xffffffff


	//   ....[129]....
        /*02c0*/ 	.word	0xffffffff


	//   ....[130]....
        /*02c4*/ 	.word	0xffffffff


	//   ....[131]....
        /*02c8*/ 	.word	0xffffffff


	//   ....[132]....
        /*02cc*/ 	.word	0xffffffff


	//   ....[133]....
        /*02d0*/ 	.word	0xffffffff


	//   ....[134]....
        /*02d4*/ 	.word	0xffffffff


	//   ....[135]....
        /*02d8*/ 	.word	0xffffffff


	//   ....[136]....
        /*02dc*/ 	.word	0xffffffff


	//   ....[137]....
        /*02e0*/ 	.word	0xffffffff


	//   ....[138]....
        /*02e4*/ 	.word	0xffffffff


	//   ....[139]....
        /*02e8*/ 	.word	0xffffffff


	//   ....[140]....
        /*02ec*/ 	.word	0xffffffff


	//   ....[141]....
        /*02f0*/ 	.word	0xffffffff


	//   ....[142]....
        /*02f4*/ 	.word	0xffffffff


	//   ....[143]....
        /*02f8*/ 	.word	0xffffffff


	//   ....[144]....
        /*02fc*/ 	.word	0xffffffff


	//   ....[145]....
        /*0300*/ 	.word	0xffffffff


	//   ....[146]....
        /*0304*/ 	.word	0xffffffff


	//   ....[147]....
        /*0308*/ 	.word	0xffffffff


	//   ....[148]....
        /*030c*/ 	.word	0xffffffff


	//   ....[149]....
        /*0310*/ 	.word	0xffffffff


	//   ....[150]....
        /*0314*/ 	.word	0xffffffff


	//   ....[151]....
        /*0318*/ 	.word	0xffffffff


	//   ....[152]....
        /*031c*/ 	.word	0xffffffff


	//   ....[153]....
        /*0320*/ 	.word	0xffffffff


	//   ....[154]....
        /*0324*/ 	.word	0xffffffff


	//   ....[155]....
        /*0328*/ 	.word	0xffffffff


	//   ....[156]....
        /*032c*/ 	.word	0xffffffff


	//   ....[157]....
        /*0330*/ 	.word	0xffffffff


	//   ....[158]....
        /*0334*/ 	.word	0xffffffff


	//   ....[159]....
        /*0338*/ 	.word	0xffffffff


	//   ....[160]....
        /*033c*/ 	.word	0xffffffff


	//   ....[161]....
        /*0340*/ 	.word	0xffffffff


	//   ....[162]....
        /*0344*/ 	.word	0xffffffff


	//   ....[163]....
        /*0348*/ 	.word	0xffffffff


	//   ....[164]....
        /*034c*/ 	.word	0xffffffff


	//   ....[165]....
        /*0350*/ 	.word	0xffffffff


	//   ....[166]....
        /*0354*/ 	.word	0xffffffff


	//   ....[167]....
        /*0358*/ 	.word	0xffffffff


	//   ....[168]....
        /*035c*/ 	.word	0xffffffff


	//   ....[169]....
        /*0360*/ 	.word	0xffffffff


	//   ....[170]....
        /*0364*/ 	.word	0xffffffff


	//   ....[171]....
        /*0368*/ 	.word	0xffffffff


	//   ....[172]....
        /*036c*/ 	.word	0xffffffff


	//   ....[173]....
        /*0370*/ 	.word	0xffffffff


	//   ....[174]....
        /*0374*/ 	.word	0xffffffff


	//   ....[175]....
        /*0378*/ 	.word	0xffffffff


	//   ....[176]....
        /*037c*/ 	.word	0xffffffff


	//   ....[177]....
        /*0380*/ 	.word	0xffffffff


	//   ....[178]....
        /*0384*/ 	.word	0xffffffff


	//   ....[179]....
        /*0388*/ 	.word	0xffffffff


	//   ....[180]....
        /*038c*/ 	.word	0xffffffff


	//   ....[181]....
        /*0390*/ 	.word	0xffffffff


	//   ....[182]....
        /*0394*/ 	.word	0xffffffff


	//   ....[183]....
        /*0398*/ 	.word	0xffffffff


	//   ....[184]....
        /*039c*/ 	.word	0xffffffff


	//   ....[185]....
        /*03a0*/ 	.word	0xffffffff


	//   ....[186]....
        /*03a4*/ 	.word	0xffffffff


	//   ....[187]....
        /*03a8*/ 	.word	0xffffffff


	//   ....[188]....
        /*03ac*/ 	.word	0xffffffff


	//   ....[189]....
        /*03b0*/ 	.word	0xffffffff


	//   ....[190]....
        /*03b4*/ 	.word	0xffffffff


	//   ....[191]....
        /*03b8*/ 	.word	0xffffffff


	//   ....[192]....
        /*03bc*/ 	.word	0xffffffff


	//   ....[193]....
        /*03c0*/ 	.word	0xffffffff


	//   ....[194]....
        /*03c4*/ 	.word	0xffffffff


	//   ....[195]....
        /*03c8*/ 	.word	0xffffffff


	//   ....[196]....
        /*03cc*/ 	.word	0xffffffff


	//   ....[197]....
        /*03d0*/ 	.word	0xffffffff


	//   ....[198]....
        /*03d4*/ 	.word	0xffffffff


	//   ....[199]....
        /*03d8*/ 	.word	0xffffffff


	//   ....[200]....
        /*03dc*/ 	.word	0xffffffff


	//   ....[201]....
        /*03e0*/ 	.word	0xffffffff


	//   ....[202]....
        /*03e4*/ 	.word	0xffffffff


	//   ....[203]....
        /*03e8*/ 	.word	0xffffffff


	//   ....[204]....
        /*03ec*/ 	.word	0xffffffff


	//   ....[205]....
        /*03f0*/ 	.word	0xffffffff


	//   ....[206]....
        /*03f4*/ 	.word	0xffffffff


	//   ....[207]....
        /*03f8*/ 	.word	0xffffffff


	//   ....[208]....
        /*03fc*/ 	.word	0xffffffff


	//   ....[209]....
        /*0400*/ 	.word	0xffffffff


	//   ....[210]....
        /*0404*/ 	.word	0xffffffff


	//   ....[211]....
        /*0408*/ 	.word	0xffffffff


	//   ....[212]....
        /*040c*/ 	.word	0xffffffff


	//   ....[213]....
        /*0410*/ 	.word	0xffffffff


	//   ....[214]....
        /*0414*/ 	.word	0xffffffff


	//   ....[215]....
        /*0418*/ 	.word	0xffffffff


	//   ....[216]....
        /*041c*/ 	.word	0xffffffff


	//   ....[217]....
        /*0420*/ 	.word	0xffffffff


	//   ....[218]....
        /*0424*/ 	.word	0xffffffff


	//   ....[219]....
        /*0428*/ 	.word	0xffffffff


	//   ....[220]....
        /*042c*/ 	.word	0xffffffff


	//   ....[221]....
        /*0430*/ 	.word	0xffffffff


	//   ....[222]....
        /*0434*/ 	.word	0xffffffff


	//   ....[223]....
        /*0438*/ 	.word	0xffffffff


	//   ....[224]....
        /*043c*/ 	.word	0xffffffff


	//   ....[225]....
        /*0440*/ 	.word	0xffffffff


	//   ....[226]....
        /*0444*/ 	.word	0xffffffff


	//   ....[227]....
        /*0448*/ 	.word	0xffffffff


	//   ....[228]....
        /*044c*/ 	.word	0xffffffff


	//   ....[229]....
        /*0450*/ 	.word	0xffffffff


	//   ....[230]....
        /*0454*/ 	.word	0xffffffff


	//   ....[231]....
        /*0458*/ 	.word	0xffffffff


	//   ....[232]....
        /*045c*/ 	.word	0xffffffff


	//   ....[233]....
        /*0460*/ 	.word	0xffffffff


	//   ....[234]....
        /*0464*/ 	.word	0xffffffff


	//   ....[235]....
        /*0468*/ 	.word	0xffffffff


	//   ....[236]....
        /*046c*/ 	.word	0xffffffff


	//   ....[237]....
        /*0470*/ 	.word	0xffffffff


	//   ....[238]....
        /*0474*/ 	.word	0xffffffff


	//   ....[239]....
        /*0478*/ 	.word	0xffffffff


	//   ....[240]....
        /*047c*/ 	.word	0xffffffff


	//   ....[241]....
        /*0480*/ 	.word	0xffffffff


	//   ....[242]....
        /*0484*/ 	.word	0xffffffff


	//   ....[243]....
        /*0488*/ 	.word	0xffffffff


	//   ....[244]....
        /*048c*/ 	.word	0xffffffff


	//   ....[245]....
        /*0490*/ 	.word	0xffffffff


	//   ....[246]....
        /*0494*/ 	.word	0xffffffff


	//   ....[247]....
        /*0498*/ 	.word	0xffffffff


	//   ....[248]....
        /*049c*/ 	.word	0xffffffff


	//   ....[249]....
        /*04a0*/ 	.word	0xffffffff


	//   ....[250]....
        /*04a4*/ 	.word	0xffffffff


	//   ....[251]....
        /*04a8*/ 	.word	0xffffffff


	//   ....[252]....
        /*04ac*/ 	.word	0xffffffff


	//   ....[253]....
        /*04b0*/ 	.word	0xffffffff


	//   ....[254]....
        /*04b4*/ 	.word	0xffffffff


	//   ....[255]....
        /*04b8*/ 	.word	0xffffffff


	//   ....[0]....
        /*04bc*/ 	.word	0xffffffff


	//   ....[1]....
        /*04c0*/ 	.word	0xffffffff


	//   ....[2]....
        /*04c4*/ 	.word	0xffffffff


	//   ....[3]....
        /*04c8*/ 	.word	0xffffffff


	//   ....[4]....
        /*04cc*/ 	.word	0xffffffff


	//   ....[5]....
        /*04d0*/ 	.word	0xffffffff


	//   ....[6]....
        /*04d4*/ 	.word	0xffffffff


	//   ....[7]....
        /*04d8*/ 	.word	0xffffffff


	//   ....[8]....
        /*04dc*/ 	.word	0xffffffff


	//   ....[9]....
        /*04e0*/ 	.word	0xffffffff


	//   ....[10]....
        /*04e4*/ 	.word	0xffffffff


	//   ....[11]....
        /*04e8*/ 	.word	0xffffffff


	//   ....[12]....
        /*04ec*/ 	.word	0xffffffff


	//   ....[13]....
        /*04f0*/ 	.word	0xffffffff


	//   ....[14]....
        /*04f4*/ 	.word	0xffffffff


	//   ....[15]....
        /*04f8*/ 	.word	0xffffffff


	//   ....[16]....
        /*04fc*/ 	.word	0xffffffff


	//   ....[17]....
        /*0500*/ 	.word	0xffffffff


	//   ....[18]....
        /*0504*/ 	.word	0xffffffff


	//   ....[19]....
        /*0508*/ 	.word	0xffffffff


	//   ....[20]....
        /*050c*/ 	.word	0xffffffff


	//   ....[21]....
        /*0510*/ 	.word	0xffffffff


	//   ....[22]....
        /*0514*/ 	.word	0xffffffff


	//   ....[23]....
        /*0518*/ 	.word	0xffffffff


	//   ....[24]....
        /*051c*/ 	.word	0xffffffff


	//   ....[25]....
        /*0520*/ 	.word	0xffffffff


	//   ....[26]....
        /*0524*/ 	.word	0xffffffff


	//   ....[27]....
        /*0528*/ 	.word	0xffffffff


	//   ....[28]....
        /*052c*/ 	.word	0xffffffff


	//   ....[29]....
        /*0530*/ 	.word	0xffffffff


	//   ....[30]....
        /*0534*/ 	.word	0xffffffff


	//   ....[31]....
        /*0538*/ 	.word	0xffffffff


	//   ....[32]....
        /*053c*/ 	.word	0xffffffff


	//   ....[33]....
        /*0540*/ 	.word	0xffffffff


	//   ....[34]....
        /*0544*/ 	.word	0xffffffff


	//   ....[35]....
        /*0548*/ 	.word	0xffffffff


	//   ....[36]....
        /*054c*/ 	.word	0xffffffff


	//   ....[37]....
        /*0550*/ 	.word	0xffffffff


	//   ....[38]....
        /*0554*/ 	.word	0xffffffff


	//   ....[39]....
        /*0558*/ 	.word	0xffffffff


	//   ....[40]....
        /*055c*/ 	.word	0xffffffff


	//   ....[41]....
        /*0560*/ 	.word	0xffffffff


	//   ....[42]....
        /*0564*/ 	.word	0xffffffff


	//   ....[43]....
        /*0568*/ 	.word	0xffffffff


	//   ....[44]....
        /*056c*/ 	.word	0xffffffff


	//   ....[45]....
        /*0570*/ 	.word	0xffffffff


	//   ....[46]....
        /*0574*/ 	.word	0xffffffff


	//   ....[47]....
        /*0578*/ 	.word	0xffffffff


	//   ....[48]....
        /*057c*/ 	.word	0xffffffff


	//   ....[49]....
        /*0580*/ 	.word	0xffffffff


	//   ....[50]....
        /*0584*/ 	.word	0xffffffff


	//   ....[51]....
        /*0588*/ 	.word	0xffffffff


	//   ....[52]....
        /*058c*/ 	.word	0xffffffff


	//   ....[53]....
        /*0590*/ 	.word	0xffffffff


	//   ....[54]....
        /*0594*/ 	.word	0xffffffff


	//   ....[55]....
        /*0598*/ 	.word	0xffffffff


	//   ....[56]....
        /*059c*/ 	.word	0xffffffff


	//   ....[57]....
        /*05a0*/ 	.word	0xffffffff


	//   ....[58]....
        /*05a4*/ 	.word	0xffffffff


	//   ....[59]....
        /*05a8*/ 	.word	0xffffffff


	//   ....[60]....
        /*05ac*/ 	.word	0xffffffff


	//   ....[61]....
        /*05b0*/ 	.word	0xffffffff


	//   ....[62]....
        /*05b4*/ 	.word	0xffffffff


	//   ....[63]....
        /*05b8*/ 	.word	0xffffffff


	//   ....[64]....
        /*05bc*/ 	.word	0xffffffff


	//   ....[65]....
        /*05c0*/ 	.word	0xffffffff


	//   ....[66]....
        /*05c4*/ 	.word	0xffffffff


	//   ....[67]....
        /*05c8*/ 	.word	0xffffffff


	//   ....[68]....
        /*05cc*/ 	.word	0xffffffff


	//   ....[69]....
        /*05d0*/ 	.word	0xffffffff


	//   ....[70]....
        /*05d4*/ 	.word	0xffffffff


	//   ....[71]....
        /*05d8*/ 	.word	0xffffffff


	//   ....[72]....
        /*05dc*/ 	.word	0x05000000


	//   ....[73]....
        /*05e0*/ 	.word	0x05000000


	//   ....[74]....
        /*05e4*/ 	.word	0x05000000


	//   ....[75]....
        /*05e8*/ 	.word	0x05000000


	//   ....[76]....
        /*05ec*/ 	.word	0x05000000


	//   ....[77]....
        /*05f0*/ 	.word	0x05000000


	//   ....[78]....
        /*05f4*/ 	.word	0x05000000


	//   ....[79]....
        /*05f8*/ 	.word	0x05000000


	//   ....[80]....
        /*05fc*/ 	.word	0x05000000


	//   ....[81]....
        /*0600*/ 	.word	0x05000000


	//   ....[82]....
        /*0604*/ 	.word	0x05000000


	//   ....[83]....
        /*0608*/ 	.word	0x05000000


	//   ....[84]....
        /*060c*/ 	.word	0x05000000


	//   ....[85]....
        /*0610*/ 	.word	0x05000000


	//   ....[86]....
        /*0614*/ 	.word	0x05000000


	//   ....[87]....
        /*0618*/ 	.word	0x05000000


	//   ....[88]....
        /*061c*/ 	.word	0x05000000


	//   ....[89]....
        /*0620*/ 	.word	0x05000000


	//   ....[90]....
        /*0624*/ 	.word	0x05000000


	//   ....[91]....
        /*0628*/ 	.word	0x05000000


	//   ....[92]....
        /*062c*/ 	.word	0x05000000


	//   ....[93]....
        /*0630*/ 	.word	0x05000000


	//   ....[94]....
        /*0634*/ 	.word	0x05000000


	//   ....[95]....
        /*0638*/ 	.word	0x05000000


	//   ....[96]....
        /*063c*/ 	.word	0x05000000


	//   ....[97]....
        /*0640*/ 	.word	0x05000000


	//   ....[98]....
        /*0644*/ 	.word	0x05000000


	//   ....[99]....
        /*0648*/ 	.word	0x05000000


	//   ....[100]....
        /*064c*/ 	.word	0x05000000


	//   ....[101]....
        /*0650*/ 	.word	0x05000000


	//   ....[102]....
        /*0654*/ 	.word	0x05000000


	//   ....[103]....
        /*0658*/ 	.word	0x05000000


	//   ....[104]....
        /*065c*/ 	.word	0x05000000


	//   ....[105]....
        /*0660*/ 	.word	0x05000000


	//   ....[106]....
        /*0664*/ 	.word	0x05000000


	//   ....[107]....
        /*0668*/ 	.word	0x05000000


	//   ....[108]....
        /*066c*/ 	.word	0x05000000


	//   ....[109]....
        /*0670*/ 	.word	0x05000000


	//   ....[110]....
        /*0674*/ 	.word	0x05000000


	//   ....[111]....
        /*0678*/ 	.word	0x05000000


	//   ....[112]....
        /*067c*/ 	.word	0x05000000


	//   ....[113]....
        /*0680*/ 	.word	0x05000000


	//   ....[114]....
        /*0684*/ 	.word	0x05000000


	//   ....[115]....
        /*0688*/ 	.word	0x05000000


	//   ....[116]....
        /*068c*/ 	.word	0x05000000


	//   ....[117]....
        /*0690*/ 	.word	0x05000000


	//   ....[118]....
        /*0694*/ 	.word	0x05000000


	//   ....[119]....
        /*0698*/ 	.word	0x05000000


	//   ....[120]....
        /*069c*/ 	.word	0x05000000


	//   ....[121]....
        /*06a0*/ 	.word	0x05000000


	//   ....[122]....
        /*06a4*/ 	.word	0x05000000


	//   ....[123]....
        /*06a8*/ 	.word	0x05000000


	//   ....[124]....
        /*06ac*/ 	.word	0x05000000


	//   ....[125]....
        /*06b0*/ 	.word	0x05000000


	//   ....[126]....
        /*06b4*/ 	.word	0x05000000


	//   ....[127]....
        /*06b8*/ 	.word	0x05000000


	//   ....[128]....
        /*06bc*/ 	.word	0x05000000


	//   ....[129]....
        /*06c0*/ 	.word	0x05000000


	//   ....[130]....
        /*06c4*/ 	.word	0x05000000


	//   ....[131]....
        /*06c8*/ 	.word	0x05000000


	//   ....[132]....
        /*06cc*/ 	.word	0x05000000


	//   ....[133]....
        /*06d0*/ 	.word	0x05000000


	//   ....[134]....
        /*06d4*/ 	.word	0x05000000


	//   ....[135]....
        /*06d8*/ 	.word	0x05000000


	//   ....[136]....
        /*06dc*/ 	.word	0x05000000


	//   ....[137]....
        /*06e0*/ 	.word	0x05000000


	//   ....[138]....
        /*06e4*/ 	.word	0x05000000


	//   ....[139]....
        /*06e8*/ 	.word	0x05000000


	//   ....[140]....
        /*06ec*/ 	.word	0x05000000


	//   ....[141]....
        /*06f0*/ 	.word	0x05000000


	//   ....[142]....
        /*06f4*/ 	.word	0x05000000


	//   ....[143]....
        /*06f8*/ 	.word	0x05000000


	//   ....[144]....
        /*06fc*/ 	.word	0x05000000


	//   ....[145]....
        /*0700*/ 	.word	0x05000000


	//   ....[146]....
        /*0704*/ 	.word	0x05000000


	//   ....[147]....
        /*0708*/ 	.word	0x05000000


	//   ....[148]....
        /*070c*/ 	.word	0x05000000


	//   ....[149]....
        /*0710*/ 	.word	0x05000000


	//   ....[150]....
        /*0714*/ 	.word	0x05000000


	//   ....[151]....
        /*0718*/ 	.word	0x05000000


	//   ....[152]....
        /*071c*/ 	.word	0x05000000


	//   ....[153]....
        /*0720*/ 	.word	0x05000000


	//   ....[154]....
        /*0724*/ 	.word	0x05000000


	//   ....[155]....
        /*0728*/ 	.word	0x05000000


	//   ....[156]....
        /*072c*/ 	.word	0x05000000


	//   ....[157]....
        /*0730*/ 	.word	0x05000000


	//   ....[158]....
        /*0734*/ 	.word	0x05000000


	//   ....[159]....
        /*0738*/ 	.word	0x05000000


	//   ....[160]....
        /*073c*/ 	.word	0x05000000


	//   ....[161]....
        /*0740*/ 	.word	0x05000000


	//   ....[162]....
        /*0744*/ 	.word	0x05000000


	//   ....[163]....
        /*0748*/ 	.word	0x05000000


	//   ....[164]....
        /*074c*/ 	.word	0x05000000


	//   ....[165]....
        /*0750*/ 	.word	0x05000000


	//   ....[166]....
        /*0754*/ 	.word	0x05000000


	//   ....[167]....
        /*0758*/ 	.word	0x05000000


	//   ....[168]....
        /*075c*/ 	.word	0x05000000


	//   ....[169]....
        /*0760*/ 	.word	0x05000000


	//   ....[170]....
        /*0764*/ 	.word	0x05000000


	//   ....[171]....
        /*0768*/ 	.word	0x05000000


	//   ....[172]....
        /*076c*/ 	.word	0x05000000


	//   ....[173]....
        /*0770*/ 	.word	0x05000000


	//   ....[174]....
        /*0774*/ 	.word	0x05000000


	//   ....[175]....
        /*0778*/ 	.word	0x05000000


	//   ....[176]....
        /*077c*/ 	.word	0x05000000


	//   ....[177]....
        /*0780*/ 	.word	0x05000000


	//   ....[178]....
        /*0784*/ 	.word	0x05000000


	//   ....[179]....
        /*0788*/ 	.word	0x05000000


	//   ....[180]....
        /*078c*/ 	.word	0x05000000


	//   ....[181]....
        /*0790*/ 	.word	0x05000000


	//   ....[182]....
        /*0794*/ 	.word	0x05000000


	//   ....[183]....
        /*0798*/ 	.word	0x05000000


	//   ....[184]....
        /*079c*/ 	.word	0x05000000


	//   ....[185]....
        /*07a0*/ 	.word	0x05000000


	//   ....[186]....
        /*07a4*/ 	.word	0x05000000


	//   ....[187]....
        /*07a8*/ 	.word	0x05000000


	//   ....[188]....
        /*07ac*/ 	.word	0x05000000


	//   ....[189]....
        /*07b0*/ 	.word	0x05000000


	//   ....[190]....
        /*07b4*/ 	.word	0x05000000


	//   ....[191]....
        /*07b8*/ 	.word	0x05000000


	//   ....[192]....
        /*07bc*/ 	.word	0x05000000


	//   ....[193]....
        /*07c0*/ 	.word	0x05000000


	//   ....[194]....
        /*07c4*/ 	.word	0x05000000


	//   ....[195]....
        /*07c8*/ 	.word	0x05000000


	//   ....[196]....
        /*07cc*/ 	.word	0x05000000


	//   ....[197]....
        /*07d0*/ 	.word	0x05000000


	//   ....[198]....
        /*07d4*/ 	.word	0x05000000


	//   ....[199]....
        /*07d8*/ 	.word	0x05000000


	//   ....[200]....
        /*07dc*/ 	.word	0x05000000


	//   ....[201]....
        /*07e0*/ 	.word	0x05000000


	//   ....[202]....
        /*07e4*/ 	.word	0x05000000


	//   ....[203]....
        /*07e8*/ 	.word	0x05000000


	//   ....[204]....
        /*07ec*/ 	.word	0x05000000


	//   ....[205]....
        /*07f0*/ 	.word	0x05000000


	//   ....[206]....
        /*07f4*/ 	.word	0x05000000


	//   ....[207]....
        /*07f8*/ 	.word	0x05000000


	//   ....[208]....
        /*07fc*/ 	.word	0x05000000


	//   ....[209]....
        /*0800*/ 	.word	0x05000000


	//   ....[210]....
        /*0804*/ 	.word	0x05000000


	//   ....[211]....
        /*0808*/ 	.word	0x05000000


	//   ....[212]....
        /*080c*/ 	.word	0x05000000


	//   ....[213]....
        /*0810*/ 	.word	0x05000000


	//   ....[214]....
        /*0814*/ 	.word	0x05000000


	//   ....[215]....
        /*0818*/ 	.word	0x05000000


	//   ....[216]....
        /*081c*/ 	.word	0x05000000


	//   ....[217]....
        /*0820*/ 	.word	0x05000000


	//   ....[218]....
        /*0824*/ 	.word	0x05000000


	//   ....[219]....
        /*0828*/ 	.word	0x05000000


	//   ....[220]....
        /*082c*/ 	.word	0x05000000


	//   ....[221]....
        /*0830*/ 	.word	0x05000000


	//   ....[222]....
        /*0834*/ 	.word	0x05000000


	//   ....[223]....
        /*0838*/ 	.word	0x05000000


	//----- nvinfo : EIATTR_COOP_GROUP_INSTR_OFFSETS
	.align		4
.L_342:
        /*083c*/ 	.byte	0x04, 0x28
        /*083e*/ 	.short	(.L_344 - .L_343)


	//   ....[0]....
.L_343:
        /*0840*/ 	.word	0x00000210


	//   ....[1]....
        /*0844*/ 	.word	0x000004d0


	//   ....[2]....
        /*0848*/ 	.word	0x00000660


	//   ....[3]....
        /*084c*/ 	.word	0x00000690


	//   ....[4]....
        /*0850*/ 	.word	0x000006c0


	//   ....[5]....
        /*0854*/ 	.word	0x000006f0


	//   ....[6]....
        /*0858*/ 	.word	0x00000710


	//   ....[7]....
        /*085c*/ 	.word	0x00000750


	//   ....[8]....
        /*0860*/ 	.word	0x000007f0


	//   ....[9]....
        /*0864*/ 	.word	0x000008e0


	//   ....[10]....
        /*0868*/ 	.word	0x00000920


	//   ....[11]....
        /*086c*/ 	.word	0x00000950


	//   ....[12]....
        /*0870*/ 	.word	0x00000980


	//   ....[13]....
        /*0874*/ 	.word	0x000009b0


	//   ....[14]....
        /*0878*/ 	.word	0x000009c0


	//   ....[15]....
        /*087c*/ 	.word	0x000009d0


	//   ....[16]....
        /*0880*/ 	.word	0x00000a70


	//   ....[17]....
        /*0884*/ 	.word	0x00000ac0


	//   ....[18]....
        /*0888*/ 	.word	0x00000af0


	//   ....[19]....
        /*088c*/ 	.word	0x00000b20


	//   ....[20]....
        /*0890*/ 	.word	0x00000b60


	//   ....[21]....
        /*0894*/ 	.word	0x00000b90


	//   ....[22]....
        /*0898*/ 	.word	0x00000ba0


	//   ....[23]....
        /*089c*/ 	.word	0x00000c50


	//   ....[24]....
        /*08a0*/ 	.word	0x00000ca0


	//   ....[25]....
        /*08a4*/ 	.word	0x00000cd0


	//   ....[26]....
        /*08a8*/ 	.word	0x00000d00


	//   ....[27]....
        /*08ac*/ 	.word	0x00000d30


	//   ....[28]....
        /*08b0*/ 	.word	0x00000d60


	//   ....[29]....
        /*08b4*/ 	.word	0x00000d70


	//   ....[30]....
        /*08b8*/ 	.word	0x00000df0


	//   ....[31]....
        /*08bc*/ 	.word	0x00000e20


	//   ....[32]....
        /*08c0*/ 	.word	0x00000e50


	//   ....[33]....
        /*08c4*/ 	.word	0x00000e90


	//   ....[34]....
        /*08c8*/ 	.word	0x00000ec0


	//   ....[35]....
        /*08cc*/ 	.word	0x00000ef0


	//   ....[36]....
        /*08d0*/ 	.word	0x00000f20


	//   ....[37]....
        /*08d4*/ 	.word	0x000010e0


	//   ....[38]....
        /*08d8*/ 	.word	0x000010f0


	//   ....[39]....
        /*08dc*/ 	.word	0x00001410


	//   ....[40]....
        /*08e0*/ 	.word	0x000014f0


	//   ....[41]....
        /*08e4*/ 	.word	0x000015a0


	//   ....[42]....
        /*08e8*/ 	.word	0x00001740


	//   ....[43]....
        /*08ec*/ 	.word	0x000017d0


	//   ....[44]....
        /*08f0*/ 	.word	0x00003bc0


	//   ....[45]....
        /*08f4*/ 	.word	0x00003e70


	//   ....[46]....
        /*08f8*/ 	.word	0x00004000


	//   ....[47]....
        /*08fc*/ 	.word	0x00004030


	//   ....[48]....
        /*0900*/ 	.word	0x00004060


	//   ....[49]....
        /*0904*/ 	.word	0x00004080


	//   ....[50]....
        /*0908*/ 	.word	0x000040a0


	//   ....[51]....
        /*090c*/ 	.word	0x00004170


	//   ....[52]....
        /*0910*/ 	.word	0x000041a0


	//   ....[53]....
        /*0914*/ 	.word	0x00004290


	//   ....[54]....
        /*0918*/ 	.word	0x000042c0


	//   ....[55]....
        /*091c*/ 	.word	0x00004300


	//   ....[56]....
        /*0920*/ 	.word	0x00004340


	//   ....[57]....
        /*0924*/ 	.word	0x00004350


	//   ....[58]....
        /*0928*/ 	.word	0x00004360


	//   ....[59]....
        /*092c*/ 	.word	0x00004370


	//   ....[60]....
        /*0930*/ 	.word	0x00004430


	//   ....[61]....
        /*0934*/ 	.word	0x00004470


	//   ....[62]....
        /*0938*/ 	.word	0x000044a0


	//   ....[63]....
        /*093c*/ 	.word	0x000044e0


	//   ....[64]....
        /*0940*/ 	.word	0x00004510


	//   ....[65]....
        /*0944*/ 	.word	0x00004530


	//   ....[66]....
        /*0948*/ 	.word	0x00004540


	//   ....[67]....
        /*094c*/ 	.word	0x00004600


	//   ....[68]....
        /*0950*/ 	.word	0x00004650


	//   ....[69]....
        /*0954*/ 	.word	0x00004680


	//   ....[70]....
        /*0958*/ 	.word	0x000046b0


	//   ....[71]....
        /*095c*/ 	.word	0x000046e0


	//   ....[72]....
        /*0960*/ 	.word	0x00004710


	//   ....[73]....
        /*0964*/ 	.word	0x00004730


	//   ....[74]....
        /*0968*/ 	.word	0x000047c0


	//   ....[75]....
        /*096c*/ 	.word	0x000047f0


	//   ....[76]....
        /*0970*/ 	.word	0x00004820


	//   ....[77]....
        /*0974*/ 	.word	0x00004850


	//   ....[78]....
        /*0978*/ 	.word	0x00004880


	//   ....[79]....
        /*097c*/ 	.word	0x000048b0


	//   ....[80]....
        /*0980*/ 	.word	0x000048e0


	//   ....[81]....
        /*0984*/ 	.word	0x00004aa0


	//   ....[82]....
        /*0988*/ 	.word	0x00004ab0


	//   ....[83]....
        /*098c*/ 	.word	0x00004ac0


	//   ....[84]....
        /*0990*/ 	.word	0x00004ad0


	//   ....[85]....
        /*0994*/ 	.word	0x00004ff0


	//   ....[86]....
        /*0998*/ 	.word	0x000050b0


	//   ....[87]....
        /*099c*/ 	.word	0x000050f0


	//   ....[88]....
        /*09a0*/ 	.word	0x00005650


	//   ....[89]....
        /*09a4*/ 	.word	0x00005830


	//   ....[90]....
        /*09a8*/ 	.word	0x00005880


	//   ....[91]....
        /*09ac*/ 	.word	0x00005890


	//   ....[92]....
        /*09b0*/ 	.word	0x000058a0


	//   ....[93]....
        /*09b4*/ 	.word	0x000058b0


	//   ....[94]....
        /*09b8*/ 	.word	0x000058c0


	//   ....[95]....
        /*09bc*/ 	.word	0x000058d0


	//   ....[96]....
        /*09c0*/ 	.word	0x000058e0


	//   ....[97]....
        /*09c4*/ 	.word	0x000059d0


	//   ....[98]....
        /*09c8*/ 	.word	0x000059e0


	//   ....[99]....
        /*09cc*/ 	.word	0x000059f0


	//   ....[100]....
        /*09d0*/ 	.word	0x00005a00


	//   ....[101]....
        /*09d4*/ 	.word	0x00005a10


	//   ....[102]....
        /*09d8*/ 	.word	0x00005a20


	//   ....[103]....
        /*09dc*/ 	.word	0x00005a30


	//   ....[104]....
        /*09e0*/ 	.word	0x00005b30


	//   ....[105]....
        /*09e4*/ 	.word	0x00005b40


	//   ....[106]....
        /*09e8*/ 	.word	0x00005b50


	//   ....[107]....
        /*09ec*/ 	.word	0x00005b60


	//   ....[108]....
        /*09f0*/ 	.word	0x00005b70


	//   ....[109]....
        /*09f4*/ 	.word	0x00005b80


	//   ....[110]....
        /*09f8*/ 	.word	0x00005b90


	//   ....[111]....
        /*09fc*/ 	.word	0x00005c90


	//   ....[112]....
        /*0a00*/ 	.word	0x00005ca0


	//   ....[113]....
        /*0a04*/ 	.word	0x00005cb0


	//   ....[114]....
        /*0a08*/ 	.word	0x00005cc0


	//   ....[115]....
        /*0a0c*/ 	.word	0x00005cd0


	//   ....[116]....
        /*0a10*/ 	.word	0x00005ce0


	//   ....[117]....
        /*0a14*/ 	.word	0x00005cf0


	//   ....[118]....
        /*0a18*/ 	.word	0x00005df0


	//   ....[119]....
        /*0a1c*/ 	.word	0x00005e00


	//   ....[120]....
        /*0a20*/ 	.word	0x00005e10


	//   ....[121]....
        /*0a24*/ 	.word	0x00005e20


	//   ....[122]....
        /*0a28*/ 	.word	0x00005e30


	//   ....[123]....
        /*0a2c*/ 	.word	0x00005e40


	//   ....[124]....
        /*0a30*/ 	.word	0x00005e50


	//   ....[125]....
        /*0a34*/ 	.word	0x00005f90


	//   ....[126]....
        /*0a38*/ 	.word	0x00006070


	//   ....[127]....
        /*0a3c*/ 	.word	0x00006230


	//   ....[128]....
        /*0a40*/ 	.word	0x00006280


	//   ....[129]....
        /*0a44*/ 	.word	0x00006290


	//   ....[130]....
        /*0a48*/ 	.word	0x000062a0


	//   ....[131]....
        /*0a4c*/ 	.word	0x000062b0


	//   ....[132]....
        /*0a50*/ 	.word	0x000062c0


	//   ....[133]....
        /*0a54*/ 	.word	0x000062d0


	//   ....[134]....
        /*0a58*/ 	.word	0x000062e0


	//   ....[135]....
        /*0a5c*/ 	.word	0x00006440


	//   ....[136]....
        /*0a60*/ 	.word	0x00006450


	//   ....[137]....
        /*0a64*/ 	.word	0x00006460


	//   ....[138]....
        /*0a68*/ 	.word	0x00006470


	//   ....[139]....
        /*0a6c*/ 	.word	0x00006480


	//   ....[140]....
        /*0a70*/ 	.word	0x00006490


	//   ....[141]....
        /*0a74*/ 	.word	0x000064a0


	//   ....[142]....
        /*0a78*/ 	.word	0x00006590


	//   ....[143]....
        /*0a7c*/ 	.word	0x000065a0


	//   ....[144]....
        /*0a80*/ 	.word	0x000065b0


	//   ....[145]....
        /*0a84*/ 	.word	0x000065c0


	//   ....[146]....
        /*0a88*/ 	.word	0x000065d0


	//   ....[147]....
        /*0a8c*/ 	.word	0x000065e0


	//   ....[148]....
        /*0a90*/ 	.word	0x000065f0


	//   ....[149]....
        /*0a94*/ 	.word	0x000066e0


	//   ....[150]....
        /*0a98*/ 	.word	0x000066f0


	//   ....[151]....
        /*0a9c*/ 	.word	0x00006700


	//   ....[152]....
        /*0aa0*/ 	.word	0x00006710


	//   ....[153]....
        /*0aa4*/ 	.word	0x00006720


	//   ....[154]....
        /*0aa8*/ 	.word	0x00006730


	//   ....[155]....
        /*0aac*/ 	.word	0x00006740


	//   ....[156]....
        /*0ab0*/ 	.word	0x00006830


	//   ....[157]....
        /*0ab4*/ 	.word	0x00006840


	//   ....[158]....
        /*0ab8*/ 	.word	0x00006850


	//   ....[159]....
        /*0abc*/ 	.word	0x00006860


	//   ....[160]....
        /*0ac0*/ 	.word	0x00006870


	//   ....[161]....
        /*0ac4*/ 	.word	0x00006880


	//   ....[162]....
        /*0ac8*/ 	.word	0x00006890


	//   ....[163]....
        /*0acc*/ 	.word	0x00006a20


	//   ....[164]....
        /*0ad0*/ 	.word	0x00007e50


	//   ....[165]....
        /*0ad4*/ 	.word	0x00008180


	//   ....[166]....
        /*0ad8*/ 	.word	0x00008460


	//   ....[167]....
        /*0adc*/ 	.word	0x00008490


	//   ....[168]....
        /*0ae0*/ 	.word	0x000084a0


	//   ....[169]....
        /*0ae4*/ 	.word	0x000084b0


	//   ....[170]....
        /*0ae8*/ 	.word	0x000084c0


	//   ....[171]....
        /*0aec*/ 	.word	0x000084d0


	//   ....[172]....
        /*0af0*/ 	.word	0x000084e0


	//   ....[173]....
        /*0af4*/ 	.word	0x00008640


	//   ....[174]....
        /*0af8*/ 	.word	0x00008660


	//   ....[175]....
        /*0afc*/ 	.word	0x00008670


	//   ....[176]....
        /*0b00*/ 	.word	0x00008680


	//   ....[177]....
        /*0b04*/ 	.word	0x00008690


	//   ....[178]....
        /*0b08*/ 	.word	0x000086a0


	//   ....[179]....
        /*0b0c*/ 	.word	0x000086b0


	//   ....[180]....
        /*0b10*/ 	.word	0x00008810


	//   ....[181]....
        /*0b14*/ 	.word	0x00008830


	//   ....[182]....
        /*0b18*/ 	.word	0x00008840


	//   ....[183]....
        /*0b1c*/ 	.word	0x00008850


	//   ....[184]....
        /*0b20*/ 	.word	0x00008860


	//   ....[185]....
        /*0b24*/ 	.word	0x00008870


	//   ....[186]....
        /*0b28*/ 	.word	0x00008880


	//   ....[187]....
        /*0b2c*/ 	.word	0x000089f0


	//   ....[188]....
        /*0b30*/ 	.word	0x00008a00


	//   ....[189]....
        /*0b34*/ 	.word	0x00008a10


	//   ....[190]....
        /*0b38*/ 	.word	0x00008a20


	//   ....[191]....
        /*0b3c*/ 	.word	0x00008a30


	//   ....[192]....
        /*0b40*/ 	.word	0x00008a40


	//   ....[193]....
        /*0b44*/ 	.word	0x00008a50


	//   ....[194]....
        /*0b48*/ 	.word	0x00008bc0


	//   ....[195]....
        /*0b4c*/ 	.word	0x00008bd0


	//   ....[196]....
        /*0b50*/ 	.word	0x00008be0


	//   ....[197]....
        /*0b54*/ 	.word	0x00008bf0


	//   ....[198]....
        /*0b58*/ 	.word	0x00008c00


	//   ....[199]....
        /*0b5c*/ 	.word	0x00008c10


	//   ....[200]....
        /*0b60*/ 	.word	0x00008c20


	//   ....[201]....
        /*0b64*/ 	.word	0x00009410


	//   ....[202]....
        /*0b68*/ 	.word	0x00009450


	//   ....[203]....
        /*0b6c*/ 	.word	0x00009490


	//   ....[204]....
        /*0b70*/ 	.word	0x000094b0


	//   ....[205]....
        /*0b74*/ 	.word	0x000094d0


	//   ....[206]....
        /*0b78*/ 	.word	0x000094f0


	//   ....[207]....
        /*0b7c*/ 	.word	0x00009510


	//   ....[208]....
        /*0b80*/ 	.word	0x0000b990


	//   ....[209]....
        /*0b84*/ 	.word	0x0000bcd0


	//   ....[210]....
        /*0b88*/ 	.word	0x0000bfb0


	//   ....[211]....
        /*0b8c*/ 	.word	0x0000bfc0


	//   ....[212]....
        /*0b90*/ 	.word	0x0000bfd0


	//   ....[213]....
        /*0b94*/ 	.word	0x0000bfe0


	//   ....[214]....
        /*0b98*/ 	.word	0x0000bff0


	//   ....[215]....
        /*0b9c*/ 	.word	0x0000c000


	//   ....[216]....
        /*0ba0*/ 	.word	0x0000c010


	//   ....[217]....
        /*0ba4*/ 	.word	0x0000c170


	//   ....[218]....
        /*0ba8*/ 	.word	0x0000c180


	//   ....[219]....
        /*0bac*/ 	.word	0x0000c190


	//   ....[220]....
        /*0bb0*/ 	.word	0x0000c1a0


	//   ....[221]....
        /*0bb4*/ 	.word	0x0000c1b0


	//   ....[222]....
        /*0bb8*/ 	.word	0x0000c1c0


	//   ....[223]....
        /*0bbc*/ 	.word	0x0000c1d0


	//   ....[224]....
        /*0bc0*/ 	.word	0x0000c340


	//   ....[225]....
        /*0bc4*/ 	.word	0x0000c350


	//   ....[226]....
        /*0bc8*/ 	.word	0x0000c360


	//   ....[227]....
        /*0bcc*/ 	.word	0x0000c370


	//   ....[228]....
        /*0bd0*/ 	.word	0x0000c380


	//   ....[229]....
        /*0bd4*/ 	.word	0x0000c390


	//   ....[230]....
        /*0bd8*/ 	.word	0x0000c3a0


	//   ....[231]....
        /*0bdc*/ 	.word	0x0000c510


	//   ....[232]....
        /*0be0*/ 	.word	0x0000c520


	//   ....[233]....
        /*0be4*/ 	.word	0x0000c530


	//   ....[234]....
        /*0be8*/ 	.word	0x0000c540


	//   ....[235]....
        /*0bec*/ 	.word	0x0000c550


	//   ....[236]....
        /*0bf0*/ 	.word	0x0000c560


	//   ....[237]....
        /*0bf4*/ 	.word	0x0000c570


	//   ....[238]....
        /*0bf8*/ 	.word	0x0000c6e0


	//   ....[239]....
        /*0bfc*/ 	.word	0x0000c6f0


	//   ....[240]....
        /*0c00*/ 	.word	0x0000c700


	//   ....[241]....
        /*0c04*/ 	.word	0x0000c710


	//   ....[242]....
        /*0c08*/ 	.word	0x0000c720


	//   ....[243]....
        /*0c0c*/ 	.word	0x0000c730


	//   ....[244]....
        /*0c10*/ 	.word	0x0000c740


	//   ....[245]....
        /*0c14*/ 	.word	0x0000cfe0


	//   ....[246]....
        /*0c18*/ 	.word	0x0000cff0


	//   ....[247]....
        /*0c1c*/ 	.word	0x0000d010


	//   ....[248]....
        /*0c20*/ 	.word	0x0000d030


	//   ....[249]....
        /*0c24*/ 	.word	0x0000d050


	//   ....[250]....
        /*0c28*/ 	.word	0x0000d070


	//   ....[251]....
        /*0c2c*/ 	.word	0x0000d090


	//   ....[252]....
        /*0c30*/ 	.word	0x0000d540


	//   ....[253]....
        /*0c34*/ 	.word	0x0000d720


	//   ....[254]....
        /*0c38*/ 	.word	0x0000d770


	//   ....[255]....
        /*0c3c*/ 	.word	0x0000d780


	//   ....[0]....
        /*0c40*/ 	.word	0x0000d790


	//   ....[1]....
        /*0c44*/ 	.word	0x0000d7a0


	//   ....[2]....
        /*0c48*/ 	.word	0x0000d7b0


	//   ....[3]....
        /*0c4c*/ 	.word	0x0000d7c0


	//   ....[4]....
        /*0c50*/ 	.word	0x0000d7d0


	//   ....[5]....
        /*0c54*/ 	.word	0x0000d8c0


	//   ....[6]....
        /*0c58*/ 	.word	0x0000d8d0


	//   ....[7]....
        /*0c5c*/ 	.word	0x0000d8e0


	//   ....[8]....
        /*0c60*/ 	.word	0x0000d8f0


	//   ....[9]....
        /*0c64*/ 	.word	0x0000d900


	//   ....[10]....
        /*0c68*/ 	.word	0x0000d910


	//   ....[11]....
        /*0c6c*/ 	.word	0x0000d920


	//   ....[12]....
        /*0c70*/ 	.word	0x0000da20


	//   ....[13]....
        /*0c74*/ 	.word	0x0000da30


	//   ....[14]....
        /*0c78*/ 	.word	0x0000da40


	//   ....[15]....
        /*0c7c*/ 	.word	0x0000da50


	//   ....[16]....
        /*0c80*/ 	.word	0x0000da60


	//   ....[17]....
        /*0c84*/ 	.word	0x0000da70


	//   ....[18]....
        /*0c88*/ 	.word	0x0000da80


	//   ....[19]....
        /*0c8c*/ 	.word	0x0000db80


	//   ....[20]....
        /*0c90*/ 	.word	0x0000db90


	//   ....[21]....
        /*0c94*/ 	.word	0x0000dba0


	//   ....[22]....
        /*0c98*/ 	.word	0x0000dbb0


	//   ....[23]....
        /*0c9c*/ 	.word	0x0000dbc0


	//   ....[24]....
        /*0ca0*/ 	.word	0x0000dbd0


	//   ....[25]....
        /*0ca4*/ 	.word	0x0000dbe0


	//   ....[26]....
        /*0ca8*/ 	.word	0x0000dce0


	//   ....[27]....
        /*0cac*/ 	.word	0x0000dcf0


	//   ....[28]....
        /*0cb0*/ 	.word	0x0000dd00


	//   ....[29]....
        /*0cb4*/ 	.word	0x0000dd10


	//   ....[30]....
        /*0cb8*/ 	.word	0x0000dd20


	//   ....[31]....
        /*0cbc*/ 	.word	0x0000dd30


	//   ....[32]....
        /*0cc0*/ 	.word	0x0000dd40


	//   ....[33]....
        /*0cc4*/ 	.word	0x0000de50


	//   ....[34]....
        /*0cc8*/ 	.word	0x0000df30


	//   ....[35]....
        /*0ccc*/ 	.word	0x0000e100


	//   ....[36]....
        /*0cd0*/ 	.word	0x0000e150


	//   ....[37]....
        /*0cd4*/ 	.word	0x0000e160


	//   ....[38]....
        /*0cd8*/ 	.word	0x0000e170


	//   ....[39]....
        /*0cdc*/ 	.word	0x0000e180


	//   ....[40]....
        /*0ce0*/ 	.word	0x0000e190


	//   ....[41]....
        /*0ce4*/ 	.word	0x0000e1a0


	//   ....[42]....
        /*0ce8*/ 	.word	0x0000e1b0


	//   ....[43]....
        /*0cec*/ 	.word	0x0000e310


	//   ....[44]....
        /*0cf0*/ 	.word	0x0000e320


	//   ....[45]....
        /*0cf4*/ 	.word	0x0000e330


	//   ....[46]....
        /*0cf8*/ 	.word	0x0000e340


	//   ....[47]....
        /*0cfc*/ 	.word	0x0000e350


	//   ....[48]....
        /*0d00*/ 	.word	0x0000e360


	//   ....[49]....
        /*0d04*/ 	.word	0x0000e370


	//   ....[50]....
        /*0d08*/ 	.word	0x0000e460


	//   ....[51]....
        /*0d0c*/ 	.word	0x0000e470


	//   ....[52]....
        /*0d10*/ 	.word	0x0000e480


	//   ....[53]....
        /*0d14*/ 	.word	0x0000e490


	//   ....[54]....
        /*0d18*/ 	.word	0x0000e4a0


	//   ....[55]....
        /*0d1c*/ 	.word	0x0000e4b0


	//   ....[56]....
        /*0d20*/ 	.word	0x0000e4c0


	//   ....[57]....
        /*0d24*/ 	.word	0x0000e5b0


	//   ....[58]....
        /*0d28*/ 	.word	0x0000e5c0


	//   ....[59]....
        /*0d2c*/ 	.word	0x0000e5d0


	//   ....[60]....
        /*0d30*/ 	.word	0x0000e5e0


	//   ....[61]....
        /*0d34*/ 	.word	0x0000e5f0


	//   ....[62]....
        /*0d38*/ 	.word	0x0000e600


	//   ....[63]....
        /*0d3c*/ 	.word	0x0000e610


	//   ....[64]....
        /*0d40*/ 	.word	0x0000e700


	//   ....[65]....
        /*0d44*/ 	.word	0x0000e710


	//   ....[66]....
        /*0d48*/ 	.word	0x0000e720


	//   ....[67]....
        /*0d4c*/ 	.word	0x0000e730


	//   ....[68]....
        /*0d50*/ 	.word	0x0000e740


	//   ....[69]....
        /*0d54*/ 	.word	0x0000e750


	//   ....[70]....
        /*0d58*/ 	.word	0x0000e760


	//   ....[71]....
        /*0d5c*/ 	.word	0x0000e8f0


	//   ....[72]....
        /*0d60*/ 	.word	0x0000fb90


	//   ....[73]....
        /*0d64*/ 	.word	0x0000fc30


	//   ....[74]....
        /*0d68*/ 	.word	0x0000fce0


	//   ....[75]....
        /*0d6c*/ 	.word	0x0000fd30


	//   ....[76]....
        /*0d70*/ 	.word	0x0000fd80


	//   ....[77]....
        /*0d74*/ 	.word	0x0000fdd0


	//   ....[78]....
        /*0d78*/ 	.word	0x0000fe20


	//   ....[79]....
        /*0d7c*/ 	.word	0x0000fe70


	//   ....[80]....
        /*0d80*/ 	.word	0x0000fec0


	//   ....[81]....
        /*0d84*/ 	.word	0x0000ff40


	//   ....[82]....
        /*0d88*/ 	.word	0x0000ffc0


	//   ....[83]....
        /*0d8c*/ 	.word	0x00010010


	//   ....[84]....
        /*0d90*/ 	.word	0x00010060


	//   ....[85]....
        /*0d94*/ 	.word	0x000100b0


	//   ....[86]....
        /*0d98*/ 	.word	0x00010100


	//   ....[87]....
        /*0d9c*/ 	.word	0x00010150


	//   ....[88]....
        /*0da0*/ 	.word	0x000101d0


	//   ....[89]....
        /*0da4*/ 	.word	0x00010250


	//   ....[90]....
        /*0da8*/ 	.word	0x000102a0


	//   ....[91]....
        /*0dac*/ 	.word	0x000102f0


	//   ....[92]....
        /*0db0*/ 	.word	0x00010340


	//   ....[93]....
        /*0db4*/ 	.word	0x00010390


	//   ....[94]....
        /*0db8*/ 	.word	0x000103e0


	//   ....[95]....
        /*0dbc*/ 	.word	0x00010460


	//   ....[96]....
        /*0dc0*/ 	.word	0x000104e0


	//   ....[97]....
        /*0dc4*/ 	.word	0x00010530


	//   ....[98]....
        /*0dc8*/ 	.word	0x00010580


	//   ....[99]....
        /*0dcc*/ 	.word	0x000105d0


	//   ....[100]....
        /*0dd0*/ 	.word	0x00010620


	//   ....[101]....
        /*0dd4*/ 	.word	0x00010670


	//   ....[102]....
        /*0dd8*/ 	.word	0x000106f0


	//   ....[103]....
        /*0ddc*/ 	.word	0x00010770


	//   ....[104]....
        /*0de0*/ 	.word	0x000107c0


	//   ....[105]....
        /*0de4*/ 	.word	0x00010810


	//   ....[106]....
        /*0de8*/ 	.word	0x00010860


	//   ....[107]....
        /*0dec*/ 	.word	0x000108b0


	//   ....[108]....
        /*0df0*/ 	.word	0x00010900


	//   ....[109]....
        /*0df4*/ 	.word	0x00010970


	//   ....[110]....
        /*0df8*/ 	.word	0x00010a00


	//   ....[111]....
        /*0dfc*/ 	.word	0x00010a90


	//   ....[112]....
        /*0e00*/ 	.word	0x00010b40


	//   ....[113]....
        /*0e04*/ 	.word	0x00010b90


	//   ....[114]....
        /*0e08*/ 	.word	0x00010be0


	//   ....[115]....
        /*0e0c*/ 	.word	0x00010c30


	//   ....[116]....
        /*0e10*/ 	.word	0x00010c80


	//   ....[117]....
        /*0e14*/ 	.word	0x00010cd0


	//   ....[118]....
        /*0e18*/ 	.word	0x00010d20


	//   ....[119]....
        /*0e1c*/ 	.word	0x00010da0


	//   ....[120]....
        /*0e20*/ 	.word	0x00010e20


	//   ....[121]....
        /*0e24*/ 	.word	0x00010e70


	//   ....[122]....
        /*0e28*/ 	.word	0x00010ec0


	//   ....[123]....
        /*0e2c*/ 	.word	0x00010f10


	//   ....[124]....
        /*0e30*/ 	.word	0x00010f60


	//   ....[125]....
        /*0e34*/ 	.word	0x00010fb0


	//   ....[126]....
        /*0e38*/ 	.word	0x00011030


	//   ....[127]....
        /*0e3c*/ 	.word	0x000110b0


	//   ....[128]....
        /*0e40*/ 	.word	0x00011100


	//   ....[129]....
        /*0e44*/ 	.word	0x00011150


	//   ....[130]....
        /*0e48*/ 	.word	0x000111a0


	//   ....[131]....
        /*0e4c*/ 	.word	0x000111f0


	//   ....[132]....
        /*0e50*/ 	.word	0x00011240


	//   ....[133]....
        /*0e54*/ 	.word	0x000112c0


	//   ....[134]....
        /*0e58*/ 	.word	0x00011340


	//   ....[135]....
        /*0e5c*/ 	.word	0x00011390


	//   ....[136]....
        /*0e60*/ 	.word	0x000113e0


	//   ....[137]....
        /*0e64*/ 	.word	0x00011430


	//   ....[138]....
        /*0e68*/ 	.word	0x00011480


	//   ....[139]....
        /*0e6c*/ 	.word	0x000114d0


	//   ....[140]....
        /*0e70*/ 	.word	0x00011550


	//   ....[141]....
        /*0e74*/ 	.word	0x000115d0


	//   ....[142]....
        /*0e78*/ 	.word	0x00011620


	//   ....[143]....
        /*0e7c*/ 	.word	0x00011670


	//   ....[144]....
        /*0e80*/ 	.word	0x000116c0


	//   ....[145]....
        /*0e84*/ 	.word	0x00011710


	//   ....[146]....
        /*0e88*/ 	.word	0x00011760


	//   ....[147]....
        /*0e8c*/ 	.word	0x000117d0


	//   ....[148]....
        /*0e90*/ 	.word	0x00011860


	//   ....[149]....
        /*0e94*/ 	.word	0x000118f0


	//   ....[150]....
        /*0e98*/ 	.word	0x000119a0


	//   ....[151]....
        /*0e9c*/ 	.word	0x000119f0


	//   ....[152]....
        /*0ea0*/ 	.word	0x00011a40


	//   ....[153]....
        /*0ea4*/ 	.word	0x00011a90


	//   ....[154]....
        /*0ea8*/ 	.word	0x00011ae0


	//   ....[155]....
        /*0eac*/ 	.word	0x00011b30


	//   ....[156]....
        /*0eb0*/ 	.word	0x00011b80


	//   ....[157]....
        /*0eb4*/ 	.word	0x00011c00


	//   ....[158]....
        /*0eb8*/ 	.word	0x00011c80


	//   ....[159]....
        /*0ebc*/ 	.word	0x00011cd0


	//   ....[160]....
        /*0ec0*/ 	.word	0x00011d20


	//   ....[161]....
        /*0ec4*/ 	.word	0x00011d70


	//   ....[162]....
        /*0ec8*/ 	.word	0x00011dc0


	//   ....[163]....
        /*0ecc*/ 	.word	0x00011e10


	//   ....[164]....
        /*0ed0*/ 	.word	0x00011e90


	//   ....[165]....
        /*0ed4*/ 	.word	0x00011f10


	//   ....[166]....
        /*0ed8*/ 	.word	0x00011f60


	//   ....[167]....
        /*0edc*/ 	.word	0x00011fb0


	//   ....[168]....
        /*0ee0*/ 	.word	0x00012000


	//   ....[169]....
        /*0ee4*/ 	.word	0x00012050


	//   ....[170]....
        /*0ee8*/ 	.word	0x000120a0


	//   ....[171]....
        /*0eec*/ 	.word	0x00012120


	//   ....[172]....
        /*0ef0*/ 	.word	0x000121a0


	//   ....[173]....
        /*0ef4*/ 	.word	0x000121f0


	//   ....[174]....
        /*0ef8*/ 	.word	0x00012240


	//   ....[175]....
        /*0efc*/ 	.word	0x00012290


	//   ....[176]....
        /*0f00*/ 	.word	0x000122e0


	//   ....[177]....
        /*0f04*/ 	.word	0x00012330


	//   ....[178]....
        /*0f08*/ 	.word	0x000123b0


	//   ....[179]....
        /*0f0c*/ 	.word	0x00012430


	//   ....[180]....
        /*0f10*/ 	.word	0x00012480


	//   ....[181]....
        /*0f14*/ 	.word	0x000124d0


	//   ....[182]....
        /*0f18*/ 	.word	0x00012520


	//   ....[183]....
        /*0f1c*/ 	.word	0x00012570


	//   ....[184]....
        /*0f20*/ 	.word	0x000125c0


	//   ....[185]....
        /*0f24*/ 	.word	0x00012620


	//   ....[186]....
        /*0f28*/ 	.word	0x000126a0


	//   ....[187]....
        /*0f2c*/ 	.word	0x00012720


	//   ....[188]....
        /*0f30*/ 	.word	0x000127d0


	//   ....[189]....
        /*0f34*/ 	.word	0x00012820


	//   ....[190]....
        /*0f38*/ 	.word	0x00012870


	//   ....[191]....
        /*0f3c*/ 	.word	0x000128c0


	//   ....[192]....
        /*0f40*/ 	.word	0x00012910


	//   ....[193]....
        /*0f44*/ 	.word	0x00012960


	//   ....[194]....
        /*0f48*/ 	.word	0x000129b0


	//   ....[195]....
        /*0f4c*/ 	.word	0x00012a30


	//   ....[196]....
        /*0f50*/ 	.word	0x00012ab0


	//   ....[197]....
        /*0f54*/ 	.word	0x00012b00


	//   ....[198]....
        /*0f58*/ 	.word	0x00012b50


	//   ....[199]....
        /*0f5c*/ 	.word	0x00012ba0


	//   ....[200]....
        /*0f60*/ 	.word	0x00012bf0


	//   ....[201]....
        /*0f64*/ 	.word	0x00012c40


	//   ....[202]....
        /*0f68*/ 	.word	0x00012cc0


	//   ....[203]....
        /*0f6c*/ 	.word	0x00012d40


	//   ....[204]....
        /*0f70*/ 	.word	0x00012d90


	//   ....[205]....
        /*0f74*/ 	.word	0x00012de0


	//   ....[206]....
        /*0f78*/ 	.word	0x00012e30


	//   ....[207]....
        /*0f7c*/ 	.word	0x00012e80


	//   ....[208]....
        /*0f80*/ 	.word	0x00012ed0


	//   ....[209]....
        /*0f84*/ 	.word	0x00012f50


	//   ....[210]....
        /*0f88*/ 	.word	0x00012fd0


	//   ....[211]....
        /*0f8c*/ 	.word	0x00013020


	//   ....[212]....
        /*0f90*/ 	.word	0x00013070


	//   ....[213]....
        /*0f94*/ 	.word	0x000130c0


	//   ....[214]....
        /*0f98*/ 	.word	0x00013110


	//   ....[215]....
        /*0f9c*/ 	.word	0x00013160


	//   ....[216]....
        /*0fa0*/ 	.word	0x000131e0


	//   ....[217]....
        /*0fa4*/ 	.word	0x00013260


	//   ....[218]....
        /*0fa8*/ 	.word	0x000132b0


	//   ....[219]....
        /*0fac*/ 	.word	0x00013300


	//   ....[220]....
        /*0fb0*/ 	.word	0x00013350


	//   ....[221]....
        /*0fb4*/ 	.word	0x000133a0


	//   ....[222]....
        /*0fb8*/ 	.word	0x000133f0


	//   ....[223]....
        /*0fbc*/ 	.word	0x00013450


	//----- nvinfo : EIATTR_VRC_CTA_INIT_COUNT
	.align		4
.L_344:
        /*0fc0*/ 	.byte	0x02, 0x4a
	.zero		1
	.zero		1


	//----- nvinfo : EIATTR_EXIT_INSTR_OFFSETS
	.align		4
        /*0fc4*/ 	.byte	0x04, 0x1c
        /*0fc6*/ 	.short	(.L_346 - .L_345)


	//   ....[0]....
.L_345:
        /*0fc8*/ 	.word	0x00001e30


	//   ....[1]....
        /*0fcc*/ 	.word	0x000020f0


	//   ....[2]....
        /*0fd0*/ 	.word	0x00003530


	//   ....[3]....
        /*0fd4*/ 	.word	0x00003840


	//   ....[4]....
        /*0fd8*/ 	.word	0x00003980


	//   ....[5]....
        /*0fdc*/ 	.word	0x00003a10


	//   ....[6]....
        /*0fe0*/ 	.word	0x000073a0


	//   ....[7]....
        /*0fe4*/ 	.word	0x00007650


	//   ....[8]....
        /*0fe8*/ 	.word	0x00007a10


	//   ....[9]....
        /*0fec*/ 	.word	0x00007b50


	//   ....[10]....
        /*0ff0*/ 	.word	0x00007be0


	//   ....[11]....
        /*0ff4*/ 	.word	0x00007c00


	//   ....[12]....
        /*0ff8*/ 	.word	0x0000b650


	//   ....[13]....
        /*0ffc*/ 	.word	0x0000b730


	//   ....[14]....
        /*1000*/ 	.word	0x0000fa60


	//   ....[15]....
        /*1004*/ 	.word	0x0000fb40


	//----- nvinfo : EIATTR_MAX_THREADS
	.align		4
.L_346:
        /*1008*/ 	.byte	0x04, 0x05
        /*100a*/ 	.short	(.L_348 - .L_347)
.L_347:
        /*100c*/ 	.word	0x00000100
        /*1010*/ 	.word	0x00000001
        /*1014*/ 	.word	0x00000001


	//----- nvinfo : EIATTR_CRS_STACK_SIZE
	.align		4
.L_348:
        /*1018*/ 	.byte	0x04, 0x1e
        /*101a*/ 	.short	(.L_350 - .L_349)
.L_349:
        /*101c*/ 	.word	0x00000000


	//----- nvinfo : EIATTR_CBANK_PARAM_SIZE
	.align		4
.L_350:
        /*1020*/ 	.byte	0x03, 0x19
        /*1022*/ 	.short	0x007c


	//----- nvinfo : EIATTR_PARAM_CBANK
	.align		4
        /*1024*/ 	.byte	0x04, 0x0a
        /*1026*/ 	.short	(.L_352 - .L_351)
	.align		4
.L_351:
        /*1028*/ 	.word	index@(.nv.constant0._ZN6thrust24THRUST_300001_SM_1000_NS8cuda_cub4core6detail13_kernel_agentINS1_15__reduce_by_key16ReduceByKeyAgentINS0_18transform_iteratorI13KeyCoordValueIiiiENS0_6detail15normal_iteratorINS0_10device_ptrIS9_EEEENS0_11use_defaultESF_EENS7_I12KCVReductionIiiiESE_SF_SF_EENS0_16discard_iteratorISF_EENSB_INSC_ISI_EEEEN4cuda3std3__48equal_toIiEE10KCVReducerIiiiEPiiEEJSG_SJ_SL_SN_SV_N3cub18CUB_300001_SM_100024ReduceByKeyScanTileStateISI_iLb0EEESS_SU_iiEEEvDpT0_)
        /*102c*/ 	.short	0x0380
        /*102e*/ 	.short	0x007c


	//----- nvinfo : EIATTR_SW_WAR
	.align		4
.L_352:
        /*1030*/ 	.byte	0x04, 0x36
        /*1032*/ 	.short	(.L_354 - .L_353)
.L_353:
        /*1034*/ 	.word	0x00000008
.L_354:


//--------------------- .nv.info._ZN6thrust24THRUST_300001_SM_1000_NS8cuda_cub4core6detail13_kernel_agentINS1_15__reduce_by_key9InitAgentIN3cub18CUB_300001_SM_100024ReduceByKeyScanTileStateI12KCVReductionIiiiEiLb0EEEiPiEEJSC_iSD_EEEvDpT0_ --------------------------
	.section	.nv.info._ZN6thrust24THRUST_300001_SM_1000_NS8cuda_cub4core6detail13_kernel_agentINS1_15__reduce_by_key9InitAgentIN3cub18CUB_300001_SM_100024ReduceByKeyScanTileStateI12KCVReductionIiiiEiLb0EEEiPiEEJSC_iSD_EEEvDpT0_,"",@"SHT_CUDA_INFO"
	.sectionflags	@""
	.align	4


	//----- nvinfo : EIATTR_CUDA_API_VERSION
	.align		4
        /*0000*/ 	.byte	0x04, 0x37
        /*0002*/ 	.short	(.L_356 - .L_355)
.L_355:
        /*0004*/ 	.word	0x00000082


	//----- nvinfo : EIATTR_KPARAM_INFO
	.align		4
.L_356:
        /*0008*/ 	.byte	0x04, 0x17
        /*000a*/ 	.short	(.L_358 - .L_357)
.L_357:
        /*000c*/ 	.word	0x00000000
        /*0010*/ 	.short	0x0002
        /*0012*/ 	.short	0x0020
        /*0014*/ 	.byte	0x00, 0xf5, 0x21, 0x00


	//----- nvinfo : EIATTR_KPARAM_INFO
	.align		4
.L_358:
        /*0018*/ 	.byte	0x04, 0x17
        /*001a*/ 	.short	(.L_360 - .L_359)
.L_359:
        /*001c*/ 	.word	0x00000000
        /*0020*/ 	.short	0x0001
        /*0022*/ 	.short	0x0018
        /*0024*/ 	.byte	0x00, 0xf0, 0x11, 0x00


	//----- nvinfo : EIATTR_KPARAM_INFO
	.align		4
.L_360:
        /*0028*/ 	.byte	0x04, 0x17
        /*002a*/ 	.short	(.L_362 - .L_361)
.L_361:
        /*002c*/ 	.word	0x00000000
        /*0030*/ 	.short	0x0000
        /*0032*/ 	.short	0x0000
        /*0034*/ 	.byte	0x00, 0xf0, 0x61, 0x00


	//----- nvinfo : EIATTR_SPARSE_MMA_MASK
	.align		4
.L_362:
        /*0038*/ 	.byte	0x03, 0x50
        /*003a*/ 	.short	0x0000


	//----- nvinfo : EIATTR_MAXREG_COUNT
	.align		4
        /*003c*/ 	.byte	0x03, 0x1b
        /*003e*/ 	.short	0x00ff


	//----- nvinfo : EIATTR_MERCURY_ISA_VERSION
	.align		4
        /*0040*/ 	.byte	0x03, 0x5f
        /*0042*/ 	.short	0x0101


	//----- nvinfo : EIATTR_VRC_CTA_INIT_COUNT
	.align		4
        /*0044*/ 	.byte	0x02, 0x4a
	.zero		1
	.zero		1


	//----- nvinfo : EIATTR_EXIT_INSTR_OFFSETS
	.align		4
        /*0048*/ 	.byte	0x04, 0x1c
        /*004a*/ 	.short	(.L_364 - .L_363)


	//   ....[0]....
.L_363:
        /*004c*/ 	.word	0x00000120


	//   ....[1]....
        /*0050*/ 	.word	0x00000150


	//----- nvinfo : EIATTR_MAX_THREADS
	.align		4
.L_364:
        /*0054*/ 	.byte	0x04, 0x05
        /*0056*/ 	.short	(.L_366 - .L_365)
.L_365:
        /*0058*/ 	.word	0x00000080
        /*005c*/ 	.word	0x00000001
        /*0060*/ 	.word	0x00000001


	//----- nvinfo : EIATTR_CBANK_PARAM_SIZE
	.align		4
.L_366:
        /*0064*/ 	.byte	0x03, 0x19
        /*0066*/ 	.short	0x0028


	//----- nvinfo : EIATTR_PARAM_CBANK
	.align		4
        /*0068*/ 	.byte	0x04, 0x0a
        /*006a*/ 	.short	(.L_368 - .L_367)
	.align		4
.L_367:
        /*006c*/ 	.word	index@(.nv.constant0._ZN6thrust24THRUST_300001_SM_1000_NS8cuda_cub4core6detail13_kernel_agentINS1_15__reduce_by_key9InitAgentIN3cub18CUB_300001_SM_100024ReduceByKeyScanTileStateI12KCVReductionIiiiEiLb0EEEiPiEEJSC_iSD_EEEvDpT0_)
        /*0070*/ 	.short	0x0380
        /*0072*/ 	.short	0x0028


	//----- nvinfo : EIATTR_SW_WAR
	.align		4
.L_368:
        /*0074*/ 	.byte	0x04, 0x36
        /*0076*/ 	.short	(.L_370 - .L_369)
.L_369:
        /*0078*/ 	.word	0x00000008
.L_370:


//--------------------- .nv.callgraph             --------------------------
	.section	.nv.callgraph,"",@"SHT_CUDA_CALLGRAPH"
	.align	4
	.sectionentsize	8
	.align		4
        /*0000*/ 	.word	0x00000000
	.align		4
        /*0004*/ 	.word	0xffffffff
	.align		4
        /*0008*/ 	.word	0x00000000
	.align		4
        /*000c*/ 	.word	0xfffffffe
	.align		4
        /*0010*/ 	.word	0x00000000
	.align		4
        /*0014*/ 	.word	0xfffffffd
	.align		4
        /*0018*/ 	.word	0x00000000
	.align		4
        /*001c*/ 	.word	0xfffffffc


//--------------------- .nv.constant4             --------------------------
	.section	.nv.constant4,"a",@progbits
	.align	8
	.align		8
.nv.constant4:
        /*0000*/ 	.dword	_ZN30_INTERNAL_805229f7_4_k_cu_main4cuda3std3__45__cpo5beginE
	.align		8
        /*0008*/ 	.dword	_ZN30_INTERNAL_805229f7_4_k_cu_main4cuda3std3__45__cpo3endE
	.align		8
        /*0010*/ 	.dword	_ZN30_INTERNAL_805229f7_4_k_cu_main4cuda3std3__45__cpo6cbeginE
	.align		8
        /*0018*/ 	.dword	_ZN30_INTERNAL_805229f7_4_k_cu_main4cuda3std3__45__cpo4cendE
	.align		8
        /*0020*/ 	.dword	_ZN30_INTERNAL_805229f7_4_k_cu_main4cuda3std3__45__cpo6rbeginE
	.align		8
        /*0028*/ 	.dword	_ZN30_INTERNAL_805229f7_4_k_cu_main4cuda3std3__45__cpo4rendE
	.align		8
        /*0030*/ 	.dword	_ZN30_INTERNAL_805229f7_4_k_cu_main4cuda3std3__45__cpo7crbeginE
	.align		8
        /*0038*/ 	.dword	_ZN30_INTERNAL_805229f7_4_k_cu_main4cuda3std3__45__cpo5crendE
	.align		8
        /*0040*/ 	.dword	_ZN30_INTERNAL_805229f7_4_k_cu_main4cuda3std3__432_GLOBAL__N__805229f7_4_k_cu_main6ignoreE
	.align		8
        /*0048*/ 	.dword	_ZN30_INTERNAL_805229f7_4_k_cu_main4cuda3std3__419piecewise_constructE
	.align		8
        /*0050*/ 	.dword	_ZN30_INTERNAL_805229f7_4_k_cu_main4cuda3std3__48in_placeE
	.align		8
        /*0058*/ 	.dword	_ZN30_INTERNAL_805229f7_4_k_cu_main4cuda3std3__420unreachable_sentinelE
	.align		8
        /*0060*/ 	.dword	_ZN30_INTERNAL_805229f7_4_k_cu_main4cuda3std3__47nulloptE
	.align		8
        /*0068*/ 	.dword	_ZN30_INTERNAL_805229f7_4_k_cu_main4cuda3std3__48unexpectE
	.align		8
        /*0070*/ 	.dword	_ZN30_INTERNAL_805229f7_4_k_cu_main4cuda3std6ranges3__45__cpo4swapE
	.align		8
        /*0078*/ 	.dword	_ZN30_INTERNAL_805229f7_4_k_cu_main4cuda3std6ranges3__45__cpo9iter_moveE
	.align		8
        /*0080*/ 	.dword	_ZN30_INTERNAL_805229f7_4_k_cu_main4cuda3std6ranges3__45__cpo5beginE
	.align		8
        /*0088*/ 	.dword	_ZN30_INTERNAL_805229f7_4_k_cu_main4cuda3std6ranges3__45__cpo3endE
	.align		8
        /*0090*/ 	.dword	_ZN30_INTERNAL_805229f7_4_k_cu_main4cuda3std6ranges3__45__cpo6cbeginE
	.align		8
        /*0098*/ 	.dword	_ZN30_INTERNAL_805229f7_4_k_cu_main4cuda3std6ranges3__45__cpo4cendE
	.align		8
        /*00a0*/ 	.dword	_ZN30_INTERNAL_805229f7_4_k_cu_main4cuda3std6ranges3__45__cpo7advanceE
	.align		8
        /*00a8*/ 	.dword	_ZN30_INTERNAL_805229f7_4_k_cu_main4cuda3std6ranges3__45__cpo9iter_swapE
	.align		8
        /*00b0*/ 	.dword	_ZN30_INTERNAL_805229f7_4_k_cu_main4cuda3std6ranges3__45__cpo4nextE
	.align		8
        /*00b8*/ 	.dword	_ZN30_INTERNAL_805229f7_4_k_cu_main4cuda3std6ranges3__45__cpo4prevE
	.align		8
        /*00c0*/ 	.dword	_ZN30_INTERNAL_805229f7_4_k_cu_main4cuda3std6ranges3__45__cpo4dataE
	.align		8
        /*00c8*/ 	.dword	_ZN30_INTERNAL_805229f7_4_k_cu_main4cuda3std6ranges3__45__cpo5cdataE
	.align		8
        /*00d0*/ 	.dword	_ZN30_INTERNAL_805229f7_4_k_cu_main4cuda3std6ranges3__45__cpo4sizeE
	.align		8
        /*00d8*/ 	.dword	_ZN30_INTERNAL_805229f7_4_k_cu_main4cuda3std6ranges3__45__cpo5ssizeE
	.align		8
        /*00e0*/ 	.dword	_ZN30_INTERNAL_805229f7_4_k_cu_main4cuda3std6ranges3__45__cpo8distanceE
	.align		8
        /*00e8*/ 	.dword	_ZN30_INTERNAL_805229f7_4_k_cu_main6thrust24THRUST_300001_SM_1000_NS8cuda_cub3parE
	.align		8
        /*00f0*/ 	.dword	_ZN30_INTERNAL_805229f7_4_k_cu_main6thrust24THRUST_300001_SM_1000_NS8cuda_cub10par_nosyncE
	.align		8
        /*00f8*/ 	.dword	_ZN30_INTERNAL_805229f7_4_k_cu_main6thrust24THRUST_300001_SM_1000_NS6system6detail10sequential3seqE
	.align		8
        /*0100*/ 	.dword	_ZN30_INTERNAL_805229f7_4_k_cu_main6thrust24THRUST_300001_SM_1000_NS12placeholders2_1E
	.align		8
        /*0108*/ 	.dword	_ZN30_INTERNAL_805229f7_4_k_cu_main6thrust24THRUST_300001_SM_1000_NS12placeholders2_2E
	.align		8
        /*0110*/ 	.dword	_ZN30_INTERNAL_805229f7_4_k_cu_main6thrust24THRUST_300001_SM_1000_NS12placeholders2_3E
	.align		8
        /*0118*/ 	.dword	_ZN30_INTERNAL_805229f7_4_k_cu_main6thrust24THRUST_300001_SM_1000_NS12placeholders2_4E
	.align		8
        /*0120*/ 	.dword	_ZN30_INTERNAL_805229f7_4_k_cu_main6thrust24THRUST_300001_SM_1000_NS12placeholders2_5E
	.align		8
        /*0128*/ 	.dword	_ZN30_INTERNAL_805229f7_4_k_cu_main6thrust24THRUST_300001_SM_1000_NS12placeholders2_6E
	.align		8
        /*0130*/ 	.dword	_ZN30_INTERNAL_805229f7_4_k_cu_main6thrust24THRUST_300001_SM_1000_NS12placeholders2_7E
	.align		8
        /*0138*/ 	.dword	_ZN30_INTERNAL_805229f7_4_k_cu_main6thrust24THRUST_300001_SM_1000_NS12placeholders2_8E
	.align		8
        /*0140*/ 	.dword	_ZN30_INTERNAL_805229f7_4_k_cu_main6thrust24THRUST_300001_SM_1000_NS12placeholders2_9E
	.align		8
        /*0148*/ 	.dword	_ZN30_INTERNAL_805229f7_4_k_cu_main6thrust24THRUST_300001_SM_1000_NS12placeholders3_10E
	.align		8
        /*0150*/ 	.dword	_ZN30_INTERNAL_805229f7_4_k_cu_main6thrust24THRUST_300001_SM_1000_NS3seqE


//--------------------- .text._ZN3cub18CUB_300001_SM_10006detail8for_each13static_kernelINS2_12policy_hub_t12policy_500_tEmN6thrust24THRUST_300001_SM_1000_NS8cuda_cub20__uninitialized_fill7functorINS7_10device_ptrI15KCVIdxReductionIiiiiEEESD_EEEEvT0_T1_ --------------------------
	.section	.text._ZN3cub18CUB_300001_SM_10006detail8for_each13static_kernelINS2_12policy_hub_t12policy_500_tEmN6thrust24THRUST_300001_SM_1000_NS8cuda_cub20__uninitialized_fill7functorINS7_10device_ptrI15KCVIdxReductionIiiiiEEESD_EEEEvT0_T1_,"ax",@progbits
	.align	128
        .global         _ZN3cub18CUB_300001_SM_10006detail8for_each13static_kernelINS2_12policy_hub_t12policy_500_tEmN6thrust24THRUST_300001_SM_1000_NS8cuda_cub20__uninitialized_fill7functorINS7_10device_ptrI15KCVIdxReductionIiiiiEEESD_EEEEvT0_T1_
        .type           _ZN3cub18CUB_300001_SM_10006detail8for_each13static_kernelINS2_12policy_hub_t12policy_500_tEmN6thrust24THRUST_300001_SM_1000_NS8cuda_cub20__uninitialized_fill7functorINS7_10device_ptrI15KCVIdxReductionIiiiiEEESD_EEEEvT0_T1_,@function
        .size           _ZN3cub18CUB_300001_SM_10006detail8for_each13static_kernelINS2_12policy_hub_t12policy_500_tEmN6thrust24THRUST_300001_SM_1000_NS8cuda_cub20__uninitialized_fill7functorINS7_10device_ptrI15KCVIdxReductionIiiiiEEESD_EEEEvT0_T1_,(.L_x_1801 - _ZN3cub18CUB_300001_SM_10006detail8for_each13static_kernelINS2_12policy_hub_t12policy_500_tEmN6thrust24THRUST_300001_SM_1000_NS8cuda_cub20__uninitialized_fill7functorINS7_10device_ptrI15KCVIdxReductionIiiiiEEESD_EEEEvT0_T1_)
        .other          _ZN3cub18CUB_300001_SM_10006detail8for_each13static_kernelINS2_12policy_hub_t12policy_500_tEmN6thrust24THRUST_300001_SM_1000_NS8cuda_cub20__uninitialized_fill7functorINS7_10device_ptrI15KCVIdxReductionIiiiiEEESD_EEEEvT0_T1_,@"STO_CUDA_ENTRY STV_DEFAULT"
_ZN3cub18CUB_300001_SM_10006detail8for_each13static_kernelINS2_12policy_hub_t12policy_500_tEmN6thrust24THRUST_300001_SM_1000_NS8cuda_cub20__uninitialized_fill7functorINS7_10device_ptrI15KCVIdxReductionIiiiiEEESD_EEEEvT0_T1_:
.text._ZN3cub18CUB_300001_SM_10006detail8for_each13static_kernelINS2_12policy_hub_t12policy_500_tEmN6thrust24THRUST_300001_SM_1000_NS8cuda_cub20__uninitialized_fill7functorINS7_10device_ptrI15KCVIdxReductionIiiiiEEESD_EEEEvT0_T1_:
[----:B------:R-:W-:Y:S08]  /*0000*/  LDC R1, c[0x0][0x37c] ;  /* 0x0000df00ff017b82 */ /* 0x000ff00000000800 */
[----:B------:R-:W0:Y:S01]  /*0010*/  S2UR UR4, SR_CTAID.X ;  /* 0x00000000000479c3 */ /* 0x000e220000002500 */
[----:B------:R-:W1:Y:S01]  /*0020*/  LDCU.64 UR6, c[0x0][0x380] ;  /* 0x00007000ff0677ac */ /* 0x000e620008000a00 */
[----:B------:R-:W2:Y:S01]  /*0030*/  LDCU.64 UR8, c[0x0][0x358] ;  /* 0x00006b00ff0877ac */ /* 0x000ea20008000a00 */
[----:B0-----:R-:W-:-:S04]  /*0040*/  UIMAD.WIDE.U32 UR4, UR4, 0x200, URZ ;  /* 0x00000200040478a5 */ /* 0x001fc8000f8e00ff */
[----:B-1----:R-:W-:-:S04]  /*0050*/  UIADD3 UR6, UP0, UPT, -UR4, UR6, URZ ;  /* 0x0000000604067290 */ /* 0x002fc8000ff1e1ff */
[----:B------:R-:W-:Y:S02]  /*0060*/  UIADD3.X UR7, UPT, UPT, ~UR5, UR7, URZ, UP0, !UPT ;  /* 0x0000000705077290 */ /* 0x000fe400087fe5ff */
[----:B------:R-:W-:-:S04]  /*0070*/  UISETP.GE.U32.AND UP0, UPT, UR6, 0x200, UPT ;  /* 0x000002000600788c */ /* 0x000fc8000bf06070 */
[----:B------:R-:W-:-:S09]  /*0080*/  UISETP.GE.U32.AND.EX UP0, UPT, UR7, URZ, UPT, UP0 ;  /* 0x000000ff0700728c */ /* 0x000fd2000bf06100 */
[----:B--2---:R-:W-:Y:S05]  /*0090*/  BRA.U !UP0, `(.L_x_0) ;  /* 0x00000001085c7547 */ /* 0x004fea000b800000 */
[----:B------:R-:W0:Y:S01]  /*00a0*/  S2R R0, SR_TID.X ;  /* 0x0000000000007919 */ /* 0x000e220000002100 */
[----:B------:R-:W1:Y:S08]  /*00b0*/  LDC.64 R2, c[0x0][0x388] ;  /* 0x0000e200ff027b82 */ /* 0x000e700000000a00 */
[----:B------:R-:W2:Y:S08]  /*00c0*/  LDC.64 R6, c[0x0][0x390] ;  /* 0x0000e400ff067b82 */ /* 0x000eb00000000a00 */
[----:B------:R-:W3:Y:S08]  /*00d0*/  LDC.64 R8, c[0x0][0x398] ;  /* 0x0000e600ff087b82 */ /* 0x000ef00000000a00 */
[----:B------:R-:W4:Y:S01]  /*00e0*/  LDC.64 R10, c[0x0][0x3a0] ;  /* 0x0000e800ff0a7b82 */ /* 0x000f220000000a00 */
[----:B0-----:R-:W-:-:S05]  /*00f0*/  IADD3 R5, P0, PT, R0, UR4, RZ ;  /* 0x0000000400057c10 */ /* 0x001fca000ff1e0ff */
[----:B------:R-:W-:Y:S02]  /*0100*/  IMAD.X R0, RZ, RZ, UR5, P0 ;  /* 0x00000005ff007e24 */ /* 0x000fe400080e06ff */
[----:B-1----:R-:W-:-:S04]  /*0110*/  IMAD.WIDE.U32 R2, R5, 0x18, R2 ;  /* 0x0000001805027825 */ /* 0x002fc800078e0002 */
[----:B------:R-:W-:-:S05]  /*0120*/  IMAD R5, R0, 0x18, RZ ;  /* 0x0000001800057824 */ /* 0x000fca00078e02ff */
[----:B------:R-:W-:-:S05]  /*0130*/  IADD3 R3, PT, PT, R3, R5, RZ ;  /* 0x0000000503037210 */ /* 0x000fca0007ffe0ff */
[----:B--2---:R-:W-:Y:S04]  /*0140*/  STG.E desc[UR8][R2.64], R6 ;  /* 0x0000000602007986 */ /* 0x004fe8000c101908 */
[----:B------:R-:W-:Y:S04]  /*0150*/  STG.E desc[UR8][R2.64+0x1800], R6 ;  /* 0x0018000602007986 */ /* 0x000fe8000c101908 */
[----:B------:R-:W-:Y:S04]  /*0160*/  STG.E desc[UR8][R2.64+0x4], R7 ;  /* 0x0000040702007986 */ /* 0x000fe8000c101908 */
[----:B------:R-:W-:Y:S04]  /*0170*/  STG.E desc[UR8][R2.64+0x1804], R7 ;  /* 0x0018040702007986 */ /* 0x000fe8000c101908 */
[----:B---3--:R-:W-:Y:S04]  /*0180*/  STG.E desc[UR8][R2.64+0x8], R8 ;  /* 0x0000080802007986 */ /* 0x008fe8000c101908 */
[----:B------:R-:W-:Y:S04]  /*0190*/  STG.E desc[UR8][R2.64+0x1808], R8 ;  /* 0x0018080802007986 */ /* 0x000fe8000c101908 */
[----:B------:R-:W-:Y:S04]  /*01a0*/  STG.E desc[UR8][R2.64+0xc], R9 ;  /* 0x00000c0902007986 */ /* 0x000fe8000c101908 */
[----:B------:R-:W-:Y:S04]  /*01b0*/  STG.E desc[UR8][R2.64+0x180c], R9 ;  /* 0x00180c0902007986 */ /* 0x000fe8000c101908 */
[----:B----4-:R-:W-:Y:S04]  /*01c0*/  STG.E desc[UR8][R2.64+0x10], R10 ;  /* 0x0000100a02007986 */ /* 0x010fe8000c101908 */
[----:B------:R-:W-:Y:S04]  /*01d0*/  STG.E desc[UR8][R2.64+0x1810], R10 ;  /* 0x0018100a02007986 */ /* 0x000fe8000c101908 */
[----:B------:R-:W-:Y:S04]  /*01e0*/  STG.E desc[UR8][R2.64+0x14], R11 ;  /* 0x0000140b02007986 */ /* 0x000fe8000c101908 */
[----:B------:R-:W-:Y:S01]  /*01f0*/  STG.E desc[UR8][R2.64+0x1814], R11 ;  /* 0x0018140b02007986 */ /* 0x000fe2000c101908 */
[----:B------:R-:W-:Y:S05]  /*0200*/  EXIT ;  /* 0x000000000000794d */ /* 0x000fea0003800000 */
.L_x_0:
[----:B------:R-:W0:Y:S01]  /*0210*/  S2R R0, SR_TID.X ;  /* 0x0000000000007919 */ /* 0x000e220000002100 */
[----:B------:R-:W-:Y:S01]  /*0220*/  IMAD.U32 R4, RZ, RZ, UR7 ;  /* 0x00000007ff047e24 */ /* 0x000fe2000f8e00ff */
[----:B------:R-:W1:Y:S08]  /*0230*/  LDC.64 R2, c[0x0][0x388] ;  /* 0x0000e200ff027b82 */ /* 0x000e700000000a00 */
[----:B------:R-:W2:Y:S08]  /*0240*/  LDC.64 R6, c[0x0][0x390] ;  /* 0x0000e400ff067b82 */ /* 0x000eb00000000a00 */
[----:B------:R-:W3:Y:S01]  /*0250*/  LDC.64 R8, c[0x0][0x398] ;  /* 0x0000e600ff087b82 */ /* 0x000ee20000000a00 */
[----:B0-----:R-:W-:-:S02]  /*0260*/  ISETP.LT.U32.AND P0, PT, R0, UR6, PT ;  /* 0x0000000600007c0c */ /* 0x001fc4000bf01070 */
[C---:B------:R-:W-:Y:S01]  /*0270*/  IADD3 R5, P1, PT, R0.reuse, UR4, RZ ;  /* 0x0000000400057c10 */ /* 0x040fe2000ff3e0ff */
[----:B------:R-:W-:Y:S01]  /*0280*/  VIADD R0, R0, 0x100 ;  /* 0x0000010000007836 */ /* 0x000fe20000000000 */
[----:B------:R-:W-:Y:S02]  /*0290*/  ISETP.GT.U32.AND.EX P0, PT, R4, RZ, PT, P0 ;  /* 0x000000ff0400720c */ /* 0x000fe40003f04100 */
[----:B------:R-:W-:Y:S01]  /*02a0*/  IADD3.X R4, PT, PT, RZ, UR5, RZ, P1, !PT ;  /* 0x00000005ff047c10 */ /* 0x000fe20008ffe4ff */
[----:B-1----:R-:W-:Y:S01]  /*02b0*/  IMAD.WIDE.U32 R2, R5, 0x18, R2 ;  /* 0x0000001805027825 */ /* 0x002fe200078e0002 */
[----:B------:R-:W-:Y:S02]  /*02c0*/  ISETP.LT.U32.AND P1, PT, R0, UR6, PT ;  /* 0x0000000600007c0c */ /* 0x000fe4000bf21070 */
[----:B------:R-:W-:Y:S01]  /*02d0*/  MOV R0, UR7 ;  /* 0x0000000700007c02 */ /* 0x000fe20008000f00 */
[----:B------:R-:W-:-:S03]  /*02e0*/  IMAD R5, R4, 0x18, RZ ;  /* 0x0000001804057824 */ /* 0x000fc600078e02ff */
[----:B------:R-:W-:Y:S01]  /*02f0*/  ISETP.GT.U32.AND.EX P1, PT, R0, RZ, PT, P1 ;  /* 0x000000ff0000720c */ /* 0x000fe20003f24110 */
[----:B------:R-:W-:Y:S02]  /*0300*/  IMAD.IADD R3, R3, 0x1, R5 ;  /* 0x0000000103037824 */ /* 0x000fe400078e0205 */
[----:B------:R-:W0:Y:S03]  /*0310*/  @P0 LDC.64 R10, c[0x0][0x3a0] ;  /* 0x0000e800ff0a0b82 */ /* 0x000e260000000a00 */
[----:B--2---:R1:W-:Y:S04]  /*0320*/  @P0 STG.E desc[UR8][R2.64], R6 ;  /* 0x0000000602000986 */ /* 0x0043e8000c101908 */
[----:B------:R1:W-:Y:S04]  /*0330*/  @P0 STG.E desc[UR8][R2.64+0x4], R7 ;  /* 0x0000040702000986 */ /* 0x0003e8000c101908 */
[----:B---3--:R1:W-:Y:S04]  /*0340*/  @P0 STG.E desc[UR8][R2.64+0x8], R8 ;  /* 0x0000080802000986 */ /* 0x0083e8000c101908 */
[----:B------:R1:W-:Y:S04]  /*0350*/  @P0 STG.E desc[UR8][R2.64+0xc], R9 ;  /* 0x00000c0902000986 */ /* 0x0003e8000c101908 */
[----:B0-----:R1:W-:Y:S04]  /*0360*/  @P0 STG.E desc[UR8][R2.64+0x10], R10 ;  /* 0x0000100a02000986 */ /* 0x0013e8000c101908 */
[----:B------:R1:W-:Y:S01]  /*0370*/  @P0 STG.E desc[UR8][R2.64+0x14], R11 ;  /* 0x0000140b02000986 */ /* 0x0003e2000c101908 */
[----:B------:R-:W-:Y:S05]  /*0380*/  @!P1 EXIT ;  /* 0x000000000000994d */ /* 0x000fea0003800000 */
[----:B------:R-:W0:Y:S08]  /*0390*/  LDC.64 R4, c[0x0][0x390] ;  /* 0x0000e400ff047b82 */ /* 0x000e300000000a00 */
[----:B-1----:R-:W1:Y:S08]  /*03a0*/  LDC.64 R6, c[0x0][0x398] ;  /* 0x0000e600ff067b82 */ /* 0x002e700000000a00 */
[----:B------:R-:W2:Y:S01]  /*03b0*/  LDC.64 R8, c[0x0][0x3a0] ;  /* 0x0000e800ff087b82 */ /* 0x000ea20000000a00 */
[----:B0-----:R-:W-:Y:S04]  /*03c0*/  STG.E desc[UR8][R2.64+0x1800], R4 ;  /* 0x0018000402007986 */ /* 0x001fe8000c101908 */
[----:B------:R-:W-:Y:S04]  /*03d0*/  STG.E desc[UR8][R2.64+0x1804], R5 ;  /* 0x0018040502007986 */ /* 0x000fe8000c101908 */
[----:B-1----:R-:W-:Y:S04]  /*03e0*/  STG.E desc[UR8][R2.64+0x1808], R6 ;  /* 0x0018080602007986 */ /* 0x002fe8000c101908 */
[----:B------:R-:W-:Y:S04]  /*03f0*/  STG.E desc[UR8][R2.64+0x180c], R7 ;  /* 0x00180c0702007986 */ /* 0x000fe8000c101908 */
[----:B--2---:R-:W-:Y:S04]  /*0400*/  STG.E desc[UR8][R2.64+0x1810], R8 ;  /* 0x0018100802007986 */ /* 0x004fe8000c101908 */
[----:B------:R-:W-:Y:S01]  /*0410*/  STG.E desc[UR8][R2.64+0x1814], R9 ;  /* 0x0018140902007986 */ /* 0x000fe2000c101908 */
[----:B------:R-:W-:Y:S05]  /*0420*/  EXIT ;  /* 0x000000000000794d */ /* 0x000fea0003800000 */
.L_x_1:
[----:B------:R-:W-:-:S00]  /*0430*/  BRA `(.L_x_1) ;  /* 0xfffffffc00fc7947 */ /* 0x000fc0000383ffff */
[----:B------:R-:W-:-:S00]  /*0440*/  NOP ;  /* 0x0000000000007918 */ /* 0x000fc00000000000 */
        /* <DEDUP_REMOVED lines=11> */
.L_x_1801:


//--------------------- .text._ZN3cub18CUB_300001_SM_10006detail8for_each13static_kernelINS2_12policy_hub_t12policy_500_tEmN6thrust24THRUST_300001_SM_1000_NS8cuda_cub20__uninitialized_fill7functorINS7_10device_ptrI12KCVReductionIiiiEEESD_EEEEvT0_T1_ --------------------------
	.section	.text._ZN3cub18CUB_300001_SM_10006detail8for_each13static_kernelINS2_12policy_hub_t12policy_500_tEmN6thrust24THRUST_300001_SM_1000_NS8cuda_cub20__uninitialized_fill7functorINS7_10device_ptrI12KCVReductionIiiiEEESD_EEEEvT0_T1_,"ax",@progbits
	.align	128
        .global         _ZN3cub18CUB_300001_SM_10006detail8for_each13static_kernelINS2_12policy_hub_t12policy_500_tEmN6thrust24THRUST_300001_SM_1000_NS8cuda_cub20__uninitialized_fill7functorINS7_10device_ptrI12KCVReductionIiiiEEESD_EEEEvT0_T1_
        .type           _ZN3cub18CUB_300001_SM_10006detail8for_each13static_kernelINS2_12policy_hub_t12policy_500_tEmN6thrust24THRUST_300001_SM_1000_NS8cuda_cub20__uninitialized_fill7functorINS7_10device_ptrI12KCVReductionIiiiEEESD_EEEEvT0_T1_,@function
        .size           _ZN3cub18CUB_300001_SM_10006detail8for_each13static_kernelINS2_12policy_hub_t12policy_500_tEmN6thrust24THRUST_300001_SM_1000_NS8cuda_cub20__uninitialized_fill7functorINS7_10device_ptrI12KCVReductionIiiiEEESD_EEEEvT0_T1_,(.L_x_1802 - _ZN3cub18CUB_300001_SM_10006detail8for_each13static_kernelINS2_12policy_hub_t12policy_500_tEmN6thrust24THRUST_300001_SM_1000_NS8cuda_cub20__uninitialized_fill7functorINS7_10device_ptrI12KCVReductionIiiiEEESD_EEEEvT0_T1_)
        .other          _ZN3cub18CUB_300001_SM_10006detail8for_each13static_kernelINS2_12policy_hub_t12policy_500_tEmN6thrust24THRUST_300001_SM_1000_NS8cuda_cub20__uninitialized_fill7functorINS7_10device_ptrI12KCVReductionIiiiEEESD_EEEEvT0_T1_,@"STO_CUDA_ENTRY STV_DEFAULT"
_ZN3cub18CUB_300001_SM_10006detail8for_each13static_kernelINS2_12policy_hub_t12policy_500_tEmN6thrust24THRUST_300001_SM_1000_NS8cuda_cub20__uninitialized_fill7functorINS7_10device_ptrI12KCVReductionIiiiEEESD_EEEEvT0_T1_:
.text._ZN3cub18CUB_300001_SM_10006detail8for_each13static_kernelINS2_12policy_hub_t12policy_500_tEmN6thrust24THRUST_300001_SM_1000_NS8cuda_cub20__uninitialized_fill7functorINS7_10device_ptrI12KCVReductionIiiiEEESD_EEEEvT0_T1_:
        /* <DEDUP_REMOVED lines=33> */
.L_x_2:
        /* <DEDUP_REMOVED lines=34> */
.L_x_3:
        /* <DEDUP_REMOVED lines=13> */
.L_x_1802:


//--------------------- .text._ZN3cub18CUB_300001_SM_10006detail8for_each13static_kernelINS2_12policy_hub_t12policy_500_tEmN6thrust24THRUST_300001_SM_1000_NS8cuda_cub20__uninitialized_fill7functorINS7_10device_ptrI13KeyCoordValueIiiiEEESD_EEEEvT0_T1_ --------------------------
	.section	.text._ZN3cub18CUB_300001_SM_10006detail8for_each13static_kernelINS2_12policy_hub_t12policy_500_tEmN6thrust24THRUST_300001_SM_1000_NS8cuda_cub20__uninitialized_fill7functorINS7_10device_ptrI13KeyCoordValueIiiiEEESD_EEEEvT0_T1_,"ax",@progbits
	.align	128
        .global         _ZN3cub18CUB_300001_SM_10006detail8for_each13static_kernelINS2_12policy_hub_t12policy_500_tEmN6thrust24THRUST_300001_SM_1000_NS8cuda_cub20__uninitialized_fill7functorINS7_10device_ptrI13KeyCoordValueIiiiEEESD_EEEEvT0_T1_
        .type           _ZN3cub18CUB_300001_SM_10006detail8for_each13static_kernelINS2_12policy_hub_t12policy_500_tEmN6thrust24THRUST_300001_SM_1000_NS8cuda_cub20__uninitialized_fill7functorINS7_10device_ptrI13KeyCoordValueIiiiEEESD_EEEEvT0_T1_,@function
        .size           _ZN3cub18CUB_300001_SM_10006detail8for_each13static_kernelINS2_12policy_hub_t12policy_500_tEmN6thrust24THRUST_300001_SM_1000_NS8cuda_cub20__uninitialized_fill7functorINS7_10device_ptrI13KeyCoordValueIiiiEEESD_EEEEvT0_T1_,(.L_x_1803 - _ZN3cub18CUB_300001_SM_10006detail8for_each13static_kernelINS2_12policy_hub_t12policy_500_tEmN6thrust24THRUST_300001_SM_1000_NS8cuda_cub20__uninitialized_fill7functorINS7_10device_ptrI13KeyCoordValueIiiiEEESD_EEEEvT0_T1_)
        .other          _ZN3cub18CUB_300001_SM_10006detail8for_each13static_kernelINS2_12policy_hub_t12policy_500_tEmN6thrust24THRUST_300001_SM_1000_NS8cuda_cub20__uninitialized_fill7functorINS7_10device_ptrI13KeyCoordValueIiiiEEESD_EEEEvT0_T1_,@"STO_CUDA_ENTRY STV_DEFAULT"
_ZN3cub18CUB_300001_SM_10006detail8for_each13static_kernelINS2_12policy_hub_t12policy_500_tEmN6thrust24THRUST_300001_SM_1000_NS8cuda_cub20__uninitialized_fill7functorINS7_10device_ptrI13KeyCoordValueIiiiEEESD_EEEEvT0_T1_:
.text._ZN3cub18CUB_300001_SM_10006detail8for_each13static_kernelINS2_12policy_hub_t12policy_500_tEmN6thrust24THRUST_300001_SM_1000_NS8cuda_cub20__uninitialized_fill7functorINS7_10device_ptrI13KeyCoordValueIiiiEEESD_EEEEvT0_T1_:
        /* <DEDUP_REMOVED lines=11> */
[----:B------:R-:W1:Y:S01]  /*00b0*/  LDCU.64 UR6, c[0x0][0x388] ;  /* 0x00007100ff0677ac */ /* 0x000e620008000a00 */
[----:B------:R-:W2:Y:S08]  /*00c0*/  LDC.64 R4, c[0x0][0x390] ;  /* 0x0000e400ff047b82 */ /* 0x000eb00000000a00 */
[----:B------:R-:W3:Y:S01]  /*00d0*/  LDC.64 R6, c[0x0][0x398] ;  /* 0x0000e600ff067b82 */ /* 0x000ee20000000a00 */
[----:B0-----:R-:W-:-:S05]  /*00e0*/  IADD3 R0, P0, PT, R0, UR4, RZ ;  /* 0x0000000400007c10 */ /* 0x001fca000ff1e0ff */
[----:B------:R-:W-:Y:S01]  /*00f0*/  IMAD.X R3, RZ, RZ, UR5, P0 ;  /* 0x00000005ff037e24 */ /* 0x000fe200080e06ff */
[----:B-1----:R-:W-:-:S04]  /*0100*/  LEA R2, P0, R0, UR6, 0x4 ;  /* 0x0000000600027c11 */ /* 0x002fc8000f8020ff */
[----:B------:R-:W-:-:S05]  /*0110*/  LEA.HI.X R3, R0, UR7, R3, 0x4, P0 ;  /* 0x0000000700037c11 */ /* 0x000fca00080f2403 */
[----:B--2---:R-:W-:Y:S04]  /*0120*/  STG.E desc[UR8][R2.64], R4 ;  /* 0x0000000402007986 */ /* 0x004fe8000c101908 */
[----:B------:R-:W-:Y:S04]  /*0130*/  STG.E desc[UR8][R2.64+0x1000], R4 ;  /* 0x0010000402007986 */ /* 0x000fe8000c101908 */
[----:B------:R-:W-:Y:S04]  /*0140*/  STG.E desc[UR8][R2.64+0x4], R5 ;  /* 0x0000040502007986 */ /* 0x000fe8000c101908 */
[----:B------:R-:W-:Y:S04]  /*0150*/  STG.E desc[UR8][R2.64+0x1004], R5 ;  /* 0x0010040502007986 */ /* 0x000fe8000c101908 */
[----:B---3--:R-:W-:Y:S04]  /*0160*/  STG.E desc[UR8][R2.64+0x8], R6 ;  /* 0x0000080602007986 */ /* 0x008fe8000c101908 */
[----:B------:R-:W-:Y:S04]  /*0170*/  STG.E desc[UR8][R2.64+0x1008], R6 ;  /* 0x0010080602007986 */ /* 0x000fe8000c101908 */
[----:B------:R-:W-:Y:S04]  /*0180*/  STG.E desc[UR8][R2.64+0xc], R7 ;  /* 0x00000c0702007986 */ /* 0x000fe8000c101908 */
[----:B------:R-:W-:Y:S01]  /*0190*/  STG.E desc[UR8][R2.64+0x100c], R7 ;  /* 0x00100c0702007986 */ /* 0x000fe2000c101908 */
[----:B------:R-:W-:Y:S05]  /*01a0*/  EXIT ;  /* 0x000000000000794d */ /* 0x000fea0003800000 */
.L_x_4:
[----:B------:R-:W0:Y:S01]  /*01b0*/  S2R R0, SR_TID.X ;  /* 0x0000000000007919 */ /* 0x000e220000002100 */
[----:B------:R-:W1:Y:S01]  /*01c0*/  LDCU.64 UR10, c[0x0][0x388] ;  /* 0x00007100ff0a77ac */ /* 0x000e620008000a00 */
[----:B------:R-:W2:Y:S01]  /*01d0*/  LDC.64 R6, c[0x0][0x390] ;  /* 0x0000e400ff067b82 */ /* 0x000ea20000000a00 */
[----:B------:R-:W-:-:S07]  /*01e0*/  IMAD.U32 R2, RZ, RZ, UR7 ;  /* 0x00000007ff027e24 */ /* 0x000fce000f8e00ff */
[----:B------:R-:W3:Y:S01]  /*01f0*/  LDC.64 R8, c[0x0][0x398] ;  /* 0x0000e600ff087b82 */ /* 0x000ee20000000a00 */
[C---:B0-----:R-:W-:Y:S02]  /*0200*/  ISETP.LT.U32.AND P0, PT, R0.reuse, UR6, PT ;  /* 0x0000000600007c0c */ /* 0x041fe4000bf01070 */
[C---:B------:R-:W-:Y:S01]  /*0210*/  IADD3 R3, P1, PT, R0.reuse, UR4, RZ ;  /* 0x0000000400037c10 */ /* 0x040fe2000ff3e0ff */
[----:B------:R-:W-:Y:S01]  /*0220*/  VIADD R0, R0, 0x100 ;  /* 0x0000010000007836 */ /* 0x000fe20000000000 */
[----:B------:R-:W-:Y:S02]  /*0230*/  ISETP.GT.U32.AND.EX P0, PT, R2, RZ, PT, P0 ;  /* 0x000000ff0200720c */ /* 0x000fe40003f04100 */
[----:B-1----:R-:W-:Y:S01]  /*0240*/  LEA R2, P2, R3, UR10, 0x4 ;  /* 0x0000000a03027c11 */ /* 0x002fe2000f8420ff */
[----:B------:R-:W-:Y:S01]  /*0250*/  IMAD.X R4, RZ, RZ, UR5, P1 ;  /* 0x00000005ff047e24 */ /* 0x000fe200088e06ff */
[----:B------:R-:W-:Y:S01]  /*0260*/  ISETP.LT.U32.AND P1, PT, R0, UR6, PT ;  /* 0x0000000600007c0c */ /* 0x000fe2000bf21070 */
[----:B------:R-:W-:-:S03]  /*0270*/  IMAD.U32 R0, RZ, RZ, UR7 ;  /* 0x00000007ff007e24 */ /* 0x000fc6000f8e00ff */
[----:B------:R-:W-:Y:S02]  /*0280*/  LEA.HI.X R3, R3, UR11, R4, 0x4, P2 ;  /* 0x0000000b03037c11 */ /* 0x000fe400090f2404 */
[----:B------:R-:W-:-:S03]  /*0290*/  ISETP.GT.U32.AND.EX P1, PT, R0, RZ, PT, P1 ;  /* 0x000000ff0000720c */ /* 0x000fc60003f24110 */
[----:B--2---:R0:W-:Y:S04]  /*02a0*/  @P0 STG.E desc[UR8][R2.64], R6 ;  /* 0x0000000602000986 */ /* 0x0041e8000c101908 */
[----:B------:R0:W-:Y:S04]  /*02b0*/  @P0 STG.E desc[UR8][R2.64+0x4], R7 ;  /* 0x0000040702000986 */ /* 0x0001e8000c101908 */
[----:B---3--:R0:W-:Y:S04]  /*02c0*/  @P0 STG.E desc[UR8][R2.64+0x8], R8 ;  /* 0x0000080802000986 */ /* 0x0081e8000c101908 */
[----:B------:R0:W-:Y:S01]  /*02d0*/  @P0 STG.E desc[UR8][R2.64+0xc], R9 ;  /* 0x00000c0902000986 */ /* 0x0001e2000c101908 */
[----:B------:R-:W-:Y:S05]  /*02e0*/  @!P1 EXIT ;  /* 0x000000000000994d */ /* 0x000fea0003800000 */
[----:B------:R-:W1:Y:S08]  /*02f0*/  LDC.64 R4, c[0x0][0x390] ;  /* 0x0000e400ff047b82 */ /* 0x000e700000000a00 */
[----:B0-----:R-:W0:Y:S01]  /*0300*/  LDC.64 R6, c[0x0][0x398] ;  /* 0x0000e600ff067b82 */ /* 0x001e220000000a00 */
[----:B-1----:R-:W-:Y:S04]  /*0310*/  STG.E desc[UR8][R2.64+0x1000], R4 ;  /* 0x0010000402007986 */ /* 0x002fe8000c101908 */
[----:B------:R-:W-:Y:S04]  /*0320*/  STG.E desc[UR8][R2.64+0x1004], R5 ;  /* 0x0010040502007986 */ /* 0x000fe8000c101908 */
[----:B0-----:R-:W-:Y:S04]  /*0330*/  STG.E desc[UR8][R2.64+0x1008], R6 ;  /* 0x0010080602007986 */ /* 0x001fe8000c101908 */
[----:B------:R-:W-:Y:S01]  /*0340*/  STG.E desc[UR8][R2.64+0x100c], R7 ;  /* 0x00100c0702007986 */ /* 0x000fe2000c101908 */
[----:B------:R-:W-:Y:S05]  /*0350*/  EXIT ;  /* 0x000000000000794d */ /* 0x000fea0003800000 */
.L_x_5:
        /* <DEDUP_REMOVED lines=10> */
.L_x_1803:


//--------------------- .text._ZN3cub18CUB_300001_SM_10006detail11EmptyKernelIvEEvv --------------------------
	.section	.text._ZN3cub18CUB_300001_SM_10006detail11EmptyKernelIvEEvv,"ax",@progbits
	.align	128
        .global         _ZN3cub18CUB_300001_SM_10006detail11EmptyKernelIvEEvv
        .type           _ZN3cub18CUB_300001_SM_10006detail11EmptyKernelIvEEvv,@function
        .size           _ZN3cub18CUB_300001_SM_10006detail11EmptyKernelIvEEvv,(.L_x_1804 - _ZN3cub18CUB_300001_SM_10006detail11EmptyKernelIvEEvv)
        .other          _ZN3cub18CUB_300001_SM_10006detail11EmptyKernelIvEEvv,@"STO_CUDA_ENTRY STV_DEFAULT"
_ZN3cub18CUB_300001_SM_10006detail11EmptyKernelIvEEvv:
.text._ZN3cub18CUB_300001_SM_10006detail11EmptyKernelIvEEvv:
[----:B------:R-:W-:Y:S01]  /*0000*/  LDC R1, c[0x0][0x37c] ;  /* 0x0000df00ff017b82 */ /* 0x000fe20000000800 */
[----:B------:R-:W-:Y:S05]  /*0010*/  EXIT ;  /* 0x000000000000794d */ /* 0x000fea0003800000 */
.L_x_6:
        /* <DEDUP_REMOVED lines=14> */
.L_x_1804:


//--------------------- .text._ZN6thrust24THRUST_300001_SM_1000_NS8cuda_cub4core6detail13_kernel_agentINS1_15__reduce_by_key16ReduceByKeyAgentINS0_18transform_iteratorI13KeyCoordValueIiiiENS0_6detail15normal_iteratorINS0_10device_ptrIS9_EEEENS0_11use_defaultESF_EENS7_I15KCVIdxReductionIiiiiENS0_12zip_iteratorIN4cuda3std3__45tupleIJNS0_17counting_iteratorIiSF_SF_SF_EESE_EEEEESF_SF_EENS0_16discard_iteratorISF_EENSB_INSC_ISI_EEEENSM_8equal_toIiEE13KCVIdxReducerIiiiiEPllEEJSG_SS_SU_SW_S11_N3cub18CUB_300001_SM_100024ReduceByKeyScanTileStateISI_lLb0EEESY_S10_llEEEvDpT0_ --------------------------
	.section	.text._ZN6thrust24THRUST_300001_SM_1000_NS8cuda_cub4core6detail13_kernel_agentINS1_15__reduce_by_key16ReduceByKeyAgentINS0_18transform_iteratorI13KeyCoordValueIiiiENS0_6detail15normal_iteratorINS0_10device_ptrIS9_EEEENS0_11use_defaultESF_EENS7_I15KCVIdxReductionIiiiiENS0_12zip_iteratorIN4cuda3std3__45tupleIJNS0_17counting_iteratorIiSF_SF_SF_EESE_EEEEESF_SF_EENS0_16discard_iteratorISF_EENSB_INSC_ISI_EEEENSM_8equal_toIiEE13KCVIdxReducerIiiiiEPllEEJSG_SS_SU_SW_S11_N3cub18CUB_300001_SM_100024ReduceByKeyScanTileStateISI_lLb0EEESY_S10_llEEEvDpT0_,"ax",@progbits
	.align	128
        .global         _ZN6thrust24THRUST_300001_SM_1000_NS8cuda_cub4core6detail13_kernel_agentINS1_15__reduce_by_key16ReduceByKeyAgentINS0_18transform_iteratorI13KeyCoordValueIiiiENS0_6detail15normal_iteratorINS0_10device_ptrIS9_EEEENS0_11use_defaultESF_EENS7_I15KCVIdxReductionIiiiiENS0_12zip_iteratorIN4cuda3std3__45tupleIJNS0_17counting_iteratorIiSF_SF_SF_EESE_EEEEESF_SF_EENS0_16discard_iteratorISF_EENSB_INSC_ISI_EEEENSM_8equal_toIiEE13KCVIdxReducerIiiiiEPllEEJSG_SS_SU_SW_S11_N3cub18CUB_300001_SM_100024ReduceByKeyScanTileStateISI_lLb0EEESY_S10_llEEEvDpT0_
        .type           _ZN6thrust24THRUST_300001_SM_1000_NS8cuda_cub4core6detail13_kernel_agentINS1_15__reduce_by_key16ReduceByKeyAgentINS0_18transform_iteratorI13KeyCoordValueIiiiENS0_6detail15normal_iteratorINS0_10device_ptrIS9_EEEENS0_11use_defaultESF_EENS7_I15KCVIdxReductionIiiiiENS0_12zip_iteratorIN4cuda3std3__45tupleIJNS0_17counting_iteratorIiSF_SF_SF_EESE_EEEEESF_SF_EENS0_16discard_iteratorISF_EENSB_INSC_ISI_EEEENSM_8equal_toIiEE13KCVIdxReducerIiiiiEPllEEJSG_SS_SU_SW_S11_N3cub18CUB_300001_SM_100024ReduceByKeyScanTileStateISI_lLb0EEESY_S10_llEEEvDpT0_,@function
        .size           _ZN6thrust24THRUST_300001_SM_1000_NS8cuda_cub4core6detail13_kernel_agentINS1_15__reduce_by_key16ReduceByKeyAgentINS0_18transform_iteratorI13KeyCoordValueIiiiENS0_6detail15normal_iteratorINS0_10device_ptrIS9_EEEENS0_11use_defaultESF_EENS7_I15KCVIdxReductionIiiiiENS0_12zip_iteratorIN4cuda3std3__45tupleIJNS0_17counting_iteratorIiSF_SF_SF_EESE_EEEEESF_SF_EENS0_16discard_iteratorISF_EENSB_INSC_ISI_EEEENSM_8equal_toIiEE13KCVIdxReducerIiiiiEPllEEJSG_SS_SU_SW_S11_N3cub18CUB_300001_SM_100024ReduceByKeyScanTileStateISI_lLb0EEESY_S10_llEEEvDpT0_,(.L_x_1805 - _ZN6thrust24THRUST_300001_SM_1000_NS8cuda_cub4core6detail13_kernel_agentINS1_15__reduce_by_key16ReduceByKeyAgentINS0_18transform_iteratorI13KeyCoordValueIiiiENS0_6detail15normal_iteratorINS0_10device_ptrIS9_EEEENS0_11use_defaultESF_EENS7_I15KCVIdxReductionIiiiiENS0_12zip_iteratorIN4cuda3std3__45tupleIJNS0_17counting_iteratorIiSF_SF_SF_EESE_EEEEESF_SF_EENS0_16discard_iteratorISF_EENSB_INSC_ISI_EEEENSM_8equal_toIiEE13KCVIdxReducerIiiiiEPllEEJSG_SS_SU_SW_S11_N3cub18CUB_300001_SM_100024ReduceByKeyScanTileStateISI_lLb0EEESY_S10_llEEEvDpT0_)
        .other          _ZN6thrust24THRUST_300001_SM_1000_NS8cuda_cub4core6detail13_kernel_agentINS1_15__reduce_by_key16ReduceByKeyAgentINS0_18transform_iteratorI13KeyCoordValueIiiiENS0_6detail15normal_iteratorINS0_10device_ptrIS9_EEEENS0_11use_defaultESF_EENS7_I15KCVIdxReductionIiiiiENS0_12zip_iteratorIN4cuda3std3__45tupleIJNS0_17counting_iteratorIiSF_SF_SF_EESE_EEEEESF_SF_EENS0_16discard_iteratorISF_EENSB_INSC_ISI_EEEENSM_8equal_toIiEE13KCVIdxReducerIiiiiEPllEEJSG_SS_SU_SW_S11_N3cub18CUB_300001_SM_100024ReduceByKeyScanTileStateISI_lLb0EEESY_S10_llEEEvDpT0_,@"STO_CUDA_ENTRY STV_DEFAULT"
_ZN6thrust24THRUST_300001_SM_1000_NS8cuda_cub4core6detail13_kernel_agentINS1_15__reduce_by_key16ReduceByKeyAgentINS0_18transform_iteratorI13KeyCoordValueIiiiENS0_6detail15normal_iteratorINS0_10device_ptrIS9_EEEENS0_11use_defaultESF_EENS7_I15KCVIdxReductionIiiiiENS0_12zip_iteratorIN4cuda3std3__45tupleIJNS0_17counting_iteratorIiSF_SF_SF_EESE_EEEEESF_SF_EENS0_16discard_iteratorISF_EENSB_INSC_ISI_EEEENSM_8equal_toIiEE13KCVIdxReducerIiiiiEPllEEJSG_SS_SU_SW_S11_N3cub18CUB_300001_SM_100024ReduceByKeyScanTileStateISI_lLb0EEESY_S10_llEEEvDpT0_:
.text._ZN6thrust24THRUST_300001_SM_1000_NS8cuda_cub4core6detail13_kernel_agentINS1_15__reduce_by_key16ReduceByKeyAgentINS0_18transform_iteratorI13KeyCoordValueIiiiENS0_6detail15normal_iteratorINS0_10device_ptrIS9_EEEENS0_11use_defaultESF_EENS7_I15KCVIdxReductionIiiiiENS0_12zip_iteratorIN4cuda3std3__45tupleIJNS0_17counting_iteratorIiSF_SF_SF_EESE_EEEEESF_SF_EENS0_16discard_iteratorISF_EENSB_INSC_ISI_EEEENSM_8equal_toIiEE13KCVIdxReducerIiiiiEPllEEJSG_SS_SU_SW_S11_N3cub18CUB_300001_SM_100024ReduceByKeyScanTileStateISI_lLb0EEESY_S10_llEEEvDpT0_:
[----:B------:R-:W-:Y:S08]  /*0000*/  LDC R1, c[0x0][0x37c] ;  /* 0x0000df00ff017b82 */ /* 0x000ff00000000800 */
[----:B------:R-:W0:Y:S01]  /*0010*/  S2UR UR13, SR_CTAID.X ;  /* 0x00000000000d79c3 */ /* 0x000e220000002500 */
[----:B------:R-:W1:Y:S01]  /*0020*/  LDCU.64 UR6, c[0x0][0x400] ;  /* 0x00008000ff0677ac */ /* 0x000e620008000a00 */
[----:B------:R-:W2:Y:S01]  /*0030*/  LDCU UR9, c[0x0][0x398] ;  /* 0x00007300ff0977ac */ /* 0x000ea20008000800 */
[----:B------:R-:W3:Y:S01]  /*0040*/  LDCU.64 UR10, c[0x0][0x358] ;  /* 0x00006b00ff0a77ac */ /* 0x000ee20008000a00 */
[----:B--2---:R-:W-:Y:S01]  /*0050*/  IMAD.U32 R2, RZ, RZ, UR9 ;  /* 0x00000009ff027e24 */ /* 0x004fe2000f8e00ff */
[----:B0-----:R-:W-:-:S04]  /*0060*/  UIMAD.WIDE.U32 UR4, UR13, 0x300, URZ ;  /* 0x000003000d0478a5 */ /* 0x001fc8000f8e00ff */
[----:B-1----:R-:W-:-:S04]  /*0070*/  UIADD3 UR14, UP0, UPT, -UR4, UR6, URZ ;  /* 0x00000006040e7290 */ /* 0x002fc8000ff1e1ff */
[----:B------:R-:W-:Y:S02]  /*0080*/  UIADD3.X UR8, UPT, UPT, ~UR5, UR7, URZ, UP0, !UPT ;  /* 0x0000000705087290 */ /* 0x000fe400087fe5ff */
[----:B------:R-:W-:-:S04]  /*0090*/  UISETP.GE.U32.AND UP0, UPT, UR14, 0x301, UPT ;  /* 0x000003010e00788c */ /* 0x000fc8000bf06070 */
[----:B------:R-:W-:-:S09]  /*00a0*/  UISETP.GE.AND.EX UP0, UPT, UR8, URZ, UPT, UP0 ;  /* 0x000000ff0800728c */ /* 0x000fd2000bf06300 */
[----:B---3--:R-:W-:Y:S05]  /*00b0*/  BRA.U !UP0, `(.L_x_7) ;  /* 0x0000008108a47547 */ /* 0x008fea000b800000 */
[----:B------:R-:W-:-:S09]  /*00c0*/  UISETP.NE.AND UP0, UPT, UR13, URZ, UPT ;  /* 0x000000ff0d00728c */ /* 0x000fd2000bf05270 */
[----:B------:R-:W-:Y:S05]  /*00d0*/  BRA.U UP0, `(.L_x_8) ;  /* 0x00000031002c7547 */ /* 0x000fea000b800000 */
[----:B------:R-:W0:Y:S01]  /*00e0*/  S2R R65, SR_TID.X ;  /* 0x0000000000417919 */ /* 0x000e220000002100 */
[----:B------:R-:W1:Y:S01]  /*00f0*/  LDCU.64 UR6, c[0x0][0x380] ;  /* 0x00007000ff0677ac */ /* 0x000e620008000a00 */
[C---:B0-----:R-:W-:Y:S02]  /*0100*/  LOP3.LUT R0, R65.reuse, 0x1f, RZ, 0xc0, !PT ;  /* 0x0000001f41007812 */ /* 0x041fe400078ec0ff */
[----:B------:R-:W-:-:S05]  /*0110*/  LOP3.LUT R3, R65, 0x3e0, RZ, 0xc0, !PT ;  /* 0x000003e041037812 */ /* 0x000fca00078ec0ff */
[----:B------:R-:W-:-:S05]  /*0120*/  IMAD R0, R3, 0x3, R0 ;  /* 0x0000000303007824 */ /* 0x000fca00078e0200 */
[----:B------:R-:W-:-:S05]  /*0130*/  IADD3 R3, P0, PT, R0, UR4, RZ ;  /* 0x0000000400037c10 */ /* 0x000fca000ff1e0ff */
[----:B------:R-:W-:Y:S02]  /*0140*/  IMAD.X R4, RZ, RZ, UR5, P0 ;  /* 0x00000005ff047e24 */ /* 0x000fe400080e06ff */
[----:B------:R-:W-:-:S03]  /*0150*/  IMAD.SHL.U32 R6, R3, 0x10, RZ ;  /* 0x0000001003067824 */ /* 0x000fc600078e00ff */
[----:B------:R-:W-:Y:S02]  /*0160*/  SHF.L.U64.HI R3, R3, 0x4, R4 ;  /* 0x0000000403037819 */ /* 0x000fe40000010204 */
[----:B-1----:R-:W-:-:S04]  /*0170*/  IADD3 R4, P0, PT, R6, UR6, RZ ;  /* 0x0000000606047c10 */ /* 0x002fc8000ff1e0ff */
[----:B------:R-:W-:Y:S01]  /*0180*/  IADD3.X R5, PT, PT, R3, UR7, RZ, P0, !PT ;  /* 0x0000000703057c10 */ /* 0x000fe200087fe4ff */
[----:B------:R-:W0:Y:S01]  /*0190*/  S2R R61, SR_LANEID ;  /* 0x00000000003d7919 */ /* 0x000e220000000000 */
[----:B------:R-:W1:Y:S01]  /*01a0*/  S2UR UR5, SR_CgaCtaId ;  /* 0x00000000000579c3 */ /* 0x000e620000008800 */
[----:B------:R-:W2:Y:S02]  /*01b0*/  LDCU.64 UR6, c[0x0][0x3a0] ;  /* 0x00007400ff0677ac */ /* 0x000ea40008000a00 */
[----:B------:R-:W3:Y:S04]  /*01c0*/  LDG.E R8, desc[UR10][R4.64] ;  /* 0x0000000a04087981 */ /* 0x000ee8000c1e1900 */
[----:B------:R-:W4:Y:S04]  /*01d0*/  LDG.E R9, desc[UR10][R4.64+0x200] ;  /* 0x0002000a04097981 */ /* 0x000f28000c1e1900 */
[----:B------:R-:W5:Y:S01]  /*01e0*/  LDG.E R10, desc[UR10][R4.64+0x400] ;  /* 0x0004000a040a7981 */ /* 0x000f62000c1e1900 */
[----:B------:R-:W-:Y:S01]  /*01f0*/  SHF.R.U32.HI R64, RZ, 0x5, R65 ;  /* 0x00000005ff407819 */ /* 0x000fe20000011641 */
[----:B------:R-:W-:Y:S01]  /*0200*/  UMOV UR4, 0x400 ;  /* 0x0000040000047882 */ /* 0x000fe20000000000 */
[----:B--2---:R-:W-:-:S04]  /*0210*/  IADD3 R6, P0, PT, R6, UR6, RZ ;  /* 0x0000000606067c10 */ /* 0x004fc8000ff1e0ff */
[----:B------:R-:W-:Y:S01]  /*0220*/  IADD3.X R7, PT, PT, R3, UR7, RZ, P0, !PT ;  /* 0x0000000703077c10 */ /* 0x000fe200087fe4ff */
[----:B-1----:R-:W-:Y:S01]  /*0230*/  ULEA UR5, UR5, UR4, 0x18 ;  /* 0x0000000405057291 */ /* 0x002fe2000f8ec0ff */
[----:B------:R-:W1:Y:S01]  /*0240*/  LDCU UR4, c[0x0][0x398] ;  /* 0x00007300ff0477ac */ /* 0x000e620008000800 */
[----:B0-----:R-:W-:-:S05]  /*0250*/  IMAD R12, R64, 0x60, R61 ;  /* 0x00000060400c7824 */ /* 0x001fca00078e023d */
[----:B------:R-:W-:-:S05]  /*0260*/  LEA R11, R12, UR5, 0x2 ;  /* 0x000000050c0b7c11 */ /* 0x000fca000f8e10ff */
[----:B------:R-:W-:Y:S01]  /*0270*/  IMAD R13, R61, 0x8, R11 ;  /* 0x000000083d0d7824 */ /* 0x000fe200078e020b */
[----:B---3--:R-:W-:Y:S04]  /*0280*/  STS [R11], R8 ;  /* 0x000000080b007388 */ /* 0x008fe80000000800 */
[----:B----4-:R-:W-:Y:S04]  /*0290*/  STS [R11+0x80], R9 ;  /* 0x000080090b007388 */ /* 0x010fe80000000800 */
[----:B-----5:R0:W-:Y:S01]  /*02a0*/  STS [R11+0x100], R10 ;  /* 0x0001000a0b007388 */ /* 0x0201e20000000800 */
[----:B------:R-:W-:-:S03]  /*02b0*/  NOP ;  /* 0x0000000000007918 */ /* 0x000fc60000000000 */
[----:B------:R-:W-:Y:S04]  /*02c0*/  LDS R5, [R13] ;  /* 0x000000000d057984 */ /* 0x000fe80000000800 */
[----:B------:R-:W2:Y:S04]  /*02d0*/  LDS R4, [R13+0x4] ;  /* 0x000004000d047984 */ /* 0x000ea80000000800 */
[----:B------:R3:W4:Y:S01]  /*02e0*/  LDS R3, [R13+0x8] ;  /* 0x000008000d037984 */ /* 0x0007220000000800 */
[----:B------:R-:W-:Y:S06]  /*02f0*/  BAR.SYNC.DEFER_BLOCKING 0x0 ;  /* 0x0000000000007b1d */ /* 0x000fec0000010000 */
[----:B------:R-:W5:Y:S04]  /*0300*/  LDG.E R16, desc[UR10][R6.64+0x4] ;  /* 0x0000040a06107981 */ /* 0x000f68000c1e1900 */
[----:B------:R-:W5:Y:S04]  /*0310*/  LDG.E R18, desc[UR10][R6.64+0x8] ;  /* 0x0000080a06127981 */ /* 0x000f68000c1e1900 */
[----:B0-----:R-:W5:Y:S04]  /*0320*/  LDG.E R10, desc[UR10][R6.64+0x204] ;  /* 0x0002040a060a7981 */ /* 0x001f68000c1e1900 */
[----:B------:R-:W5:Y:S04]  /*0330*/  LDG.E R20, desc[UR10][R6.64+0x208] ;  /* 0x0002080a06147981 */ /* 0x000f68000c1e1900 */
[----:B------:R-:W5:Y:S04]  /*0340*/  LDG.E R24, desc[UR10][R6.64+0x404] ;  /* 0x0004040a06187981 */ /* 0x000f68000c1e1900 */
[----:B------:R-:W5:Y:S04]  /*0350*/  LDG.E R26, desc[UR10][R6.64+0x408] ;  /* 0x0004080a061a7981 */ /* 0x000f68000c1e1900 */
[----:B------:R-:W5:Y:S04]  /*0360*/  LDG.E R15, desc[UR10][R6.64+0xc] ;  /* 0x00000c0a060f7981 */ /* 0x000f68000c1e1900 */
[----:B------:R-:W5:Y:S04]  /*0370*/  LDG.E R9, desc[UR10][R6.64+0x20c] ;  /* 0x00020c0a06097981 */ /* 0x000f68000c1e1900 */
[----:B------:R-:W5:Y:S01]  /*0380*/  LDG.E R23, desc[UR10][R6.64+0x40c] ;  /* 0x00040c0a06177981 */ /* 0x000f62000c1e1900 */
[----:B-1----:R-:W-:-:S02]  /*0390*/  VIADD R14, R0, UR4 ;  /* 0x00000004000e7c36 */ /* 0x002fc40008000000 */
[----:B------:R-:W-:Y:S02]  /*03a0*/  IMAD R0, R61, 0x2, R12 ;  /* 0x000000023d007824 */ /* 0x000fe400078e020c */
[----:B------:R-:W-:Y:S02]  /*03b0*/  IMAD R12, R12, 0x14, R11 ;  /* 0x000000140c0c7824 */ /* 0x000fe400078e020b */
[C---:B------:R-:W-:Y:S02]  /*03c0*/  VIADD R8, R14.reuse, 0x20 ;  /* 0x000000200e087836 */ /* 0x040fe40000000000 */
[----:B------:R-:W-:Y:S02]  /*03d0*/  VIADD R22, R14, 0x40 ;  /* 0x000000400e167836 */ /* 0x000fe40000000000 */
[----:B---3--:R-:W-:Y:S01]  /*03e0*/  IMAD R13, R0, 0x14, R13 ;  /* 0x00000014000d7824 */ /* 0x008fe200078e020d */
[----:B------:R-:W-:Y:S02]  /*03f0*/  ISETP.NE.AND P3, PT, R65, RZ, PT ;  /* 0x000000ff4100720c */ /* 0x000fe40003f65270 */
[----:B--2---:R-:W-:-:S02]  /*0400*/  ISETP.NE.AND P2, PT, R5, R4, PT ;  /* 0x000000040500720c */ /* 0x004fc40003f45270 */
[----:B----4-:R-:W-:Y:S01]  /*0410*/  ISETP.NE.AND P1, PT, R4, R3, PT ;  /* 0x000000030400720c */ /* 0x010fe20003f25270 */
[----:B------:R-:W-:Y:S01]  /*0420*/  IMAD.MOV.U32 R0, RZ, RZ, RZ ;  /* 0x000000ffff007224 */ /* 0x000fe200078e00ff */
[----:B------:R-:W-:Y:S01]  /*0430*/  SEL R60, RZ, 0x1, !P2 ;  /* 0x00000001ff3c7807 */ /* 0x000fe20005000000 */
[----:B------:R-:W-:Y:S01]  /*0440*/  UMOV UR4, URZ ;  /* 0x000000ff00047c82 */ /* 0x000fe20008000000 */
[----:B------:R-:W-:Y:S01]  /*0450*/  BSSY.RECONVERGENT B0, `(.L_x_9) ;  /* 0x0000033000007945 */ /* 0x000fe20003800200 */
[----:B-----5:R-:W-:Y:S02]  /*0460*/  IMAD.MOV.U32 R17, RZ, RZ, R16 ;  /* 0x000000ffff117224 */ /* 0x020fe400078e0010 */
[----:B------:R-:W-:Y:S02]  /*0470*/  IMAD.MOV.U32 R19, RZ, RZ, R18 ;  /* 0x000000ffff137224 */ /* 0x000fe400078e0012 */
[----:B------:R-:W-:Y:S02]  /*0480*/  IMAD.MOV.U32 R11, RZ, RZ, R10 ;  /* 0x000000ffff0b7224 */ /* 0x000fe400078e000a */
[----:B------:R-:W-:-:S02]  /*0490*/  IMAD.MOV.U32 R21, RZ, RZ, R20 ;  /* 0x000000ffff157224 */ /* 0x000fc400078e0014 */
[----:B------:R-:W-:Y:S02]  /*04a0*/  IMAD.MOV.U32 R25, RZ, RZ, R24 ;  /* 0x000000ffff197224 */ /* 0x000fe400078e0018 */
[----:B------:R-:W-:Y:S01]  /*04b0*/  IMAD.MOV.U32 R27, RZ, RZ, R26 ;  /* 0x000000ffff1b7224 */ /* 0x000fe200078e001a */
[----:B------:R-:W-:Y:S04]  /*04c0*/  STS.64 [R12], R16 ;  /* 0x000000100c007388 */ /* 0x000fe80000000a00 */
[----:B------:R0:W-:Y:S04]  /*04d0*/  STS.64 [R12+0x10], R14 ;  /* 0x0000100e0c007388 */ /* 0x0001e80000000a00 */
[----:B------:R-:W-:Y:S04]  /*04e0*/  STS.64 [R12+0x310], R8 ;  /* 0x000310080c007388 */ /* 0x000fe80000000a00 */
[----:B------:R-:W-:Y:S04]  /*04f0*/  STS.64 [R12+0x8], R18 ;  /* 0x000008120c007388 */ /* 0x000fe80000000a00 */
[----:B------:R-:W-:Y:S04]  /*0500*/  STS.64 [R12+0x300], R10 ;  /* 0x0003000a0c007388 */ /* 0x000fe80000000a00 */
[----:B------:R-:W-:Y:S04]  /*0510*/  STS.64 [R12+0x308], R20 ;  /* 0x000308140c007388 */ /* 0x000fe80000000a00 */
[----:B------:R-:W-:Y:S04]  /*0520*/  STS.64 [R12+0x600], R24 ;  /* 0x000600180c007388 */ /* 0x000fe80000000a00 */
[----:B------:R-:W-:Y:S04]  /*0530*/  STS.64 [R12+0x608], R26 ;  /* 0x0006081a0c007388 */ /* 0x000fe80000000a00 */
[----:B------:R-:W-:Y:S01]  /*0540*/  STS.64 [R12+0x610], R22 ;  /* 0x000610160c007388 */ /* 0x000fe20000000a00 */
[----:B------:R-:W-:-:S03]  /*0550*/  NOP ;  /* 0x0000000000007918 */ /* 0x000fc60000000000 */
[----:B------:R-:W-:Y:S04]  /*0560*/  LDS.64 R46, [R13] ;  /* 0x000000000d2e7984 */ /* 0x000fe80000000a00 */
[----:B------:R-:W-:Y:S04]  /*0570*/  LDS.64 R44, [R13+0x8] ;  /* 0x000008000d2c7984 */ /* 0x000fe80000000a00 */
[----:B------:R-:W-:Y:S04]  /*0580*/  LDS.64 R42, [R13+0x10] ;  /* 0x000010000d2a7984 */ /* 0x000fe80000000a00 */
[----:B------:R-:W1:Y:S04]  /*0590*/  LDS.64 R40, [R13+0x18] ;  /* 0x000018000d287984 */ /* 0x000e680000000a00 */
[----:B------:R-:W-:Y:S04]  /*05a0*/  LDS.64 R38, [R13+0x20] ;  /* 0x000020000d267984 */ /* 0x000fe80000000a00 */
[----:B------:R-:W2:Y:S04]  /*05b0*/  LDS.64 R36, [R13+0x28] ;  /* 0x000028000d247984 */ /* 0x000ea80000000a00 */
[----:B------:R-:W-:Y:S04]  /*05c0*/  LDS.64 R6, [R13+0x30] ;  /* 0x000030000d067984 */ /* 0x000fe80000000a00 */
[----:B------:R-:W-:Y:S04]  /*05d0*/  LDS.64 R8, [R13+0x38] ;  /* 0x000038000d087984 */ /* 0x000fe80000000a00 */
[----:B------:R-:W-:Y:S01]  /*05e0*/  LDS.64 R10, [R13+0x40] ;  /* 0x000040000d0a7984 */ /* 0x000fe20000000a00 */
[----:B0-----:R-:W-:Y:S01]  /*05f0*/  LEA R14, R65, UR5, 0x2 ;  /* 0x00000005410e7c11 */ /* 0x001fe2000f8e10ff */
[----:B------:R-:W-:Y:S06]  /*0600*/  BAR.SYNC.DEFER_BLOCKING 0x0 ;  /* 0x0000000000007b1d */ /* 0x000fec0000010000 */
[----:B------:R-:W-:Y:S02]  /*0610*/  STS [R14+0x5a8], R3 ;  /* 0x0005a8030e007388 */ /* 0x000fe40000000800 */
[----:B------:R-:W-:Y:S06]  /*0620*/  BAR.SYNC.DEFER_BLOCKING 0x0 ;  /* 0x0000000000007b1d */ /* 0x000fec0000010000 */
[----:B------:R0:W3:Y:S01]  /*0630*/  @P3 LDS R2, [R14+0x5a4] ;  /* 0x0005a4000e023984 */ /* 0x0000e20000000800 */
[----:B------:R-:W-:Y:S01]  /*0640*/  SEL R15, RZ, 0x1, !P1 ;  /* 0x00000001ff0f7807 */ /* 0x000fe20004800000 */
[----:B-1----:R-:W-:-:S02]  /*0650*/  IMAD.MOV.U32 R16, RZ, RZ, R41 ;  /* 0x000000ffff107224 */ /* 0x002fc400078e0029 */
[----:B------:R-:W-:Y:S02]  /*0660*/  IMAD.MOV.U32 R17, RZ, RZ, R40 ;  /* 0x000000ffff117224 */ /* 0x000fe400078e0028 */
[----:B--2---:R-:W-:Y:S02]  /*0670*/  IMAD.MOV.U32 R12, RZ, RZ, R37 ;  /* 0x000000ffff0c7224 */ /* 0x004fe400078e0025 */
[----:B0-----:R-:W-:Y:S02]  /*0680*/  IMAD.MOV.U32 R14, RZ, RZ, R39 ;  /* 0x000000ffff0e7224 */ /* 0x001fe400078e0027 */
[----:B------:R-:W-:Y:S01]  /*0690*/  IMAD.MOV.U32 R13, RZ, RZ, R36 ;  /* 0x000000ffff0d7224 */ /* 0x000fe200078e0024 */
[----:B---3--:R-:W-:-:S04]  /*06a0*/  @P3 ISETP.NE.AND P0, PT, R2, R5, PT ;  /* 0x000000050200320c */ /* 0x008fc80003f05270 */
[----:B------:R-:W-:-:S04]  /*06b0*/  @P3 SEL R0, RZ, 0x1, !P0 ;  /* 0x00000001ff003807 */ /* 0x000fc80004000000 */
[----:B------:R-:W-:Y:S01]  /*06c0*/  IADD3 R21, P4, P5, R15, R0, R60 ;  /* 0x000000000f157210 */ /* 0x000fe20007d9e03c */
[----:B------:R-:W-:Y:S01]  /*06d0*/  IMAD.MOV.U32 R15, RZ, RZ, R38 ;  /* 0x000000ffff0f7224 */ /* 0x000fe200078e0026 */
[----:B------:R-:W-:Y:S11]  /*06e0*/  @P2 BRA `(.L_x_10) ;  /* 0x0000000000242947 */ /* 0x000ff60003800000 */
[----:B------:R-:W-:Y:S02]  /*06f0*/  IABS R12, R43 ;  /* 0x0000002b000c7213 */ /* 0x000fe40000000000 */
[----:B------:R-:W-:Y:S02]  /*0700*/  IABS R13, R37 ;  /* 0x00000025000d7213 */ /* 0x000fe40000000000 */
[----:B------:R-:W-:Y:S02]  /*0710*/  VIMNMX R17, PT, PT, R46, R40, PT ;  /* 0x000000282e117248 */ /* 0x000fe40003fe0100 */
[----:B------:R-:W-:Y:S02]  /*0720*/  ISETP.GT.U32.AND P0, PT, R12, R13, PT ;  /* 0x0000000d0c00720c */ /* 0x000fe40003f04070 */
[----:B------:R-:W-:Y:S02]  /*0730*/  VIMNMX R16, PT, PT, R47, R41, !PT ;  /* 0x000000292f107248 */ /* 0x000fe40007fe0100 */
[----:B------:R-:W-:-:S02]  /*0740*/  VIMNMX R15, PT, PT, R44, R38, PT ;  /* 0x000000262c0f7248 */ /* 0x000fc40003fe0100 */
[----:B------:R-:W-:Y:S02]  /*0750*/  VIMNMX R14, PT, PT, R45, R39, !PT ;  /* 0x000000272d0e7248 */ /* 0x000fe40007fe0100 */
[----:B------:R-:W-:Y:S02]  /*0760*/  SEL R13, R42, R36, P0 ;  /* 0x000000242a0d7207 */ /* 0x000fe40000000000 */
[----:B------:R-:W-:-:S07]  /*0770*/  SEL R12, R43, R37, P0 ;  /* 0x000000252b0c7207 */ /* 0x000fce0000000000 */
.L_x_10:
[----:B------:R-:W-:Y:S05]  /*0780*/  BSYNC.RECONVERGENT B0 ;  /* 0x0000000000007941 */ /* 0x000fea0003800200 */
.L_x_9:
[----:B------:R-:W-:Y:S04]  /*0790*/  BSSY.RECONVERGENT B0, `(.L_x_11) ;  /* 0x000000b000007945 */ /* 0x000fe80003800200 */
[----:B------:R-:W-:Y:S05]  /*07a0*/  @P1 BRA `(.L_x_12) ;  /* 0x0000000000241947 */ /* 0x000fea0003800000 */
        /* <DEDUP_REMOVED lines=9> */
.L_x_12:
[----:B------:R-:W-:Y:S05]  /*0840*/  BSYNC.RECONVERGENT B0 ;  /* 0x0000000000007941 */ /* 0x000fea0003800200 */
.L_x_11:
[----:B------:R-:W0:Y:S01]  /*0850*/  SHFL.UP PT, R20, R21, 0x1, RZ ;  /* 0x0420000015147989 */ /* 0x000e2200000e00ff */
[----:B------:R-:W-:Y:S01]  /*0860*/  IADD3.X R18, PT, PT, RZ, UR4, RZ, P4, P5 ;  /* 0x00000004ff127c10 */ /* 0x000fe2000a7ea4ff */
[----:B------:R-:W-:Y:S01]  /*0870*/  BSSY.RECONVERGENT B0, `(.L_x_13) ;  /* 0x000001e000007945 */ /* 0x000fe20003800200 */
[----:B------:R-:W-:Y:S01]  /*0880*/  ISETP.NE.U32.AND P0, PT, R21, RZ, PT ;  /* 0x000000ff1500720c */ /* 0x000fe20003f05070 */
[----:B------:R-:W-:Y:S01]  /*0890*/  SHFL.UP PT, R19, R6, 0x1, RZ ;  /* 0x0420000006137989 */ /* 0x000fe200000e00ff */
[----:B------:R-:W-:Y:S01]  /*08a0*/  ISETP.GT.AND P1, PT, R61, RZ, PT ;  /* 0x000000ff3d00720c */ /* 0x000fe20003f24270 */
[----:B------:R-:W-:Y:S01]  /*08b0*/  IMAD.MOV.U32 R12, RZ, RZ, R11 ;  /* 0x000000ffff0c7224 */ /* 0x000fe200078e000b */
[----:B------:R-:W-:Y:S01]  /*08c0*/  ISETP.NE.AND.EX P0, PT, R18, RZ, PT, P0 ;  /* 0x000000ff1200720c */ /* 0x000fe20003f05300 */
[----:B------:R-:W1:Y:S01]  /*08d0*/  SHFL.UP PT, R17, R18, 0x1, RZ ;  /* 0x0420000012117989 */ /* 0x000e6200000e00ff */
[----:B------:R-:W-:Y:S02]  /*08e0*/  IMAD.MOV.U32 R13, RZ, RZ, R10 ;  /* 0x000000ffff0d7224 */ /* 0x000fe400078e000a */
[----:B------:R-:W-:Y:S01]  /*08f0*/  IMAD.MOV.U32 R14, RZ, RZ, R9 ;  /* 0x000000ffff0e7224 */ /* 0x000fe200078e0009 */
[----:B------:R2:W3:Y:S01]  /*0900*/  SHFL.UP PT, R22, R7, 0x1, RZ ;  /* 0x0420000007167989 */ /* 0x0004e200000e00ff */
[----:B------:R-:W-:-:S02]  /*0910*/  IMAD.MOV.U32 R15, RZ, RZ, R8 ;  /* 0x000000ffff0f7224 */ /* 0x000fc400078e0008 */
[----:B------:R-:W-:Y:S01]  /*0920*/  IMAD.MOV.U32 R16, RZ, RZ, R7 ;  /* 0x000000ffff107224 */ /* 0x000fe200078e0007 */
[----:B------:R2:W4:Y:S04]  /*0930*/  SHFL.UP PT, R23, R8, 0x1, RZ ;  /* 0x0420000008177989 */ /* 0x00052800000e00ff */
[----:B------:R2:W2:Y:S01]  /*0940*/  SHFL.UP PT, R24, R9, 0x1, RZ ;  /* 0x0420000009187989 */ /* 0x0004a200000e00ff */
[----:B0-----:R-:W-:-:S03]  /*0950*/  IADD3 R20, P4, PT, R20, R21, RZ ;  /* 0x0000001514147210 */ /* 0x001fc60007f9e0ff */
[----:B------:R0:W0:Y:S01]  /*0960*/  SHFL.UP PT, R25, R10, 0x1, RZ ;  /* 0x042000000a197989 */ /* 0x00002200000e00ff */
[----:B------:R-:W-:-:S03]  /*0970*/  @!P1 IMAD.MOV.U32 R20, RZ, RZ, R21 ;  /* 0x000000ffff149224 */ /* 0x000fc600078e0015 */
[----:B------:R0:W0:Y:S01]  /*0980*/  SHFL.UP PT, R26, R11, 0x1, RZ ;  /* 0x042000000b1a7989 */ /* 0x00002200000e00ff */
[----:B-1----:R-:W-:Y:S02]  /*0990*/  IMAD.X R21, R17, 0x1, R18, P4 ;  /* 0x0000000111157824 */ /* 0x002fe400020e0612 */
[----:B------:R-:W-:Y:S01]  /*09a0*/  IMAD.MOV.U32 R17, RZ, RZ, R6 ;  /* 0x000000ffff117224 */ /* 0x000fe200078e0006 */
[----:B------:R-:W-:Y:S06]  /*09b0*/  @P0 BRA `(.L_x_14) ;  /* 0x0000000000240947 */ /* 0x000fec0003800000 */
[----:B0-----:R-:W-:Y:S02]  /*09c0*/  IABS R12, R26 ;  /* 0x0000001a000c7213 */ /* 0x001fe40000000000 */
[----:B------:R-:W-:Y:S02]  /*09d0*/  IABS R13, R11 ;  /* 0x0000000b000d7213 */ /* 0x000fe40000000000 */
[----:B------:R-:W-:Y:S02]  /*09e0*/  VIMNMX R17, PT, PT, R19, R6, PT ;  /* 0x0000000613117248 */ /* 0x000fe40003fe0100 */
[----:B------:R-:W-:Y:S02]  /*09f0*/  ISETP.GT.U32.AND P0, PT, R12, R13, PT ;  /* 0x0000000d0c00720c */ /* 0x000fe40003f04070 */
[----:B---3--:R-:W-:Y:S02]  /*0a00*/  VIMNMX R16, PT, PT, R22, R7, !PT ;  /* 0x0000000716107248 */ /* 0x008fe40007fe0100 */
[----:B----4-:R-:W-:-:S02]  /*0a10*/  VIMNMX R15, PT, PT, R23, R8, PT ;  /* 0x00000008170f7248 */ /* 0x010fc40003fe0100 */
[----:B--2---:R-:W-:Y:S02]  /*0a20*/  VIMNMX R14, PT, PT, R24, R9, !PT ;  /* 0x00000009180e7248 */ /* 0x004fe40007fe0100 */
[----:B------:R-:W-:Y:S02]  /*0a30*/  SEL R13, R25, R10, P0 ;  /* 0x0000000a190d7207 */ /* 0x000fe40000000000 */
[----:B------:R-:W-:-:S07]  /*0a40*/  SEL R12, R26, R11, P0 ;  /* 0x0000000b1a0c7207 */ /* 0x000fce0000000000 */
.L_x_14:
[----:B------:R-:W-:Y:S05]  /*0a50*/  BSYNC.RECONVERGENT B0 ;  /* 0x0000000000007941 */ /* 0x000fea0003800200 */
.L_x_13:
[----:B------:R-:W-:Y:S01]  /*0a60*/  @!P1 IMAD.MOV.U32 R21, RZ, RZ, R18 ;  /* 0x000000ffff159224 */ /* 0x000fe200078e0012 */
[----:B------:R-:W1:Y:S01]  /*0a70*/  SHFL.UP PT, R19, R20, 0x2, RZ ;  /* 0x0440000014137989 */ /* 0x000e6200000e00ff */
[----:B------:R-:W-:Y:S01]  /*0a80*/  ISETP.NE.U32.AND P0, PT, R20, RZ, PT ;  /* 0x000000ff1400720c */ /* 0x000fe20003f05070 */
[----:B------:R-:W-:Y:S01]  /*0a90*/  @!P1 IMAD.MOV.U32 R12, RZ, RZ, R11 ;  /* 0x000000ffff0c9224 */ /* 0x000fe200078e000b */
[----:B------:R-:W-:Y:S01]  /*0aa0*/  ISETP.GT.AND P4, PT, R61, 0x1, PT ;  /* 0x000000013d00780c */ /* 0x000fe20003f84270 */
[----:B---3--:R-:W3:Y:S01]  /*0ab0*/  SHFL.UP PT, R22, R21, 0x2, RZ ;  /* 0x0440000015167989 */ /* 0x008ee200000e00ff */
[----:B------:R-:W-:Y:S01]  /*0ac0*/  ISETP.NE.AND.EX P0, PT, R21, RZ, PT, P0 ;  /* 0x000000ff1500720c */ /* 0x000fe20003f05300 */
[----:B------:R-:W-:Y:S01]  /*0ad0*/  @!P1 IMAD.MOV.U32 R13, RZ, RZ, R10 ;  /* 0x000000ffff0d9224 */ /* 0x000fe200078e000a */
[----:B------:R-:W-:Y:S01]  /*0ae0*/  BSSY.RECONVERGENT B0, `(.L_x_15) ;  /* 0x000001f000007945 */ /* 0x000fe20003800200 */
[----:B------:R-:W-:Y:S01]  /*0af0*/  @!P1 IMAD.MOV.U32 R14, RZ, RZ, R9 ;  /* 0x000000ffff0e9224 */ /* 0x000fe200078e0009 */
[----:B0-----:R0:W0:Y:S01]  /*0b00*/  SHFL.UP PT, R25, R12, 0x2, RZ ;  /* 0x044000000c197989 */ /* 0x00102200000e00ff */
[----:B------:R-:W-:-:S02]  /*0b10*/  @!P1 IMAD.MOV.U32 R15, RZ, RZ, R8 ;  /* 0x000000ffff0f9224 */ /* 0x000fc400078e0008 */
[----:B------:R-:W-:Y:S01]  /*0b20*/  @!P1 IMAD.MOV.U32 R17, RZ, RZ, R6 ;  /* 0x000000ffff119224 */ /* 0x000fe200078e0006 */
[----:B----4-:R4:W0:Y:S01]  /*0b30*/  SHFL.UP PT, R23, R14, 0x2, RZ ;  /* 0x044000000e177989 */ /* 0x01082200000e00ff */
[----:B------:R-:W-:Y:S02]  /*0b40*/  @!P1 IMAD.MOV.U32 R16, RZ, RZ, R7 ;  /* 0x000000ffff109224 */ /* 0x000fe400078e0007 */
[----:B------:R-:W-:Y:S01]  /*0b50*/  IMAD.MOV.U32 R6, RZ, RZ, R12 ;  /* 0x000000ffff067224 */ /* 0x000fe200078e000c */
[----:B--2---:R4:W2:Y:S01]  /*0b60*/  SHFL.UP PT, R24, R13, 0x2, RZ ;  /* 0x044000000d187989 */ /* 0x0048a200000e00ff */
[----:B------:R-:W-:Y:S02]  /*0b70*/  IMAD.MOV.U32 R7, RZ, RZ, R13 ;  /* 0x000000ffff077224 */ /* 0x000fe400078e000d */
[----:B------:R-:W-:Y:S02]  /*0b80*/  IMAD.MOV.U32 R8, RZ, RZ, R14 ;  /* 0x000000ffff087224 */ /* 0x000fe400078e000e */
[----:B------:R-:W-:Y:S01]  /*0b90*/  IMAD.MOV.U32 R9, RZ, RZ, R15 ;  /* 0x000000ffff097224 */ /* 0x000fe200078e000f */
[----:B-1----:R-:W-:Y:S01]  /*0ba0*/  IADD3 R18, P5, PT, R19, R20, RZ ;  /* 0x0000001413127210 */ /* 0x002fe20007fbe0ff */
[----:B------:R-:W-:-:S02]  /*0bb0*/  @!P4 IMAD.MOV.U32 R18, RZ, RZ, R20 ;  /* 0x000000ffff12c224 */ /* 0x000fc400078e0014 */
[----:B------:R4:W1:Y:S01]  /*0bc0*/  SHFL.UP PT, R20, R17, 0x2, RZ ;  /* 0x0440000011147989 */ /* 0x00086200000e00ff */
[----:B------:R-:W-:Y:S02]  /*0bd0*/  IMAD.MOV.U32 R10, RZ, RZ, R16 ;  /* 0x000000ffff0a7224 */ /* 0x000fe400078e0010 */
[--C-:B---3--:R-:W-:Y:S02]  /*0be0*/  IMAD.X R19, R22, 0x1, R21.reuse, P5 ;  /* 0x0000000116137824 */ /* 0x108fe400028e0615 */
[----:B------:R-:W-:Y:S01]  /*0bf0*/  @!P4 IMAD.MOV.U32 R19, RZ, RZ, R21 ;  /* 0x000000ffff13c224 */ /* 0x000fe200078e0015 */
[----:B------:R4:W3:Y:S01]  /*0c00*/  SHFL.UP PT, R22, R15, 0x2, RZ ;  /* 0x044000000f167989 */ /* 0x0008e200000e00ff */
[----:B------:R-:W-:-:S03]  /*0c10*/  IMAD.MOV.U32 R11, RZ, RZ, R17 ;  /* 0x000000ffff0b7224 */ /* 0x000fc600078e0011 */
[----:B------:R4:W0:Y:S01]  /*0c20*/  SHFL.UP PT, R21, R16, 0x2, RZ ;  /* 0x0440000010157989 */ /* 0x00082200000e00ff */
[----:B------:R-:W-:Y:S05]  /*0c30*/  @P0 BRA `(.L_x_16) ;  /* 0x0000000000240947 */ /* 0x000fea0003800000 */
[----:B0-----:R-:W-:Y:S02]  /*0c40*/  IABS R6, R25 ;  /* 0x0000001900067213 */ /* 0x001fe40000000000 */
[----:B------:R-:W-:Y:S02]  /*0c50*/  IABS R7, R12 ;  /* 0x0000000c00077213 */ /* 0x000fe40000000000 */
[----:B-1----:R-:W-:Y:S02]  /*0c60*/  VIMNMX R11, PT, PT, R20, R17, PT ;  /* 0x00000011140b7248 */ /* 0x002fe40003fe0100 */
[----:B------:R-:W-:Y:S02]  /*0c70*/  ISETP.GT.U32.AND P0, PT, R6, R7, PT ;  /* 0x000000070600720c */ /* 0x000fe40003f04070 */
[----:B------:R-:W-:Y:S02]  /*0c80*/  VIMNMX R10, PT, PT, R21, R16, !PT ;  /* 0x00000010150a7248 */ /* 0x000fe40007fe0100 */
[----:B---3--:R-:W-:-:S02]  /*0c90*/  VIMNMX R9, PT, PT, R22, R15, PT ;  /* 0x0000000f16097248 */ /* 0x008fc40003fe0100 */
[----:B------:R-:W-:Y:S02]  /*0ca0*/  VIMNMX R8, PT, PT, R23, R14, !PT ;  /* 0x0000000e17087248 */ /* 0x000fe40007fe0100 */
[----:B--2---:R-:W-:Y:S02]  /*0cb0*/  SEL R7, R24, R13, P0 ;  /* 0x0000000d18077207 */ /* 0x004fe40000000000 */
[----:B------:R-:W-:-:S07]  /*0cc0*/  SEL R6, R25, R12, P0 ;  /* 0x0000000c19067207 */ /* 0x000fce0000000000 */
.L_x_16:
[----:B------:R-:W-:Y:S05]  /*0cd0*/  BSYNC.RECONVERGENT B0 ;  /* 0x0000000000007941 */ /* 0x000fea0003800200 */
.L_x_15:
[----:B0-----:R-:W1:Y:S01]  /*0ce0*/  SHFL.UP PT, R21, R18, 0x4, RZ ;  /* 0x0480000012157989 */ /* 0x001e6200000e00ff */
[----:B------:R-:W-:Y:S01]  /*0cf0*/  ISETP.NE.U32.AND P0, PT, R18, RZ, PT ;  /* 0x000000ff1200720c */ /* 0x000fe20003f05070 */
[----:B------:R-:W-:Y:S01]  /*0d00*/  @!P4 IMAD.MOV.U32 R6, RZ, RZ, R12 ;  /* 0x000000ffff06c224 */ /* 0x000fe200078e000c */
[----:B------:R-:W-:Y:S01]  /*0d10*/  ISETP.GT.AND P1, PT, R61, 0x3, PT ;  /* 0x000000033d00780c */ /* 0x000fe20003f24270 */
[----:B---3--:R-:W0:Y:S01]  /*0d20*/  SHFL.UP PT, R22, R19, 0x4, RZ ;  /* 0x0480000013167989 */ /* 0x008e2200000e00ff */
[----:B------:R-:W-:Y:S01]  /*0d30*/  ISETP.NE.AND.EX P0, PT, R19, RZ, PT, P0 ;  /* 0x000000ff1300720c */ /* 0x000fe20003f05300 */
[----:B------:R-:W-:Y:S01]  /*0d40*/  @!P4 IMAD.MOV.U32 R7, RZ, RZ, R13 ;  /* 0x000000ffff07c224 */ /* 0x000fe200078e000d */
[----:B------:R-:W-:Y:S01]  /*0d50*/  BSSY.RECONVERGENT B0, `(.L_x_17) ;  /* 0x000001f000007945 */ /* 0x000fe20003800200 */
[----:B------:R-:W-:Y:S01]  /*0d60*/  @!P4 IMAD.MOV.U32 R8, RZ, RZ, R14 ;  /* 0x000000ffff08c224 */ /* 0x000fe200078e000e */
[----:B------:R3:W3:Y:S01]  /*0d70*/  SHFL.UP PT, R25, R6, 0x4, RZ ;  /* 0x0480000006197989 */ /* 0x0006e200000e00ff */
[----:B------:R-:W-:-:S02]  /*0d80*/  @!P4 IMAD.MOV.U32 R9, RZ, RZ, R15 ;  /* 0x000000ffff09c224 */ /* 0x000fc400078e000f */
[----:B------:R-:W-:Y:S01]  /*0d90*/  @!P4 IMAD.MOV.U32 R11, RZ, RZ, R17 ;  /* 0x000000ffff0bc224 */ /* 0x000fe200078e0011 */
[----:B------:R0:W3:Y:S01]  /*0da0*/  SHFL.UP PT, R23, R8, 0x4, RZ ;  /* 0x0480000008177989 */ /* 0x0000e200000e00ff */
[----:B------:R-:W-:Y:S02]  /*0db0*/  @!P4 IMAD.MOV.U32 R10, RZ, RZ, R16 ;  /* 0x000000ffff0ac224 */ /* 0x000fe400078e0010 */
[----:B------:R-:W-:Y:S01]  /*0dc0*/  IMAD.MOV.U32 R12, RZ, RZ, R6 ;  /* 0x000000ffff0c7224 */ /* 0x000fe200078e0006 */
[----:B--2---:R2:W2:Y:S01]  /*0dd0*/  SHFL.UP PT, R24, R7, 0x4, RZ ;  /* 0x0480000007187989 */ /* 0x0044a200000e00ff */
[----:B----4-:R-:W-:Y:S02]  /*0de0*/  IMAD.MOV.U32 R13, RZ, RZ, R7 ;  /* 0x000000ffff0d7224 */ /* 0x010fe400078e0007 */
[----:B------:R-:W-:Y:S02]  /*0df0*/  IMAD.MOV.U32 R14, RZ, RZ, R8 ;  /* 0x000000ffff0e7224 */ /* 0x000fe400078e0008 */
[----:B------:R-:W-:Y:S01]  /*0e00*/  IMAD.MOV.U32 R15, RZ, RZ, R9 ;  /* 0x000000ffff0f7224 */ /* 0x000fe200078e0009 */
[----:B-1----:R-:W-:Y:S01]  /*0e10*/  IADD3 R20, P5, PT, R21, R18, RZ ;  /* 0x0000001215147210 */ /* 0x002fe20007fbe0ff */
[----:B------:R-:W-:-:S02]  /*0e20*/  @!P1 IMAD.MOV.U32 R20, RZ, RZ, R18 ;  /* 0x000000ffff149224 */ /* 0x000fc400078e0012 */
[----:B------:R1:W4:Y:S01]  /*0e30*/  SHFL.UP PT, R18, R11, 0x4, RZ ;  /* 0x048000000b127989 */ /* 0x00032200000e00ff */
[----:B------:R-:W-:Y:S02]  /*0e40*/  IMAD.MOV.U32 R16, RZ, RZ, R10 ;  /* 0x000000ffff107224 */ /* 0x000fe400078e000a */
[--C-:B0-----:R-:W-:Y:S02]  /*0e50*/  IMAD.X R21, R22, 0x1, R19.reuse, P5 ;  /* 0x0000000116157824 */ /* 0x101fe400028e0613 */
[----:B------:R-:W-:Y:S01]  /*0e60*/  @!P1 IMAD.MOV.U32 R21, RZ, RZ, R19 ;  /* 0x000000ffff159224 */ /* 0x000fe200078e0013 */
[----:B------:R1:W0:Y:S01]  /*0e70*/  SHFL.UP PT, R22, R9, 0x4, RZ ;  /* 0x0480000009167989 */ /* 0x00022200000e00ff */
[----:B------:R-:W-:-:S03]  /*0e80*/  IMAD.MOV.U32 R17, RZ, RZ, R11 ;  /* 0x000000ffff117224 */ /* 0x000fc600078e000b */
[----:B------:R1:W0:Y:S01]  /*0e90*/  SHFL.UP PT, R19, R10, 0x4, RZ ;  /* 0x048000000a137989 */ /* 0x00022200000e00ff */
[----:B---3--:R-:W-:Y:S05]  /*0ea0*/  @P0 BRA `(.L_x_18) ;  /* 0x0000000000240947 */ /* 0x008fea0003800000 */
[----:B------:R-:W-:Y:S02]  /*0eb0*/  IABS R12, R25 ;  /* 0x00000019000c7213 */ /* 0x000fe40000000000 */
[----:B------:R-:W-:Y:S02]  /*0ec0*/  IABS R13, R6 ;  /* 0x00000006000d7213 */ /* 0x000fe40000000000 */
[----:B----4-:R-:W-:Y:S02]  /*0ed0*/  VIMNMX R17, PT, PT, R18, R11, PT ;  /* 0x0000000b12117248 */ /* 0x010fe40003fe0100 */
[----:B------:R-:W-:Y:S02]  /*0ee0*/  ISETP.GT.U32.AND P0, PT, R12, R13, PT ;  /* 0x0000000d0c00720c */ /* 0x000fe40003f04070 */
[----:B0-----:R-:W-:Y:S02]  /*0ef0*/  VIMNMX R16, PT, PT, R19, R10, !PT ;  /* 0x0000000a13107248 */ /* 0x001fe40007fe0100 */
[----:B------:R-:W-:-:S02]  /*0f00*/  VIMNMX R15, PT, PT, R22, R9, PT ;  /* 0x00000009160f7248 */ /* 0x000fc40003fe0100 */
[----:B------:R-:W-:Y:S02]  /*0f10*/  VIMNMX R14, PT, PT, R23, R8, !PT ;  /* 0x00000008170e7248 */ /* 0x000fe40007fe0100 */
[----:B--2---:R-:W-:Y:S02]  /*0f20*/  SEL R13, R24, R7, P0 ;  /* 0x00000007180d7207 */ /* 0x004fe40000000000 */
[----:B------:R-:W-:-:S07]  /*0f30*/  SEL R12, R25, R6, P0 ;  /* 0x00000006190c7207 */ /* 0x000fce0000000000 */
.L_x_18:
[----:B------:R-:W-:Y:S05]  /*0f40*/  BSYNC.RECONVERGENT B0 ;  /* 0x0000000000007941 */ /* 0x000fea0003800200 */
.L_x_17:
[----:B0-----:R-:W4:Y:S01]  /*0f50*/  SHFL.UP PT, R19, R20, 0x8, RZ ;  /* 0x0500000014137989 */ /* 0x001f2200000e00ff */
[----:B------:R-:W-:Y:S01]  /*0f60*/  ISETP.NE.U32.AND P0, PT, R20, RZ, PT ;  /* 0x000000ff1400720c */ /* 0x000fe20003f05070 */
[----:B------:R-:W-:Y:S01]  /*0f70*/  @!P1 IMAD.MOV.U32 R12, RZ, RZ, R6 ;  /* 0x000000ffff0c9224 */ /* 0x000fe200078e0006 */
[----:B------:R-:W-:Y:S01]  /*0f80*/  ISETP.GT.AND P4, PT, R61, 0x7, PT ;  /* 0x000000073d00780c */ /* 0x000fe20003f84270 */
[----:B------:R-:W0:Y:S01]  /*0f90*/  SHFL.UP PT, R22, R21, 0x8, RZ ;  /* 0x0500000015167989 */ /* 0x000e2200000e00ff */
        /* <DEDUP_REMOVED lines=11> */
[----:B------:R-:W-:Y:S02]  /*1050*/  IMAD.MOV.U32 R7, RZ, RZ, R13 ;  /* 0x000000ffff077224 */ /* 0x000fe400078e000d */
[----:B------:R-:W-:Y:S02]  /*1060*/  IMAD.MOV.U32 R8, RZ, RZ, R14 ;  /* 0x000000ffff087224 */ /* 0x000fe400078e000e */
[----:B-1----:R-:W-:Y:S01]  /*1070*/  IMAD.MOV.U32 R9, RZ, RZ, R15 ;  /* 0x000000ffff097224 */ /* 0x002fe200078e000f */
[----:B----4-:R-:W-:Y:S01]  /*1080*/  IADD3 R18, P5, PT, R19, R20, RZ ;  /* 0x0000001413127210 */ /* 0x010fe20007fbe0ff */
        /* <DEDUP_REMOVED lines=18> */
.L_x_20:
[----:B------:R-:W-:Y:S05]  /*11b0*/  BSYNC.RECONVERGENT B0 ;  /* 0x0000000000007941 */ /* 0x000fea0003800200 */
.L_x_19:
[----:B0-----:R-:W0:Y:S01]  /*11c0*/  SHFL.UP PT, R21, R18, 0x10, RZ ;  /* 0x0600000012157989 */ /* 0x001e2200000e00ff */
[----:B------:R-:W-:Y:S01]  /*11d0*/  ISETP.NE.U32.AND P0, PT, R18, RZ, PT ;  /* 0x000000ff1200720c */ /* 0x000fe20003f05070 */
[----:B------:R-:W-:Y:S01]  /*11e0*/  @!P4 IMAD.MOV.U32 R6, RZ, RZ, R12 ;  /* 0x000000ffff06c224 */ /* 0x000fe200078e000c */
[----:B------:R-:W-:Y:S01]  /*11f0*/  ISETP.GT.AND P1, PT, R61, 0xf, PT ;  /* 0x0000000f3d00780c */ /* 0x000fe20003f24270 */
[----:B----4-:R-:W2:Y:S01]  /*1200*/  SHFL.UP PT, R20, R19, 0x10, RZ ;  /* 0x0600000013147989 */ /* 0x010ea200000e00ff */
[----:B------:R-:W-:Y:S01]  /*1210*/  ISETP.NE.AND.EX P0, PT, R19, RZ, PT, P0 ;  /* 0x000000ff1300720c */ /* 0x000fe20003f05300 */
[----:B------:R-:W-:Y:S01]  /*1220*/  @!P4 IMAD.MOV.U32 R7, RZ, RZ, R13 ;  /* 0x000000ffff07c224 */ /* 0x000fe200078e000d */
[----:B------:R-:W-:Y:S01]  /*1230*/  BSSY.RECONVERGENT B0, `(.L_x_21) ;  /* 0x0000020000007945 */ /* 0x000fe20003800200 */
[----:B------:R-:W-:Y:S02]  /*1240*/  @!P4 IMAD.MOV.U32 R8, RZ, RZ, R14 ;  /* 0x000000ffff08c224 */ /* 0x000fe400078e000e */
[----:B------:R-:W-:-:S02]  /*1250*/  @!P4 IMAD.MOV.U32 R9, RZ, RZ, R15 ;  /* 0x000000ffff09c224 */ /* 0x000fc400078e000f */
[----:B------:R-:W-:Y:S02]  /*1260*/  @!P4 IMAD.MOV.U32 R10, RZ, RZ, R16 ;  /* 0x000000ffff0ac224 */ /* 0x000fe400078e0010 */
[----:B------:R-:W-:Y:S01]  /*1270*/  @!P4 IMAD.MOV.U32 R11, RZ, RZ, R17 ;  /* 0x000000ffff0bc224 */ /* 0x000fe200078e0011 */
[----:B------:R-:W-:Y:S01]  /*1280*/  ISETP.NE.AND P4, PT, R61, 0x1f, PT ;  /* 0x0000001f3d00780c */ /* 0x000fe20003f85270 */
[----:B------:R-:W-:Y:S01]  /*1290*/  IMAD.MOV.U32 R51, RZ, RZ, R10 ;  /* 0x000000ffff337224 */ /* 0x000fe200078e000a */
[----:B-1----:R1:W3:Y:S01]  /*12a0*/  SHFL.UP PT, R17, R10, 0x10, RZ ;  /* 0x060000000a117989 */ /* 0x0022e200000e00ff */
[----:B------:R-:W-:Y:S02]  /*12b0*/  IMAD.MOV.U32 R50, RZ, RZ, R11 ;  /* 0x000000ffff327224 */ /* 0x000fe400078e000b */
[----:B------:R-:W-:Y:S01]  /*12c0*/  IMAD.MOV.U32 R27, RZ, RZ, R6 ;  /* 0x000000ffff1b7224 */ /* 0x000fe200078e0006 */
[----:B------:R1:W4:Y:S01]  /*12d0*/  SHFL.UP PT, R16, R11, 0x10, RZ ;  /* 0x060000000b107989 */ /* 0x00032200000e00ff */
[----:B------:R-:W-:Y:S01]  /*12e0*/  IMAD.MOV.U32 R26, RZ, RZ, R7 ;  /* 0x000000ffff1a7224 */ /* 0x000fe200078e0007 */
[----:B0-----:R-:W-:Y:S01]  /*12f0*/  IADD3 R12, P5, PT, R21, R18, RZ ;  /* 0x00000012150c7210 */ /* 0x001fe20007fbe0ff */
[----:B------:R-:W-:Y:S01]  /*1300*/  @!P1 IMAD.MOV.U32 R12, RZ, RZ, R18 ;  /* 0x000000ffff0c9224 */ /* 0x000fe200078e0012 */
[----:B------:R1:W0:Y:S01]  /*1310*/  SHFL.UP PT, R21, R6, 0x10, RZ ;  /* 0x0600000006157989 */ /* 0x00022200000e00ff */
[----:B------:R-:W-:-:S02]  /*1320*/  IMAD.MOV.U32 R25, RZ, RZ, R8 ;  /* 0x000000ffff197224 */ /* 0x000fc400078e0008 */
[--C-:B--2---:R-:W-:Y:S01]  /*1330*/  IMAD.X R13, R20, 0x1, R19.reuse, P5 ;  /* 0x00000001140d7824 */ /* 0x104fe200028e0613 */
[----:B------:R1:W2:Y:S01]  /*1340*/  SHFL.UP PT, R18, R9, 0x10, RZ ;  /* 0x0600000009127989 */ /* 0x0002a200000e00ff */
[----:B------:R-:W-:Y:S02]  /*1350*/  @!P1 IMAD.MOV.U32 R13, RZ, RZ, R19 ;  /* 0x000000ffff0d9224 */ /* 0x000fe400078e0013 */
[----:B------:R-:W-:Y:S01]  /*1360*/  IMAD.MOV.U32 R24, RZ, RZ, R9 ;  /* 0x000000ffff187224 */ /* 0x000fe200078e0009 */
[----:B------:R1:W0:Y:S04]  /*1370*/  SHFL.UP PT, R19, R8, 0x10, RZ ;  /* 0x0600000008137989 */ /* 0x00022800000e00ff */
[----:B------:R1:W0:Y:S01]  /*1380*/  SHFL.UP PT, R20, R7, 0x10, RZ ;  /* 0x0600000007147989 */ /* 0x00022200000e00ff */
[----:B------:R-:W-:Y:S05]  /*1390*/  @P0 BRA `(.L_x_22) ;  /* 0x0000000000240947 */ /* 0x000fea0003800000 */
[----:B0-----:R-:W-:Y:S02]  /*13a0*/  IABS R14, R21 ;  /* 0x00000015000e7213 */ /* 0x001fe40000000000 */
[----:B------:R-:W-:Y:S02]  /*13b0*/  IABS R15, R6 ;  /* 0x00000006000f7213 */ /* 0x000fe40000000000 */
[----:B----4-:R-:W-:Y:S02]  /*13c0*/  VIMNMX R50, PT, PT, R16, R11, PT ;  /* 0x0000000b10327248 */ /* 0x010fe40003fe0100 */
[----:B------:R-:W-:Y:S02]  /*13d0*/  ISETP.GT.U32.AND P0, PT, R14, R15, PT ;  /* 0x0000000f0e00720c */ /* 0x000fe40003f04070 */
[----:B---3--:R-:W-:Y:S02]  /*13e0*/  VIMNMX R51, PT, PT, R17, R10, !PT ;  /* 0x0000000a11337248 */ /* 0x008fe40007fe0100 */
[----:B--2---:R-:W-:-:S02]  /*13f0*/  VIMNMX R24, PT, PT, R18, R9, PT ;  /* 0x0000000912187248 */ /* 0x004fc40003fe0100 */
[----:B------:R-:W-:Y:S02]  /*1400*/  VIMNMX R25, PT, PT, R19, R8, !PT ;  /* 0x0000000813197248 */ /* 0x000fe40007fe0100 */
[----:B------:R-:W-:Y:S02]  /*1410*/  SEL R26, R20, R7, P0 ;  /* 0x00000007141a7207 */ /* 0x000fe40000000000 */
[----:B------:R-:W-:-:S07]  /*1420*/  SEL R27, R21, R6, P0 ;  /* 0x00000006151b7207 */ /* 0x000fce0000000000 */
.L_x_22:
[----:B------:R-:W-:Y:S05]  /*1430*/  BSYNC.RECONVERGENT B0 ;  /* 0x0000000000007941 */ /* 0x000fea0003800200 */
.L_x_21:
[----:B------:R-:W-:Y:S01]  /*1440*/  @!P1 IMAD.MOV.U32 R50, RZ, RZ, R11 ;  /* 0x000000ffff329224 */ /* 0x000fe200078e000b */
[----:B-1----:R-:W-:Y:S01]  /*1450*/  @!P4 LEA R11, R64, UR5, 0x5 ;  /* 0x00000005400bcc11 */ /* 0x002fe2000f8e28ff */
[----:B------:R-:W-:Y:S02]  /*1460*/  @!P1 IMAD.MOV.U32 R27, RZ, RZ, R6 ;  /* 0x000000ffff1b9224 */ /* 0x000fe400078e0006 */
[----:B------:R-:W-:Y:S02]  /*1470*/  @!P1 IMAD.MOV.U32 R26, RZ, RZ, R7 ;  /* 0x000000ffff1a9224 */ /* 0x000fe400078e0007 */
[----:B------:R-:W-:Y:S02]  /*1480*/  @!P1 IMAD.MOV.U32 R51, RZ, RZ, R10 ;  /* 0x000000ffff339224 */ /* 0x000fe400078e000a */
[----:B------:R-:W-:Y:S02]  /*1490*/  @!P1 IMAD.MOV.U32 R25, RZ, RZ, R8 ;  /* 0x000000ffff199224 */ /* 0x000fe400078e0008 */
[----:B------:R-:W-:Y:S01]  /*14a0*/  @!P1 IMAD.MOV.U32 R24, RZ, RZ, R9 ;  /* 0x000000ffff189224 */ /* 0x000fe200078e0009 */
[----:B------:R-:W-:Y:S01]  /*14b0*/  @!P4 STS.64 [R11+0x8], R50 ;  /* 0x000008320b00c388 */ /* 0x000fe20000000a00 */
[----:B------:R-:W-:-:S02]  /*14c0*/  IMAD.MOV.U32 R6, RZ, RZ, R12 ;  /* 0x000000ffff067224 */ /* 0x000fc400078e000c */
[----:B------:R-:W-:Y:S01]  /*14d0*/  IMAD.MOV.U32 R7, RZ, RZ, R13 ;  /* 0x000000ffff077224 */ /* 0x000fe200078e000d */
[----:B------:R-:W-:Y:S04]  /*14e0*/  @!P4 STS.128 [R11+0x10], R24 ;  /* 0x000010180b00c388 */ /* 0x000fe80000000c00 */
[----:B------:R-:W-:Y:S01]  /*14f0*/  @!P4 STS.64 [R11], R6 ;  /* 0x000000060b00c388 */ /* 0x000fe20000000a00 */
[----:B------:R-:W-:Y:S01]  /*1500*/  BAR.SYNC.DEFER_BLOCKING 0x0 ;  /* 0x0000000000007b1d */ /* 0x000fe20000010000 */
[----:B------:R-:W-:-:S05]  /*1510*/  ISETP.NE.AND P4, PT, R64, 0x2, PT ;  /* 0x000000024000780c */ /* 0x000fca0003f85270 */
[----:B------:R-:W-:Y:S04]  /*1520*/  SHFL.UP PT, R6, R6, 0x1, RZ ;  /* 0x0420000006067989 */ /* 0x000fe800000e00ff */
[----:B------:R-:W-:Y:S04]  /*1530*/  SHFL.UP PT, R7, R7, 0x1, RZ ;  /* 0x0420000007077989 */ /* 0x000fe800000e00ff */
[----:B------:R-:W-:Y:S04]  /*1540*/  SHFL.UP PT, R10, R25, 0x1, RZ ;  /* 0x04200000190a7989 */ /* 0x000fe800000e00ff */
[----:B------:R-:W-:Y:S04]  /*1550*/  SHFL.UP PT, R11, R24, 0x1, RZ ;  /* 0x04200000180b7989 */ /* 0x000fe800000e00ff */
[----:B------:R-:W1:Y:S04]  /*1560*/  LDS.64 R8, [UR5+0x20] ;  /* 0x00002005ff087984 */ /* 0x000e680008000a00 */
[----:B0-2---:R-:W0:Y:S04]  /*1570*/  LDS.64 R18, [UR5] ;  /* 0x00000005ff127984 */ /* 0x005e280008000a00 */
[----:B------:R-:W2:Y:S04]  /*1580*/  LDS.64 R28, [UR5+0x40] ;  /* 0x00004005ff1c7984 */ /* 0x000ea80008000a00 */
[----:B------:R-:W2:Y:S04]  /*1590*/  LDS.64 R58, [UR5+0x60] ;  /* 0x00006005ff3a7984 */ /* 0x000ea80008000a00 */
[----:B------:R-:W2:Y:S04]  /*15a0*/  LDS.64 R56, [UR5+0x80] ;  /* 0x00008005ff387984 */ /* 0x000ea80008000a00 */
[----:B------:R-:W2:Y:S04]  /*15b0*/  LDS.64 R52, [UR5+0xa0] ;  /* 0x0000a005ff347984 */ /* 0x000ea80008000a00 */
[----:B------:R-:W2:Y:S04]  /*15c0*/  LDS.64 R48, [UR5+0xc0] ;  /* 0x0000c005ff307984 */ /* 0x000ea80008000a00 */
[----:B---34-:R-:W3:Y:S04]  /*15d0*/  LDS.64 R16, [UR5+0xe0] ;  /* 0x0000e005ff107984 */ /* 0x018ee80008000a00 */
[----:B------:R-:W4:Y:S04]  /*15e0*/  LDS.64 R54, [UR5+0x48] ;  /* 0x00004805ff367984 */ /* 0x000f280008000a00 */
[----:B------:R-:W3:Y:S04]  /*15f0*/  LDS.64 R14, [UR5+0xe8] ;  /* 0x0000e805ff0e7984 */ /* 0x000ee80008000a00 */
[----:B------:R-:W3:Y:S01]  /*1600*/  LDS.128 R32, [UR5+0x50] ;  /* 0x00005005ff207984 */ /* 0x000ee20008000c00 */
[----:B-1----:R-:W-:-:S02]  /*1610*/  ISETP.NE.U32.AND P0, PT, R8, RZ, PT ;  /* 0x000000ff0800720c */ /* 0x002fc40003f05070 */
[----:B0-----:R-:W-:Y:S01]  /*1620*/  IADD3 R31, P1, PT, R8, R18, RZ ;  /* 0x00000012081f7210 */ /* 0x001fe20007f3e0ff */
[----:B------:R-:W0:Y:S01]  /*1630*/  LDS.128 R20, [UR5+0x10] ;  /* 0x00001005ff147984 */ /* 0x000e220008000c00 */
[C---:B------:R-:W-:Y:S02]  /*1640*/  ISETP.NE.AND.EX P0, PT, R9.reuse, RZ, PT, P0 ;  /* 0x000000ff0900720c */ /* 0x040fe40003f05300 */
[C---:B--2---:R-:W-:Y:S01]  /*1650*/  IADD3 R69, P5, PT, R28.reuse, R31, RZ ;  /* 0x0000001f1c457210 */ /* 0x044fe20007fbe0ff */
[----:B------:R-:W-:Y:S01]  /*1660*/  IMAD.X R67, R9, 0x1, R19, P1 ;  /* 0x0000000109437824 */ /* 0x000fe200008e0613 */
[----:B------:R-:W-:Y:S01]  /*1670*/  ISETP.NE.U32.AND P1, PT, R28, RZ, PT ;  /* 0x000000ff1c00720c */ /* 0x000fe20003f25070 */
[----:B------:R-:W-:Y:S01]  /*1680*/  @!P4 IMAD.MOV.U32 R18, RZ, RZ, R31 ;  /* 0x000000ffff12c224 */ /* 0x000fe200078e001f */
[----:B------:R-:W1:Y:S01]  /*1690*/  LDS.64 R12, [UR5+0x8] ;  /* 0x00000805ff0c7984 */ /* 0x000e620008000a00 */
[C---:B------:R-:W-:Y:S01]  /*16a0*/  IMAD.X R71, R29.reuse, 0x1, R67, P5 ;  /* 0x000000011d477824 */ /* 0x040fe200028e0643 */
[----:B------:R-:W-:-:S02]  /*16b0*/  ISETP.NE.AND.EX P1, PT, R29, RZ, PT, P1 ;  /* 0x000000ff1d00720c */ /* 0x000fc40003f25310 */
[----:B------:R-:W2:Y:S04]  /*16c0*/  LDS.64 R62, [UR5+0x28] ;  /* 0x00002805ff3e7984 */ /* 0x000ea80008000a00 */
[----:B------:R-:W0:Y:S04]  /*16d0*/  LDS.128 R28, [UR5+0x30] ;  /* 0x00003005ff1c7984 */ /* 0x000e280008000c00 */
[----:B------:R0:W0:Y:S04]  /*16e0*/  SHFL.UP PT, R8, R27, 0x1, RZ ;  /* 0x042000001b087989 */ /* 0x00002800000e00ff */
[----:B------:R0:W0:Y:S04]  /*16f0*/  SHFL.UP PT, R9, R26, 0x1, RZ ;  /* 0x042000001a097989 */ /* 0x00002800000e00ff */
[----:B------:R-:W0:Y:S04]  /*1700*/  SHFL.UP PT, R50, R50, 0x1, RZ ;  /* 0x0420000032327989 */ /* 0x000e2800000e00ff */
[----:B------:R-:W0:Y:S01]  /*1710*/  SHFL.UP PT, R51, R51, 0x1, RZ ;  /* 0x0420000033337989 */ /* 0x000e2200000e00ff */
[----:B----4-:R-:W-:Y:S05]  /*1720*/  @P0 BRA `(.L_x_23) ;  /* 0x0000000000240947 */ /* 0x010fea0003800000 */
[----:B0-----:R-:W-:Y:S02]  /*1730*/  IABS R24, R23 ;  /* 0x0000001700187213 */ /* 0x001fe40000000000 */
[----:B------:R-:W-:Y:S02]  /*1740*/  IABS R25, R31 ;  /* 0x0000001f00197213 */ /* 0x000fe40000000000 */
[----:B-12---:R-:W-:Y:S02]  /*1750*/  VIMNMX R62, PT, PT, R12, R62, PT ;  /* 0x0000003e0c3e7248 */ /* 0x006fe40003fe0100 */
[----:B------:R-:W-:Y:S02]  /*1760*/  ISETP.GT.U32.AND P0, PT, R24, R25, PT ;  /* 0x000000191800720c */ /* 0x000fe40003f04070 */
[----:B------:R-:W-:Y:S02]  /*1770*/  VIMNMX R63, PT, PT, R13, R63, !PT ;  /* 0x0000003f0d3f7248 */ /* 0x000fe40007fe0100 */
[----:B------:R-:W-:-:S02]  /*1780*/  VIMNMX R28, PT, PT, R20, R28, PT ;  /* 0x0000001c141c7248 */ /* 0x000fc40003fe0100 */
[----:B------:R-:W-:Y:S02]  /*1790*/  VIMNMX R29, PT, PT, R21, R29, !PT ;  /* 0x0000001d151d7248 */ /* 0x000fe40007fe0100 */
[----:B------:R-:W-:Y:S02]  /*17a0*/  SEL R30, R22, R30, P0 ;  /* 0x0000001e161e7207 */ /* 0x000fe40000000000 */
[----:B------:R-:W-:-:S07]  /*17b0*/  SEL R31, R23, R31, P0 ;  /* 0x0000001f171f7207 */ /* 0x000fce0000000000 */
.L_x_23:
[----:B------:R-:W-:Y:S05]  /*17c0*/  @P1 BRA `(.L_x_24) ;  /* 0x0000000000241947 */ /* 0x000fea0003800000 */
[----:B0-----:R-:W-:Y:S02]  /*17d0*/  IABS R24, R31 ;  /* 0x0000001f00187213 */ /* 0x001fe40000000000 */
[----:B---3--:R-:W-:Y:S02]  /*17e0*/  IABS R25, R35 ;  /* 0x0000002300197213 */ /* 0x008fe40000000000 */
[----:B--2---:R-:W-:Y:S02]  /*17f0*/  VIMNMX R54, PT, PT, R54, R62, PT ;  /* 0x0000003e36367248 */ /* 0x004fe40003fe0100 */
[----:B------:R-:W-:Y:S02]  /*1800*/  ISETP.GT.U32.AND P0, PT, R24, R25, PT ;  /* 0x000000191800720c */ /* 0x000fe40003f04070 */
[----:B------:R-:W-:Y:S02]  /*1810*/  VIMNMX R55, PT, PT, R55, R63, !PT ;  /* 0x0000003f37377248 */ /* 0x000fe40007fe0100 */
[----:B------:R-:W-:-:S02]  /*1820*/  VIMNMX R32, PT, PT, R32, R28, PT ;  /* 0x0000001c20207248 */ /* 0x000fc40003fe0100 */
[----:B------:R-:W-:Y:S02]  /*1830*/  VIMNMX R33, PT, PT, R33, R29, !PT ;  /* 0x0000001d21217248 */ /* 0x000fe40007fe0100 */
[----:B------:R-:W-:Y:S02]  /*1840*/  SEL R34, R30, R34, P0 ;  /* 0x000000221e227207 */ /* 0x000fe40000000000 */
[----:B------:R-:W-:-:S07]  /*1850*/  SEL R35, R31, R35, P0 ;  /* 0x000000231f237207 */ /* 0x000fce0000000000 */
.L_x_24:
[C---:B------:R-:W-:Y:S01]  /*1860*/  IADD3 R73, P5, PT, R58.reuse, R69, RZ ;  /* 0x000000453a497210 */ /* 0x040fe20007fbe0ff */
[----:B0-----:R-:W-:Y:S01]  /*1870*/  @!P4 IMAD.MOV.U32 R23, RZ, RZ, R31 ;  /* 0x000000ffff17c224 */ /* 0x001fe200078e001f */
[----:B------:R-:W-:Y:S01]  /*1880*/  ISETP.NE.U32.AND P0, PT, R58, RZ, PT ;  /* 0x000000ff3a00720c */ /* 0x000fe20003f05070 */
[----:B------:R-:W-:Y:S01]  /*1890*/  @!P4 IMAD.MOV.U32 R22, RZ, RZ, R30 ;  /* 0x000000ffff16c224 */ /* 0x000fe200078e001e */
[----:B------:R-:W0:Y:S01]  /*18a0*/  LDS.128 R24, [UR5+0xf0] ;  /* 0x0000f005ff187984 */ /* 0x000e220008000c00 */
[----:B------:R-:W-:Y:S01]  /*18b0*/  @!P4 IMAD.MOV.U32 R21, RZ, RZ, R29 ;  /* 0x000000ffff15c224 */ /* 0x000fe200078e001d */
[C---:B------:R-:W-:Y:S01]  /*18c0*/  ISETP.NE.AND.EX P0, PT, R59.reuse, RZ, PT, P0 ;  /* 0x000000ff3b00720c */ /* 0x040fe20003f05300 */
[----:B------:R-:W-:Y:S01]  /*18d0*/  @!P4 IMAD.MOV.U32 R20, RZ, RZ, R28 ;  /* 0x000000ffff14c224 */ /* 0x000fe200078e001c */
[----:B------:R-:W-:Y:S01]  /*18e0*/  ISETP.NE.AND P1, PT, R64, 0x3, PT ;  /* 0x000000034000780c */ /* 0x000fe20003f25270 */
[----:B------:R-:W-:Y:S01]  /*18f0*/  IMAD.X R75, R59, 0x1, R71, P5 ;  /* 0x000000013b4b7824 */ /* 0x000fe200028e0647 */
[----:B------:R-:W4:Y:S01]  /*1900*/  LDS.128 R28, [UR5+0x70] ;  /* 0x00007005ff1c7984 */ /* 0x000f220008000c00 */
[----:B------:R-:W-:Y:S01]  /*1910*/  ISETP.NE.U32.AND P6, PT, R56, RZ, PT ;  /* 0x000000ff3800720c */ /* 0x000fe20003fc5070 */
[----:B------:R-:W-:Y:S01]  /*1920*/  @!P4 IMAD.MOV.U32 R19, RZ, RZ, R67 ;  /* 0x000000ffff13c224 */ /* 0x000fe200078e0043 */
[----:B------:R-:W-:Y:S01]  /*1930*/  ISETP.NE.AND P5, PT, R64, 0x4, PT ;  /* 0x000000044000780c */ /* 0x000fe20003fa5270 */
[----:B------:R-:W0:Y:S01]  /*1940*/  LDS.64 R58, [UR5+0x68] ;  /* 0x00006805ff3a7984 */ /* 0x000e220008000a00 */
[----:B-12---:R-:W-:-:S02]  /*1950*/  @!P4 IMAD.MOV.U32 R13, RZ, RZ, R63 ;  /* 0x000000ffff0dc224 */ /* 0x006fc400078e003f */
[----:B------:R-:W-:Y:S01]  /*1960*/  @!P4 IMAD.MOV.U32 R12, RZ, RZ, R62 ;  /* 0x000000ffff0cc224 */ /* 0x000fe200078e003e */
[----:B------:R-:W-:-:S03]  /*1970*/  ISETP.NE.AND P4, PT, R64, 0x5, PT ;  /* 0x000000054000780c */ /* 0x000fc60003f85270 */
[----:B------:R-:W-:Y:S02]  /*1980*/  @!P1 IMAD.MOV.U32 R18, RZ, RZ, R69 ;  /* 0x000000ffff129224 */ /* 0x000fe400078e0045 */
[----:B------:R-:W-:Y:S02]  /*1990*/  @!P1 IMAD.MOV.U32 R19, RZ, RZ, R71 ;  /* 0x000000ffff139224 */ /* 0x000fe400078e0047 */
[----:B------:R-:W-:Y:S02]  /*19a0*/  @!P1 IMAD.MOV.U32 R13, RZ, RZ, R55 ;  /* 0x000000ffff0d9224 */ /* 0x000fe400078e0037 */
[----:B------:R-:W-:Y:S02]  /*19b0*/  @!P1 IMAD.MOV.U32 R12, RZ, RZ, R54 ;  /* 0x000000ffff0c9224 */ /* 0x000fe400078e0036 */
[----:B---3--:R-:W-:Y:S02]  /*19c0*/  @!P1 IMAD.MOV.U32 R23, RZ, RZ, R35 ;  /* 0x000000ffff179224 */ /* 0x008fe400078e0023 */
[----:B------:R-:W-:-:S02]  /*19d0*/  @!P1 IMAD.MOV.U32 R22, RZ, RZ, R34 ;  /* 0x000000ffff169224 */ /* 0x000fc400078e0022 */
[----:B------:R-:W-:Y:S02]  /*19e0*/  @!P1 IMAD.MOV.U32 R21, RZ, RZ, R33 ;  /* 0x000000ffff159224 */ /* 0x000fe400078e0021 */
[----:B------:R-:W-:Y:S01]  /*19f0*/  @!P1 IMAD.MOV.U32 R20, RZ, RZ, R32 ;  /* 0x000000ffff149224 */ /* 0x000fe200078e0020 */
[----:B------:R-:W-:Y:S02]  /*1a00*/  ISETP.NE.AND.EX P1, PT, R57, RZ, PT, P6 ;  /* 0x000000ff3900720c */ /* 0x000fe40003f25360 */
[----:B------:R-:W-:Y:S01]  /*1a10*/  IADD3 R63, P6, PT, R56, R73, RZ ;  /* 0x00000049383f7210 */ /* 0x000fe20007fde0ff */
[----:B------:R-:W-:-:S12]  /*1a20*/  @P0 BRA `(.L_x_25) ;  /* 0x0000000000240947 */ /* 0x000fd80003800000 */
[----:B------:R-:W-:Y:S02]  /*1a30*/  IABS R62, R35 ;  /* 0x00000023003e7213 */ /* 0x000fe40000000000 */
[----:B----4-:R-:W-:Y:S02]  /*1a40*/  IABS R67, R31 ;  /* 0x0000001f00437213 */ /* 0x010fe40000000000 */
[----:B0-----:R-:W-:Y:S02]  /*1a50*/  VIMNMX R58, PT, PT, R58, R54, PT ;  /* 0x000000363a3a7248 */ /* 0x001fe40003fe0100 */
[----:B------:R-:W-:Y:S02]  /*1a60*/  ISETP.GT.U32.AND P0, PT, R62, R67, PT ;  /* 0x000000433e00720c */ /* 0x000fe40003f04070 */
[----:B------:R-:W-:Y:S02]  /*1a70*/  VIMNMX R59, PT, PT, R59, R55, !PT ;  /* 0x000000373b3b7248 */ /* 0x000fe40007fe0100 */
[----:B------:R-:W-:-:S02]  /*1a80*/  VIMNMX R28, PT, PT, R28, R32, PT ;  /* 0x000000201c1c7248 */ /* 0x000fc40003fe0100 */
[----:B------:R-:W-:Y:S02]  /*1a90*/  VIMNMX R29, PT, PT, R29, R33, !PT ;  /* 0x000000211d1d7248 */ /* 0x000fe40007fe0100 */
[----:B------:R-:W-:Y:S02]  /*1aa0*/  SEL R30, R34, R30, P0 ;  /* 0x0000001e221e7207 */ /* 0x000fe40000000000 */
[----:B------:R-:W-:-:S07]  /*1ab0*/  SEL R31, R35, R31, P0 ;  /* 0x0000001f231f7207 */ /* 0x000fce0000000000 */
.L_x_25:
[----:B------:R-:W1:Y:S01]  /*1ac0*/  LDS.64 R54, [UR5+0x88] ;  /* 0x00008805ff367984 */ /* 0x000e620008000a00 */
[----:B------:R-:W-:Y:S02]  /*1ad0*/  IMAD.X R67, R57, 0x1, R75, P6 ;  /* 0x0000000139437824 */ /* 0x000fe400030e064b */
[----:B------:R-:W-:Y:S01]  /*1ae0*/  @!P5 IMAD.MOV.U32 R18, RZ, RZ, R73 ;  /* 0x000000ffff12d224 */ /* 0x000fe200078e0049 */
[----:B------:R-:W2:Y:S01]  /*1af0*/  LDS.128 R32, [UR5+0x90] ;  /* 0x00009005ff207984 */ /* 0x000ea20008000c00 */
[----:B------:R-:W-:Y:S01]  /*1b00*/  @!P5 IMAD.MOV.U32 R19, RZ, RZ, R75 ;  /* 0x000000ffff13d224 */ /* 0x000fe200078e004b */
[----:B------:R-:W-:Y:S06]  /*1b10*/  @P1 BRA `(.L_x_26) ;  /* 0x0000000000241947 */ /* 0x000fec0003800000 */
[----:B----4-:R-:W-:Y:S02]  /*1b20*/  IABS R56, R31 ;  /* 0x0000001f00387213 */ /* 0x010fe40000000000 */
[----:B--2---:R-:W-:Y:S02]  /*1b30*/  IABS R57, R35 ;  /* 0x0000002300397213 */ /* 0x004fe40000000000 */
[----:B01----:R-:W-:Y:S02]  /*1b40*/  VIMNMX R54, PT, PT, R54, R58, PT ;  /* 0x0000003a36367248 */ /* 0x003fe40003fe0100 */
[----:B------:R-:W-:Y:S02]  /*1b50*/  ISETP.GT.U32.AND P0, PT, R56, R57, PT ;  /* 0x000000393800720c */ /* 0x000fe40003f04070 */
[----:B------:R-:W-:Y:S02]  /*1b60*/  VIMNMX R55, PT, PT, R55, R59, !PT ;  /* 0x0000003b37377248 */ /* 0x000fe40007fe0100 */
[----:B------:R-:W-:-:S02]  /*1b70*/  VIMNMX R32, PT, PT, R32, R28, PT ;  /* 0x0000001c20207248 */ /* 0x000fc40003fe0100 */
[----:B------:R-:W-:Y:S02]  /*1b80*/  VIMNMX R33, PT, PT, R33, R29, !PT ;  /* 0x0000001d21217248 */ /* 0x000fe40007fe0100 */
[----:B------:R-:W-:Y:S02]  /*1b90*/  SEL R34, R30, R34, P0 ;  /* 0x000000221e227207 */ /* 0x000fe40000000000 */
[----:B------:R-:W-:-:S07]  /*1ba0*/  SEL R35, R31, R35, P0 ;  /* 0x000000231f237207 */ /* 0x000fce0000000000 */
.L_x_26:
[----:B0-----:R-:W-:Y:S01]  /*1bb0*/  @!P5 IMAD.MOV.U32 R13, RZ, RZ, R59 ;  /* 0x000000ffff0dd224 */ /* 0x001fe200078e003b */
[C---:B------:R-:W-:Y:S01]  /*1bc0*/  IADD3 R59, P6, PT, R52.reuse, R63, RZ ;  /* 0x0000003f343b7210 */ /* 0x040fe20007fde0ff */
[----:B----4-:R-:W-:Y:S01]  /*1bd0*/  @!P5 IMAD.MOV.U32 R23, RZ, RZ, R31 ;  /* 0x000000ffff17d224 */ /* 0x010fe200078e001f */
[----:B------:R-:W-:Y:S01]  /*1be0*/  ISETP.NE.U32.AND P0, PT, R52, RZ, PT ;  /* 0x000000ff3400720c */ /* 0x000fe20003f05070 */
[----:B------:R-:W-:Y:S01]  /*1bf0*/  @!P5 IMAD.MOV.U32 R22, RZ, RZ, R30 ;  /* 0x000000ffff16d224 */ /* 0x000fe200078e001e */
[C---:B------:R-:W-:Y:S01]  /*1c00*/  ISETP.NE.AND P1, PT, R64.reuse, 0x7, PT ;  /* 0x000000074000780c */ /* 0x040fe20003f25270 */
[----:B------:R-:W-:Y:S01]  /*1c10*/  @!P5 IMAD.MOV.U32 R21, RZ, RZ, R29 ;  /* 0x000000ffff15d224 */ /* 0x000fe200078e001d */
[C---:B------:R-:W-:Y:S01]  /*1c20*/  ISETP.NE.AND.EX P0, PT, R53.reuse, RZ, PT, P0 ;  /* 0x000000ff3500720c */ /* 0x040fe20003f05300 */
[----:B------:R-:W-:Y:S02]  /*1c30*/  @!P5 IMAD.MOV.U32 R20, RZ, RZ, R28 ;  /* 0x000000ffff14d224 */ /* 0x000fe400078e001c */
[----:B------:R-:W-:Y:S01]  /*1c40*/  IMAD.X R69, R53, 0x1, R67, P6 ;  /* 0x0000000135457824 */ /* 0x000fe200030e0643 */
[----:B------:R-:W0:Y:S01]  /*1c50*/  LDS.128 R28, [UR5+0xb0] ;  /* 0x0000b005ff1c7984 */ /* 0x000e220008000c00 */
[----:B------:R-:W-:Y:S01]  /*1c60*/  @!P5 IMAD.MOV.U32 R12, RZ, RZ, R58 ;  /* 0x000000ffff0cd224 */ /* 0x000fe200078e003a */
[----:B------:R-:W-:Y:S01]  /*1c70*/  ISETP.NE.AND P5, PT, R64, 0x6, PT ;  /* 0x000000064000780c */ /* 0x000fe20003fa5270 */
[----:B------:R-:W-:Y:S01]  /*1c80*/  @!P4 IMAD.MOV.U32 R18, RZ, RZ, R63 ;  /* 0x000000ffff12c224 */ /* 0x000fe200078e003f */
[----:B------:R-:W3:Y:S01]  /*1c90*/  LDS.64 R52, [UR5+0xa8] ;  /* 0x0000a805ff347984 */ /* 0x000ee20008000a00 */
[----:B------:R-:W-:Y:S01]  /*1ca0*/  @!P4 IMAD.MOV.U32 R19, RZ, RZ, R67 ;  /* 0x000000ffff13c224 */ /* 0x000fe200078e0043 */
[----:B------:R-:W-:Y:S01]  /*1cb0*/  ISETP.NE.U32.AND P6, PT, R48, RZ, PT ;  /* 0x000000ff3000720c */ /* 0x000fe20003fc5070 */
[----:B-1----:R-:W-:-:S02]  /*1cc0*/  @!P4 IMAD.MOV.U32 R13, RZ, RZ, R55 ;  /* 0x000000ffff0dc224 */ /* 0x002fc400078e0037 */
[----:B------:R-:W-:Y:S02]  /*1cd0*/  @!P4 IMAD.MOV.U32 R12, RZ, RZ, R54 ;  /* 0x000000ffff0cc224 */ /* 0x000fe400078e0036 */
[----:B--2---:R-:W-:Y:S02]  /*1ce0*/  @!P4 IMAD.MOV.U32 R23, RZ, RZ, R35 ;  /* 0x000000ffff17c224 */ /* 0x004fe400078e0023 */
[----:B------:R-:W-:Y:S02]  /*1cf0*/  @!P4 IMAD.MOV.U32 R22, RZ, RZ, R34 ;  /* 0x000000ffff16c224 */ /* 0x000fe400078e0022 */
[----:B------:R-:W-:Y:S02]  /*1d00*/  @!P4 IMAD.MOV.U32 R21, RZ, RZ, R33 ;  /* 0x000000ffff15c224 */ /* 0x000fe400078e0021 */
[----:B------:R-:W-:Y:S01]  /*1d10*/  @!P4 IMAD.MOV.U32 R20, RZ, RZ, R32 ;  /* 0x000000ffff14c224 */ /* 0x000fe200078e0020 */
[----:B------:R-:W-:Y:S01]  /*1d20*/  IADD3 R63, P4, PT, R48, R59, RZ ;  /* 0x0000003b303f7210 */ /* 0x000fe20007f9e0ff */
[----:B------:R-:W-:-:S12]  /*1d30*/  @P0 BRA `(.L_x_27) ;  /* 0x0000000000240947 */ /* 0x000fd80003800000 */
[----:B------:R-:W-:Y:S02]  /*1d40*/  IABS R56, R35 ;  /* 0x0000002300387213 */ /* 0x000fe40000000000 */
[----:B0-----:R-:W-:Y:S02]  /*1d50*/  IABS R57, R31 ;  /* 0x0000001f00397213 */ /* 0x001fe40000000000 */
[----:B---3--:R-:W-:Y:S02]  /*1d60*/  VIMNMX R52, PT, PT, R52, R54, PT ;  /* 0x0000003634347248 */ /* 0x008fe40003fe0100 */
[----:B------:R-:W-:Y:S02]  /*1d70*/  ISETP.GT.U32.AND P0, PT, R56, R57, PT ;  /* 0x000000393800720c */ /* 0x000fe40003f04070 */
[----:B------:R-:W-:Y:S02]  /*1d80*/  VIMNMX R53, PT, PT, R53, R55, !PT ;  /* 0x0000003735357248 */ /* 0x000fe40007fe0100 */
[----:B------:R-:W-:-:S02]  /*1d90*/  VIMNMX R28, PT, PT, R28, R32, PT ;  /* 0x000000201c1c7248 */ /* 0x000fc40003fe0100 */
[----:B------:R-:W-:Y:S02]  /*1da0*/  VIMNMX R29, PT, PT, R29, R33, !PT ;  /* 0x000000211d1d7248 */ /* 0x000fe40007fe0100 */
[----:B------:R-:W-:Y:S02]  /*1db0*/  SEL R30, R34, R30, P0 ;  /* 0x0000001e221e7207 */ /* 0x000fe40000000000 */
[----:B------:R-:W-:-:S07]  /*1dc0*/  SEL R31, R35, R31, P0 ;  /* 0x0000001f231f7207 */ /* 0x000fce0000000000 */
.L_x_27:
[C---:B------:R-:W-:Y:S01]  /*1dd0*/  ISETP.NE.AND.EX P0, PT, R49.reuse, RZ, PT, P6 ;  /* 0x000000ff3100720c */ /* 0x040fe20003f05360 */
[----:B------:R-:W-:Y:S01]  /*1de0*/  IMAD.X R55, R49, 0x1, R69, P4 ;  /* 0x0000000131377824 */ /* 0x000fe200020e0645 */
[----:B------:R-:W1:Y:S01]  /*1df0*/  LDS.128 R32, [UR5+0xd0] ;  /* 0x0000d005ff207984 */ /* 0x000e620008000c00 */
[C---:B------:R-:W-:Y:S01]  /*1e00*/  ISETP.NE.U32.AND P4, PT, R16.reuse, RZ, PT ;  /* 0x000000ff1000720c */ /* 0x040fe20003f85070 */
[----:B------:R-:W-:Y:S01]  /*1e10*/  @!P5 IMAD.MOV.U32 R18, RZ, RZ, R59 ;  /* 0x000000ffff12d224 */ /* 0x000fe200078e003b */
[----:B------:R-:W-:Y:S01]  /*1e20*/  IADD3 R16, P6, PT, R16, R63, RZ ;  /* 0x0000003f10107210 */ /* 0x000fe20007fde0ff */
[----:B------:R-:W2:Y:S01]  /*1e30*/  LDS.64 R48, [UR5+0xc8] ;  /* 0x0000c805ff307984 */ /* 0x000ea20008000a00 */
[----:B------:R-:W-:Y:S01]  /*1e40*/  @!P5 IMAD.MOV.U32 R19, RZ, RZ, R69 ;  /* 0x000000ffff13d224 */ /* 0x000fe200078e0045 */
[----:B------:R-:W-:Y:S01]  /*1e50*/  ISETP.NE.AND.EX P4, PT, R17, RZ, PT, P4 ;  /* 0x000000ff1100720c */ /* 0x000fe20003f85340 */
[----:B---3--:R-:W-:Y:S02]  /*1e60*/  @!P5 IMAD.MOV.U32 R13, RZ, RZ, R53 ;  /* 0x000000ffff0dd224 */ /* 0x008fe400078e0035 */
[----:B------:R-:W-:-:S02]  /*1e70*/  @!P5 IMAD.MOV.U32 R12, RZ, RZ, R52 ;  /* 0x000000ffff0cd224 */ /* 0x000fc400078e0034 */
[----:B0-----:R-:W-:Y:S02]  /*1e80*/  @!P5 IMAD.MOV.U32 R23, RZ, RZ, R31 ;  /* 0x000000ffff17d224 */ /* 0x001fe400078e001f */
[----:B------:R-:W-:Y:S02]  /*1e90*/  @!P5 IMAD.MOV.U32 R22, RZ, RZ, R30 ;  /* 0x000000ffff16d224 */ /* 0x000fe400078e001e */
[----:B------:R-:W-:Y:S02]  /*1ea0*/  @!P5 IMAD.MOV.U32 R21, RZ, RZ, R29 ;  /* 0x000000ffff15d224 */ /* 0x000fe400078e001d */
[----:B------:R-:W-:Y:S01]  /*1eb0*/  @!P5 IMAD.MOV.U32 R20, RZ, RZ, R28 ;  /* 0x000000ffff14d224 */ /* 0x000fe200078e001c */
[----:B------:R-:W-:Y:S01]  /*1ec0*/  ISETP.GE.U32.AND P5, PT, R65, 0x20, PT ;  /* 0x000000204100780c */ /* 0x000fe20003fa6070 */
[----:B------:R-:W-:Y:S02]  /*1ed0*/  IMAD.X R17, R17, 0x1, R55, P6 ;  /* 0x0000000111117824 */ /* 0x000fe400030e0637 */
[----:B------:R-:W-:-:S02]  /*1ee0*/  @!P1 IMAD.MOV.U32 R18, RZ, RZ, R63 ;  /* 0x000000ffff129224 */ /* 0x000fc400078e003f */
[----:B------:R-:W-:Y:S01]  /*1ef0*/  @!P1 IMAD.MOV.U32 R19, RZ, RZ, R55 ;  /* 0x000000ffff139224 */ /* 0x000fe200078e0037 */
[----:B------:R-:W-:Y:S07]  /*1f00*/  @P0 BRA `(.L_x_28) ;  /* 0x0000000000240947 */ /* 0x000fee0003800000 */
[----:B------:R-:W-:Y:S02]  /*1f10*/  IABS R54, R31 ;  /* 0x0000001f00367213 */ /* 0x000fe40000000000 */
[----:B-1----:R-:W-:Y:S02]  /*1f20*/  IABS R55, R35 ;  /* 0x0000002300377213 */ /* 0x002fe40000000000 */
[----:B--2---:R-:W-:Y:S02]  /*1f30*/  VIMNMX R48, PT, PT, R48, R52, PT ;  /* 0x0000003430307248 */ /* 0x004fe40003fe0100 */
[----:B------:R-:W-:Y:S02]  /*1f40*/  ISETP.GT.U32.AND P0, PT, R54, R55, PT ;  /* 0x000000373600720c */ /* 0x000fe40003f04070 */
[----:B------:R-:W-:Y:S02]  /*1f50*/  VIMNMX R49, PT, PT, R49, R53, !PT ;  /* 0x0000003531317248 */ /* 0x000fe40007fe0100 */
[----:B------:R-:W-:-:S02]  /*1f60*/  VIMNMX R32, PT, PT, R32, R28, PT ;  /* 0x0000001c20207248 */ /* 0x000fc40003fe0100 */
[----:B------:R-:W-:Y:S02]  /*1f70*/  VIMNMX R33, PT, PT, R33, R29, !PT ;  /* 0x0000001d21217248 */ /* 0x000fe40007fe0100 */
[----:B------:R-:W-:Y:S02]  /*1f80*/  SEL R34, R30, R34, P0 ;  /* 0x000000221e227207 */ /* 0x000fe40000000000 */
[----:B------:R-:W-:-:S07]  /*1f90*/  SEL R35, R31, R35, P0 ;  /* 0x000000231f237207 */ /* 0x000fce0000000000 */
.L_x_28:
[----:B------:R-:W-:Y:S05]  /*1fa0*/  @P4 BRA `(.L_x_29) ;  /* 0x0000000000244947 */ /* 0x000fea0003800000 */
[----:B-1----:R-:W-:Y:S02]  /*1fb0*/  IABS R28, R35 ;  /* 0x00000023001c7213 */ /* 0x002fe40000000000 */
[----:B------:R-:W-:Y:S02]  /*1fc0*/  IABS R29, R27 ;  /* 0x0000001b001d7213 */ /* 0x000fe40000000000 */
[----:B--2---:R-:W-:Y:S02]  /*1fd0*/  VIMNMX R14, PT, PT, R14, R48, PT ;  /* 0x000000300e0e7248 */ /* 0x004fe40003fe0100 */
[----:B------:R-:W-:Y:S02]  /*1fe0*/  ISETP.GT.U32.AND P0, PT, R28, R29, PT ;  /* 0x0000001d1c00720c */ /* 0x000fe40003f04070 */
[----:B------:R-:W-:Y:S02]  /*1ff0*/  VIMNMX R15, PT, PT, R15, R49, !PT ;  /* 0x000000310f0f7248 */ /* 0x000fe40007fe0100 */
[----:B------:R-:W-:-:S02]  /*2000*/  VIMNMX R24, PT, PT, R24, R32, PT ;  /* 0x0000002018187248 */ /* 0x000fc40003fe0100 */
[----:B------:R-:W-:Y:S02]  /*2010*/  VIMNMX R25, PT, PT, R25, R33, !PT ;  /* 0x0000002119197248 */ /* 0x000fe40007fe0100 */
[----:B------:R-:W-:Y:S02]  /*2020*/  SEL R26, R34, R26, P0 ;  /* 0x0000001a221a7207 */ /* 0x000fe40000000000 */
[----:B------:R-:W-:-:S07]  /*2030*/  SEL R27, R35, R27, P0 ;  /* 0x0000001b231b7207 */ /* 0x000fce0000000000 */
.L_x_29:
[----:B------:R-:W-:Y:S01]  /*2040*/  BSSY.RECONVERGENT B0, `(.L_x_30) ;  /* 0x0000021000007945 */ /* 0x000fe20003800200 */
[----:B-1----:R-:W-:Y:S02]  /*2050*/  @!P1 IMAD.MOV.U32 R23, RZ, RZ, R35 ;  /* 0x000000ffff179224 */ /* 0x002fe400078e0023 */
[----:B------:R-:W-:Y:S02]  /*2060*/  @!P1 IMAD.MOV.U32 R22, RZ, RZ, R34 ;  /* 0x000000ffff169224 */ /* 0x000fe400078e0022 */
[----:B------:R-:W-:Y:S02]  /*2070*/  @!P1 IMAD.MOV.U32 R21, RZ, RZ, R33 ;  /* 0x000000ffff159224 */ /* 0x000fe400078e0021 */
[----:B------:R-:W-:Y:S02]  /*2080*/  @!P1 IMAD.MOV.U32 R20, RZ, RZ, R32 ;  /* 0x000000ffff149224 */ /* 0x000fe400078e0020 */
[----:B--2---:R-:W-:Y:S02]  /*2090*/  @!P1 IMAD.MOV.U32 R13, RZ, RZ, R49 ;  /* 0x000000ffff0d9224 */ /* 0x004fe400078e0031 */
[----:B------:R-:W-:Y:S01]  /*20a0*/  @!P1 IMAD.MOV.U32 R12, RZ, RZ, R48 ;  /* 0x000000ffff0c9224 */ /* 0x000fe200078e0030 */
[----:B------:R-:W-:Y:S06]  /*20b0*/  @!P5 BRA `(.L_x_31) ;  /* 0x000000000064d947 */ /* 0x000fec0003800000 */
[----:B------:R-:W-:Y:S01]  /*20c0*/  ISETP.NE.U32.AND P0, PT, R6, RZ, PT ;  /* 0x000000ff0600720c */ /* 0x000fe20003f05070 */
[----:B------:R-:W-:Y:S01]  /*20d0*/  BSSY.RECONVERGENT B1, `(.L_x_32) ;  /* 0x0000011000017945 */ /* 0x000fe20003800200 */
[----:B------:R-:W-:Y:S02]  /*20e0*/  ISETP.NE.AND P1, PT, R61, RZ, PT ;  /* 0x000000ff3d00720c */ /* 0x000fe40003f25270 */
[----:B------:R-:W-:Y:S02]  /*20f0*/  ISETP.NE.AND.EX P0, PT, R7, RZ, PT, P0 ;  /* 0x000000ff0700720c */ /* 0x000fe40003f05300 */
[----:B------:R-:W-:-:S05]  /*2100*/  IADD3 R6, P4, PT, R18, R6, RZ ;  /* 0x0000000612067210 */ /* 0x000fca0007f9e0ff */
[----:B------:R-:W-:-:S04]  /*2110*/  IMAD.X R7, R19, 0x1, R7, P4 ;  /* 0x0000000113077824 */ /* 0x000fc800020e0607 */
[----:B------:R-:W-:Y:S02]  /*2120*/  @!P1 IMAD.MOV.U32 R6, RZ, RZ, R18 ;  /* 0x000000ffff069224 */ /* 0x000fe400078e0012 */
[----:B------:R-:W-:Y:S01]  /*2130*/  @!P1 IMAD.MOV.U32 R7, RZ, RZ, R19 ;  /* 0x000000ffff079224 */ /* 0x000fe200078e0013 */
[----:B------:R-:W-:Y:S06]  /*2140*/  @P0 BRA `(.L_x_33) ;  /* 0x0000000000240947 */ /* 0x000fec0003800000 */
        /* <DEDUP_REMOVED lines=9> */
.L_x_33:
[----:B------:R-:W-:Y:S05]  /*21e0*/  BSYNC.RECONVERGENT B1 ;  /* 0x0000000000017941 */ /* 0x000fea0003800200 */
.L_x_32:
[----:B------:R-:W-:Y:S02]  /*21f0*/  @!P1 IMAD.MOV.U32 R50, RZ, RZ, R12 ;  /* 0x000000ffff329224 */ /* 0x000fe400078e000c */
[----:B------:R-:W-:Y:S02]  /*2200*/  @!P1 IMAD.MOV.U32 R51, RZ, RZ, R13 ;  /* 0x000000ffff339224 */ /* 0x000fe400078e000d */
[----:B------:R-:W-:Y:S02]  /*2210*/  @!P1 IMAD.MOV.U32 R11, RZ, RZ, R20 ;  /* 0x000000ffff0b9224 */ /* 0x000fe400078e0014 */
[----:B------:R-:W-:Y:S02]  /*2220*/  @!P1 IMAD.MOV.U32 R10, RZ, RZ, R21 ;  /* 0x000000ffff0a9224 */ /* 0x000fe400078e0015 */
[----:B------:R-:W-:Y:S02]  /*2230*/  @!P1 IMAD.MOV.U32 R8, RZ, RZ, R23 ;  /* 0x000000ffff089224 */ /* 0x000fe400078e0017 */
[----:B------:R-:W-:-:S07]  /*2240*/  @!P1 IMAD.MOV.U32 R9, RZ, RZ, R22 ;  /* 0x000000ffff099224 */ /* 0x000fce00078e0016 */
.L_x_31:
[----:B------:R-:W-:Y:S05]  /*2250*/  BSYNC.RECONVERGENT B0 ;  /* 0x0000000000007941 */ /* 0x000fea0003800200 */
.L_x_30:
[----:B------:R-:W-:Y:S01]  /*2260*/  ISETP.GE.U32.AND P0, PT, R16, 0x101, PT ;  /* 0x000001011000780c */ /* 0x000fe20003f06070 */
[----:B------:R-:W-:Y:S01]  /*2270*/  BSSY.RECONVERGENT B0, `(.L_x_34) ;  /* 0x0000014000007945 */ /* 0x000fe20003800200 */
[----:B------:R-:W-:Y:S01]  /*2280*/  ISETP.NE.AND P4, PT, R65, RZ, PT ;  /* 0x000000ff4100720c */ /* 0x000fe20003f85270 */
[----:B------:R-:W-:Y:S01]  /*2290*/  IMAD.MOV.U32 R21, RZ, RZ, R0 ;  /* 0x000000ffff157224 */ /* 0x000fe200078e0000 */
[----:B------:R-:W-:Y:S01]  /*22a0*/  ISETP.GE.AND.EX P0, PT, R17, RZ, PT, P0 ;  /* 0x000000ff1100720c */ /* 0x000fe20003f06300 */
[----:B------:R-:W-:Y:S01]  /*22b0*/  IMAD.U32 R20, RZ, RZ, UR4 ;  /* 0x00000004ff147e24 */ /* 0x000fe2000f8e00ff */
[----:B------:R-:W-:Y:S11]  /*22c0*/  @!P3 BRA `(.L_x_35) ;  /* 0x000000000038b947 */ /* 0x000ff60003800000 */
[C---:B------:R-:W-:Y:S02]  /*22d0*/  ISETP.NE.U32.AND P1, PT, R0.reuse, RZ, PT ;  /* 0x000000ff0000720c */ /* 0x040fe40003f25070 */
[----:B------:R-:W-:Y:S02]  /*22e0*/  IADD3 R21, P3, PT, R0, R6, RZ ;  /* 0x0000000600157210 */ /* 0x000fe40007f7e0ff */
[----:B------:R-:W-:Y:S02]  /*22f0*/  ISETP.NE.AND.EX P1, PT, RZ, UR4, PT, P1 ;  /* 0x00000004ff007c0c */ /* 0x000fe4000bf25310 */
[----:B------:R-:W-:-:S11]  /*2300*/  IADD3.X R20, PT, PT, R7, UR4, RZ, P3, !PT ;  /* 0x0000000407147c10 */ /* 0x000fd60009ffe4ff */
        /* <DEDUP_REMOVED lines=10> */
.L_x_35:
[----:B------:R-:W-:Y:S05]  /*23b0*/  BSYNC.RECONVERGENT B0 ;  /* 0x0000000000007941 */ /* 0x000fea0003800200 */
.L_x_34:
[----:B------:R-:W-:Y:S01]  /*23c0*/  BSSY.RECONVERGENT B0, `(.L_x_36) ;  /* 0x000000c000007945 */ /* 0x000fe20003800200 */
[----:B------:R-:W-:-:S03]  /*23d0*/  IADD3 R29, P3, PT, R21, R60, RZ ;  /* 0x0000003c151d7210 */ /* 0x000fc60007f7e0ff */
[----:B------:R-:W-:Y:S10]  /*23e0*/  @P2 BRA `(.L_x_37) ;  /* 0x0000000000242947 */ /* 0x000ff40003800000 */
        /* <DEDUP_REMOVED lines=9> */
.L_x_37:
[----:B------:R-:W-:Y:S05]  /*2480*/  BSYNC.RECONVERGENT B0 ;  /* 0x0000000000007941 */ /* 0x000fea0003800200 */
.L_x_36:
[----:B------:R-:W-:Y:S04]  /*2490*/  BSSY.RECONVERGENT B0, `(.L_x_38) ;  /* 0x000000e000007945 */ /* 0x000fe80003800200 */
[----:B------:R-:W-:Y:S05]  /*24a0*/  @P4 BRA `(.L_x_39) ;  /* 0x0000000000304947 */ /* 0x000fea0003800000 */
[----:B------:R-:W0:Y:S01]  /*24b0*/  LDC.64 R12, c[0x0][0x3f0] ;  /* 0x0000fc00ff0c7b82 */ /* 0x000e220000000a00 */
[----:B------:R-:W-:Y:S01]  /*24c0*/  IMAD.MOV.U32 R23, RZ, RZ, 0x65 ;  /* 0x00000065ff177424 */ /* 0x000fe200078e00ff */
[----:B------:R-:W-:-:S06]  /*24d0*/  CS2R R6, SRZ ;  /* 0x0000000000067805 */ /* 0x000fcc000001ff00 */
[----:B------:R-:W1:Y:S01]  /*24e0*/  LDC.64 R18, c[0x0][0x3e0] ;  /* 0x0000f800ff127b82 */ /* 0x000e620000000a00 */
[----:B0-----:R0:W-:Y:S04]  /*24f0*/  ST.E.64.STRONG.GPU desc[UR10][R12.64+0x408], R14 ;  /* 0x0004080e0c007985 */ /* 0x0011e8000c10fb0a */
[----:B------:R0:W-:Y:S04]  /*2500*/  ST.E.64.STRONG.GPU desc[UR10][R12.64+0x410], R24 ;  /* 0x000410180c007985 */ /* 0x0001e8000c10fb0a */
[----:B------:R0:W-:Y:S04]  /*2510*/  ST.E.64.STRONG.GPU desc[UR10][R12.64+0x400], R16 ;  /* 0x000400100c007985 */ /* 0x0001e8000c10fb0a */
[----:B------:R0:W-:Y:S01]  /*2520*/  ST.E.64.STRONG.GPU desc[UR10][R12.64+0x418], R26 ;  /* 0x0004181a0c007985 */ /* 0x0001e2000c10fb0a */
[----:B------:R-:W-:Y:S06]  /*2530*/  MEMBAR.ALL.GPU ;  /* 0x0000000000007992 */ /* 0x000fec000000a000 */
[----:B------:R-:W-:-:S00]  /*2540*/  ERRBAR ;  /* 0x00000000000079ab */ /* 0x000fc00000000000 */
[----:B------:R-:W-:Y:S06]  /*2550*/  CGAERRBAR ;  /* 0x00000000000075ab */ /* 0x000fec0000000000 */
[----:B-1----:R0:W-:Y:S02]  /*2560*/  ST.E.STRONG.GPU desc[UR10][R18.64+0x80], R23 ;  /* 0x0000801712007985 */ /* 0x0021e4000c10f90a */
.L_x_39:
[----:B------:R-:W-:Y:S05]  /*2570*/  BSYNC.RECONVERGENT B0 ;  /* 0x0000000000007941 */ /* 0x000fea0003800200 */
.L_x_38:
[----:B0-----:R-:W-:Y:S01]  /*2580*/  IMAD.X R12, RZ, RZ, R20, P3 ;  /* 0x000000ffff0c7224 */ /* 0x001fe200018e0614 */
[----:B------:R-:W-:Y:S06]  /*2590*/  @!P0 BRA `(.L_x_40) ;  /* 0x0000000800548947 */ /* 0x000fec0003800000 */
[----:B------:R-:W-:Y:S01]  /*25a0*/  BAR.SYNC.DEFER_BLOCKING 0x0 ;  /* 0x0000000000007b1d */ /* 0x000fe20000010000 */
[----:B------:R-:W-:Y:S01]  /*25b0*/  ISETP.NE.U32.AND P0, PT, R0, RZ, PT ;  /* 0x000000ff0000720c */ /* 0x000fe20003f05070 */
[----:B------:R-:W-:Y:S01]  /*25c0*/  IMAD.MOV.U32 R0, RZ, RZ, 0x1c ;  /* 0x0000001cff007424 */ /* 0x000fe200078e00ff */
[----:B------:R-:W-:Y:S01]  /*25d0*/  ISETP.NE.AND P1, PT, R5, R4, PT ;  /* 0x000000040500720c */ /* 0x000fe20003f25270 */
[----:B------:R-:W-:Y:S01]  /*25e0*/  IMAD.MOV.U32 R12, RZ, RZ, 0x1c ;  /* 0x0000001cff0c7424 */ /* 0x000fe200078e00ff */
[----:B------:R-:W-:Y:S02]  /*25f0*/  ISETP.NE.AND.EX P0, PT, RZ, UR4, PT, P0 ;  /* 0x00000004ff007c0c */ /* 0x000fe4000bf05300 */
[----:B------:R-:W-:Y:S01]  /*2600*/  ISETP.NE.AND P2, PT, R4, R3, PT ;  /* 0x000000030400720c */ /* 0x000fe20003f45270 */
[----:B------:R-:W-:-:S08]  /*2610*/  IMAD.MOV.U32 R3, RZ, RZ, 0x1c ;  /* 0x0000001cff037424 */ /* 0x000fd000078e00ff */
[----:B------:R-:W-:Y:S02]  /*2620*/  @P1 IMAD R0, R21, R0, UR5 ;  /* 0x0000000515001e24 */ /* 0x000fe4000f8e0200 */
[----:B------:R-:W-:Y:S02]  /*2630*/  @P0 IMAD R3, R6, R3, UR5 ;  /* 0x0000000506030e24 */ /* 0x000fe4000f8e0203 */
[----:B------:R-:W-:-:S03]  /*2640*/  @P2 IMAD R7, R29, R12, UR5 ;  /* 0x000000051d072e24 */ /* 0x000fc6000f8e020c */
[----:B------:R0:W-:Y:S04]  /*2650*/  @P0 STS [R3], R2 ;  /* 0x0000000203000388 */ /* 0x0001e80000000800 */
[----:B------:R0:W-:Y:S04]  /*2660*/  @P0 STS [R3+0x4], R50 ;  /* 0x0000043203000388 */ /* 0x0001e80000000800 */
[----:B------:R0:W-:Y:S04]  /*2670*/  @P0 STS [R3+0x8], R51 ;  /* 0x0000083303000388 */ /* 0x0001e80000000800 */
[----:B------:R0:W-:Y:S04]  /*2680*/  @P0 STS [R3+0xc], R11 ;  /* 0x00000c0b03000388 */ /* 0x0001e80000000800 */
[----:B------:R0:W-:Y:S04]  /*2690*/  @P0 STS [R3+0x10], R10 ;  /* 0x0000100a03000388 */ /* 0x0001e80000000800 */
[----:B------:R0:W-:Y:S04]  /*26a0*/  @P0 STS [R3+0x14], R9 ;  /* 0x0000140903000388 */ /* 0x0001e80000000800 */
[----:B------:R0:W-:Y:S01]  /*26b0*/  @P0 STS [R3+0x18], R8 ;  /* 0x0000180803000388 */ /* 0x0001e20000000800 */
[----:B------:R-:W-:-:S03]  /*26c0*/  ISETP.GT.U32.AND P0, PT, R16, R65, PT ;  /* 0x000000411000720c */ /* 0x000fc60003f04070 */
[----:B------:R0:W-:Y:S01]  /*26d0*/  @P1 STS [R0], R5 ;  /* 0x0000000500001388 */ /* 0x0001e20000000800 */
[----:B------:R-:W-:-:S03]  /*26e0*/  ISETP.GT.U32.AND.EX P0, PT, R17, RZ, PT, P0 ;  /* 0x000000ff1100720c */ /* 0x000fc60003f04100 */
[----:B------:R0:W-:Y:S04]  /*26f0*/  @P1 STS [R0+0x4], R46 ;  /* 0x0000042e00001388 */ /* 0x0001e80000000800 */
[----:B------:R0:W-:Y:S04]  /*2700*/  @P1 STS [R0+0x8], R47 ;  /* 0x0000082f00001388 */ /* 0x0001e80000000800 */
[----:B------:R0:W-:Y:S04]  /*2710*/  @P1 STS [R0+0xc], R44 ;  /* 0x00000c2c00001388 */ /* 0x0001e80000000800 */
[----:B------:R0:W-:Y:S04]  /*2720*/  @P1 STS [R0+0x10], R45 ;  /* 0x0000102d00001388 */ /* 0x0001e80000000800 */
[----:B------:R0:W-:Y:S04]  /*2730*/  @P1 STS [R0+0x14], R42 ;  /* 0x0000142a00001388 */ /* 0x0001e80000000800 */
[----:B------:R0:W-:Y:S04]  /*2740*/  @P1 STS [R0+0x18], R43 ;  /* 0x0000182b00001388 */ /* 0x0001e80000000800 */
[----:B------:R0:W-:Y:S04]  /*2750*/  @P2 STS [R7], R4 ;  /* 0x0000000407002388 */ /* 0x0001e80000000800 */
[----:B------:R0:W-:Y:S04]  /*2760*/  @P2 STS [R7+0x4], R40 ;  /* 0x0000042807002388 */ /* 0x0001e80000000800 */
[----:B------:R0:W-:Y:S04]  /*2770*/  @P2 STS [R7+0x8], R41 ;  /* 0x0000082907002388 */ /* 0x0001e80000000800 */
[----:B------:R0:W-:Y:S04]  /*2780*/  @P2 STS [R7+0xc], R38 ;  /* 0x00000c2607002388 */ /* 0x0001e80000000800 */
[----:B------:R0:W-:Y:S04]  /*2790*/  @P2 STS [R7+0x10], R39 ;  /* 0x0000102707002388 */ /* 0x0001e80000000800 */
[----:B------:R0:W-:Y:S04]  /*27a0*/  @P2 STS [R7+0x14], R36 ;  /* 0x0000142407002388 */ /* 0x0001e80000000800 */
[----:B------:R0:W-:Y:S01]  /*27b0*/  @P2 STS [R7+0x18], R37 ;  /* 0x0000182507002388 */ /* 0x0001e20000000800 */
[----:B------:R-:W-:Y:S06]  /*27c0*/  BAR.SYNC.DEFER_BLOCKING 0x0 ;  /* 0x0000000000007b1d */ /* 0x000fec0000010000 */
[----:B------:R-:W-:Y:S05]  /*27d0*/  @!P0 EXIT ;  /* 0x000000000000894d */ /* 0x000fea0003800000 */
[----:B0-----:R-:W-:Y:S01]  /*27e0*/  LOP3.LUT R3, RZ, R65, RZ, 0x33, !PT ;  /* 0x00000041ff037212 */ /* 0x001fe200078e33ff */
[----:B------:R-:W-:Y:S01]  /*27f0*/  IMAD.MOV.U32 R10, RZ, RZ, RZ ;  /* 0x000000ffff0a7224 */ /* 0x000fe200078e00ff */
[----:B------:R-:W-:Y:S02]  /*2800*/  BSSY.RECONVERGENT B0, `(.L_x_41) ;  /* 0x000002f000007945 */ /* 0x000fe40003800200 */
[----:B------:R-:W-:Y:S02]  /*2810*/  IADD3 R8, P0, PT, R3, R16, RZ ;  /* 0x0000001003087210 */ /* 0x000fe40007f1e0ff */
[----:B------:R-:W0:Y:S01]  /*2820*/  LDC.64 R2, c[0x0][0x3d0] ;  /* 0x0000f400ff027b82 */ /* 0x000e220000000a00 */
[----:B------:R-:W-:Y:S02]  /*2830*/  LOP3.LUT R5, RZ, R10, RZ, 0x33, !PT ;  /* 0x0000000aff057212 */ /* 0x000fe400078e33ff */
[----:B------:R-:W-:-:S03]  /*2840*/  LOP3.LUT R0, R8, 0x300, RZ, 0xc0, !PT ;  /* 0x0000030008007812 */ /* 0x000fc600078ec0ff */
[----:B------:R-:W-:Y:S01]  /*2850*/  IMAD.X R7, R5, 0x1, R17, P0 ;  /* 0x0000000105077824 */ /* 0x000fe200000e0611 */
[----:B------:R-:W-:Y:S02]  /*2860*/  ISETP.NE.U32.AND P1, PT, R0, 0x300, PT ;  /* 0x000003000000780c */ /* 0x000fe40003f25070 */
[----:B------:R-:W-:Y:S02]  /*2870*/  ISETP.GE.U32.AND P0, PT, R8, 0x300, PT ;  /* 0x000003000800780c */ /* 0x000fe40003f06070 */
[----:B------:R-:W-:Y:S02]  /*2880*/  ISETP.NE.AND.EX P1, PT, RZ, RZ, PT, P1 ;  /* 0x000000ffff00720c */ /* 0x000fe40003f25310 */
[----:B------:R-:W-:-:S11]  /*2890*/  ISETP.GE.U32.AND.EX P0, PT, R7, RZ, PT, P0 ;  /* 0x000000ff0700720c */ /* 0x000fd60003f06100 */
[----:B------:R-:W-:Y:S05]  /*28a0*/  @!P1 BRA `(.L_x_42) ;  /* 0x0000000000909947 */ /* 0x000fea0003800000 */
[----:B------:R-:W1:Y:S01]  /*28b0*/  LDC.64 R4, c[0x0][0x3d0] ;  /* 0x0000f400ff047b82 */ /* 0x000e620000000a00 */
[----:B------:R-:W-:Y:S01]  /*28c0*/  SHF.R.U64 R8, R8, 0x8, R7 ;  /* 0x0000000808087819 */ /* 0x000fe20000001207 */
[----:B------:R-:W-:Y:S02]  /*28d0*/  IMAD.MOV.U32 R0, RZ, RZ, 0x1c ;  /* 0x0000001cff007424 */ /* 0x000fe400078e00ff */
[----:B------:R-:W-:Y:S02]  /*28e0*/  IMAD.MOV.U32 R23, RZ, RZ, RZ ;  /* 0x000000ffff177224 */ /* 0x000fe400078e00ff */
[----:B------:R-:W-:Y:S02]  /*28f0*/  VIADD R8, R8, 0x1 ;  /* 0x0000000108087836 */ /* 0x000fe40000000000 */
[----:B------:R-:W-:Y:S02]  /*2900*/  IMAD R0, R65, R0, UR5 ;  /* 0x0000000541007e24 */ /* 0x000fe4000f8e0200 */
[----:B------:R-:W-:Y:S01]  /*2910*/  IMAD R21, R10, 0x18, RZ ;  /* 0x000000180a157824 */ /* 0x000fe200078e02ff */
[----:B------:R-:W-:Y:S01]  /*2920*/  LOP3.LUT R8, R8, 0x3, RZ, 0xc0, !PT ;  /* 0x0000000308087812 */ /* 0x000fe200078ec0ff */
[----:B------:R-:W-:-:S02]  /*2930*/  VIADD R0, R0, 0xc ;  /* 0x0000000c00007836 */ /* 0x000fc40000000000 */
[----:B-1----:R-:W-:Y:S01]  /*2940*/  IMAD.WIDE.U32 R4, R65, 0x18, R4 ;  /* 0x0000001841047825 */ /* 0x002fe200078e0004 */
[----:B------:R-:W-:Y:S02]  /*2950*/  LEA R65, P2, R8, R65, 0x8 ;  /* 0x0000004108417211 */ /* 0x000fe400078440ff */
[----:B------:R-:W-:Y:S02]  /*2960*/  IADD3 R6, P1, PT, R4, 0xc, RZ ;  /* 0x0000000c04067810 */ /* 0x000fe40007f3e0ff */
[----:B------:R-:W-:-:S03]  /*2970*/  LEA.HI.X R10, R8, R10, R23, 0x8, P2 ;  /* 0x0000000a080a7211 */ /* 0x000fc600010f4417 */
[----:B------:R-:W-:-:S08]  /*2980*/  IMAD.X R21, R5, 0x1, R21, P1 ;  /* 0x0000000105157824 */ /* 0x000fd000008e0615 */
.L_x_43:
[----:B-1----:R-:W1:Y:S01]  /*2990*/  LDS R7, [R0+-0x8] ;  /* 0xfffff80000077984 */ /* 0x002e620000000800 */
[----:B------:R-:W-:Y:S01]  /*29a0*/  IMAD.MOV.U32 R4, RZ, RZ, R6 ;  /* 0x000000ffff047224 */ /* 0x000fe200078e0006 */
[----:B------:R-:W-:Y:S01]  /*29b0*/  IADD3 R8, P1, PT, R8, -0x1, RZ ;  /* 0xffffffff08087810 */ /* 0x000fe20007f3e0ff */
[----:B------:R-:W-:Y:S01]  /*29c0*/  IMAD.MOV.U32 R5, RZ, RZ, R21 ;  /* 0x000000ffff057224 */ /* 0x000fe200078e0015 */
[----:B------:R-:W2:Y:S02]  /*29d0*/  LDS R9, [R0+-0x4] ;  /* 0xfffffc0000097984 */ /* 0x000ea40000000800 */
[----:B------:R-:W-:Y:S02]  /*29e0*/  IADD3.X R23, PT, PT, R23, -0x1, RZ, P1, !PT ;  /* 0xffffffff17177810 */ /* 0x000fe40000ffe4ff */
[----:B------:R-:W3:Y:S01]  /*29f0*/  LDS R11, [R0] ;  /* 0x00000000000b7984 */ /* 0x000ee20000000800 */
[----:B------:R-:W-:Y:S02]  /*2a00*/  ISETP.NE.U32.AND P1, PT, R8, RZ, PT ;  /* 0x000000ff0800720c */ /* 0x000fe40003f25070 */
[----:B------:R-:W-:Y:S01]  /*2a10*/  IADD3 R6, P2, PT, R4, 0x1800, RZ ;  /* 0x0000180004067810 */ /* 0x000fe20007f5e0ff */
[----:B------:R-:W4:Y:S01]  /*2a20*/  LDS R13, [R0+0x4] ;  /* 0x00000400000d7984 */ /* 0x000f220000000800 */
[----:B------:R-:W-:-:S03]  /*2a30*/  ISETP.NE.AND.EX P1, PT, R23, RZ, PT, P1 ;  /* 0x000000ff1700720c */ /* 0x000fc60003f25310 */
[----:B------:R-:W5:Y:S01]  /*2a40*/  LDS R15, [R0+0x8] ;  /* 0x00000800000f7984 */ /* 0x000f620000000800 */
[----:B------:R-:W-:-:S03]  /*2a50*/  IMAD.X R21, RZ, RZ, R5, P2 ;  /* 0x000000ffff157224 */ /* 0x000fc600010e0605 */
[----:B------:R0:W5:Y:S02]  /*2a60*/  LDS R19, [R0+0xc] ;  /* 0x00000c0000137984 */ /* 0x0001640000000800 */
[----:B0-----:R-:W-:Y:S02]  /*2a70*/  VIADD R0, R0, 0x1c00 ;  /* 0x00001c0000007836 */ /* 0x001fe40000000000 */
[----:B-1----:R1:W-:Y:S04]  /*2a80*/  STG.E desc[UR10][R4.64+-0xc], R7 ;  /* 0xfffff40704007986 */ /* 0x0023e8000c10190a */
[----:B--2---:R1:W-:Y:S04]  /*2a90*/  STG.E desc[UR10][R4.64+-0x8], R9 ;  /* 0xfffff80904007986 */ /* 0x0043e8000c10190a */
[----:B---3--:R1:W-:Y:S04]  /*2aa0*/  STG.E desc[UR10][R4.64+-0x4], R11 ;  /* 0xfffffc0b04007986 */ /* 0x0083e8000c10190a */
[----:B----4-:R1:W-:Y:S04]  /*2ab0*/  STG.E desc[UR10][R4.64], R13 ;  /* 0x0000000d04007986 */ /* 0x0103e8000c10190a */
[----:B-----5:R1:W-:Y:S04]  /*2ac0*/  STG.E desc[UR10][R4.64+0x4], R15 ;  /* 0x0000040f04007986 */ /* 0x0203e8000c10190a */
[----:B------:R1:W-:Y:S01]  /*2ad0*/  STG.E desc[UR10][R4.64+0x8], R19 ;  /* 0x0000081304007986 */ /* 0x0003e2000c10190a */
[----:B------:R-:W-:Y:S05]  /*2ae0*/  @P1 BRA `(.L_x_43) ;  /* 0xfffffffc00a81947 */ /* 0x000fea000383ffff */
.L_x_42:
[----:B------:R-:W-:Y:S05]  /*2af0*/  BSYNC.RECONVERGENT B0 ;  /* 0x0000000000007941 */ /* 0x000fea0003800200 */
.L_x_41:
[----:B------:R-:W-:Y:S05]  /*2b00*/  @!P0 EXIT ;  /* 0x000000000000894d */ /* 0x000fea0003800000 */
.L_x_44:
[----:B------:R-:W-:Y:S01]  /*2b10*/  IMAD.MOV.U32 R0, RZ, RZ, 0x1c ;  /* 0x0000001cff007424 */ /* 0x000fe200078e00ff */
[----:B------:R-:W-:Y:S01]  /*2b20*/  UMOV UR4, URZ ;  /* 0x000000ff00047c82 */ /* 0x000fe20008000000 */
[----:B01----:R-:W-:Y:S02]  /*2b30*/  IMAD R5, R10, 0x18, RZ ;  /* 0x000000180a057824 */ /* 0x003fe400078e02ff */
[C---:B------:R-:W-:Y:S02]  /*2b40*/  IMAD R0, R65.reuse, R0, UR5 ;  /* 0x0000000541007e24 */ /* 0x040fe4000f8e0200 */
[----:B0-----:R-:W-:-:S03]  /*2b50*/  IMAD.WIDE.U32 R6, R65, 0x18, R2 ;  /* 0x0000001841067825 */ /* 0x001fc600078e0002 */
[----:B------:R-:W0:Y:S01]  /*2b60*/  LDS R9, [R0+0x4] ;  /* 0x0000040000097984 */ /* 0x000e220000000800 */
[C---:B------:R-:W-:Y:S02]  /*2b70*/  IMAD.IADD R5, R7.reuse, 0x1, R5 ;  /* 0x0000000107057824 */ /* 0x040fe400078e0205 */
[----:B------:R-:W-:Y:S01]  /*2b80*/  IMAD.MOV.U32 R4, RZ, RZ, R6 ;  /* 0x000000ffff047224 */ /* 0x000fe200078e0006 */
[----:B------:R-:W1:Y:S01]  /*2b90*/  LDS R11, [R0+0x8] ;  /* 0x00000800000b7984 */ /* 0x000e620000000800 */
[----:B------:R-:W-:Y:S02]  /*2ba0*/  VIADD R7, R7, UR4 ;  /* 0x0000000407077c36 */ /* 0x000fe40008000000 */
[----:B------:R-:W-:Y:S01]  /*2bb0*/  VIADD R65, R65, 0x400 ;  /* 0x0000040041417836 */ /* 0x000fe20000000000 */
[----:B------:R-:W2:Y:S01]  /*2bc0*/  LDS R13, [R0+0xc] ;  /* 0x00000c00000d7984 */ /* 0x000ea20000000800 */
[----:B------:R-:W-:-:S03]  /*2bd0*/  IMAD.MOV.U32 R10, RZ, RZ, RZ ;  /* 0x000000ffff0a7224 */ /* 0x000fc600078e00ff */
[----:B------:R-:W3:Y:S01]  /*2be0*/  LDS R15, [R0+0x10] ;  /* 0x00001000000f7984 */ /* 0x000ee20000000800 */
[----:B------:R-:W-:-:S03]  /*2bf0*/  ISETP.GT.U32.AND P0, PT, R16, R65, PT ;  /* 0x000000411000720c */ /* 0x000fc60003f04070 */
[----:B------:R-:W4:Y:S01]  /*2c00*/  LDS R19, [R0+0x14] ;  /* 0x0000140000137984 */ /* 0x000f220000000800 */
[----:B------:R-:W-:-:S03]  /*2c10*/  ISETP.GT.U32.AND.EX P0, PT, R17, RZ, PT, P0 ;  /* 0x000000ff1100720c */ /* 0x000fc60003f04100 */
[----:B------:R-:W5:Y:S04]  /*2c20*/  LDS R21, [R0+0x18] ;  /* 0x0000180000157984 */ /* 0x000f680000000800 */
        /* <DEDUP_REMOVED lines=18> */
[----:B0-----:R0:W-:Y:S04]  /*2d50*/  STG.E desc[UR10][R4.64], R9 ;  /* 0x0000000904007986 */ /* 0x0011e8000c10190a */
[----:B-1----:R0:W-:Y:S04]  /*2d60*/  STG.E desc[UR10][R4.64+0x4], R11 ;  /* 0x0000040b04007986 */ /* 0x0021e8000c10190a */
[----:B--2---:R0:W-:Y:S04]  /*2d70*/  STG.E desc[UR10][R4.64+0x8], R13 ;  /* 0x0000080d04007986 */ /* 0x0041e8000c10190a */
[----:B---3--:R0:W-:Y:S04]  /*2d80*/  STG.E desc[UR10][R4.64+0xc], R15 ;  /* 0x00000c0f04007986 */ /* 0x0081e8000c10190a */
[----:B----4-:R0:W-:Y:S04]  /*2d90*/  STG.E desc[UR10][R4.64+0x10], R19 ;  /* 0x0000101304007986 */ /* 0x0101e8000c10190a */
[----:B-----5:R0:W-:Y:S04]  /*2da0*/  STG.E desc[UR10][R4.64+0x14], R21 ;  /* 0x0000141504007986 */ /* 0x0201e8000c10190a */
[----:B------:R0:W-:Y:S04]  /*2db0*/  STG.E desc[UR10][R6.64+0x1800], R23 ;  /* 0x0018001706007986 */ /* 0x0001e8000c10190a */
        /* <DEDUP_REMOVED lines=16> */
[----:B------:R0:W-:Y:S01]  /*2ec0*/  STG.E desc[UR10][R6.64+0x4814], R57 ;  /* 0x0048143906007986 */ /* 0x0001e2000c10190a */
[----:B------:R-:W-:Y:S05]  /*2ed0*/  @P0 BRA `(.L_x_44) ;  /* 0xfffffffc000c0947 */ /* 0x000fea000383ffff */
[----:B------:R-:W-:Y:S05]  /*2ee0*/  EXIT ;  /* 0x000000000000794d */ /* 0x000fea0003800000 */
.L_x_40:
[----:B------:R-:W-:Y:S01]  /*2ef0*/  ISETP.NE.U32.AND P0, PT, R0, RZ, PT ;  /* 0x000000ff0000720c */ /* 0x000fe20003f05070 */
[----:B------:R-:W-:Y:S01]  /*2f00*/  BSSY.RECONVERGENT B0, `(.L_x_45) ;  /* 0x000000f000007945 */ /* 0x000fe20003800200 */
[----:B------:R-:W-:Y:S02]  /*2f10*/  ISETP.NE.AND P1, PT, R5, R4, PT ;  /* 0x000000040500720c */ /* 0x000fe40003f25270 */
[----:B------:R-:W-:Y:S02]  /*2f20*/  ISETP.NE.AND.EX P0, PT, RZ, UR4, PT, P0 ;  /* 0x00000004ff007c0c */ /* 0x000fe4000bf05300 */
[----:B------:R-:W-:-:S11]  /*2f30*/  ISETP.NE.AND P2, PT, R4, R3, PT ;  /* 0x000000030400720c */ /* 0x000fd60003f45270 */
[----:B------:R-:W-:Y:S05]  /*2f40*/  @!P0 BRA `(.L_x_46) ;  /* 0x0000000000288947 */ /* 0x000fea0003800000 */
[----:B------:R-:W0:Y:S01]  /*2f50*/  LDC.64 R2, c[0x0][0x3d0] ;  /* 0x0000f400ff027b82 */ /* 0x000e220000000a00 */
[----:B------:R-:W-:Y:S02]  /*2f60*/  IMAD R7, R7, 0x18, RZ ;  /* 0x0000001807077824 */ /* 0x000fe400078e02ff */
[----:B0-----:R-:W-:-:S04]  /*2f70*/  IMAD.WIDE.U32 R2, R6, 0x18, R2 ;  /* 0x0000001806027825 */ /* 0x001fc800078e0002 */
[----:B------:R-:W-:-:S05]  /*2f80*/  IMAD.IADD R3, R3, 0x1, R7 ;  /* 0x0000000103037824 */ /* 0x000fca00078e0207 */
[----:B------:R0:W-:Y:S04]  /*2f90*/  STG.E desc[UR10][R2.64], R50 ;  /* 0x0000003202007986 */ /* 0x0001e8000c10190a */
[----:B------:R0:W-:Y:S04]  /*2fa0*/  STG.E desc[UR10][R2.64+0x4], R51 ;  /* 0x0000043302007986 */ /* 0x0001e8000c10190a */
[----:B------:R0:W-:Y:S04]  /*2fb0*/  STG.E desc[UR10][R2.64+0x8], R11 ;  /* 0x0000080b02007986 */ /* 0x0001e8000c10190a */
[----:B------:R0:W-:Y:S04]  /*2fc0*/  STG.E desc[UR10][R2.64+0xc], R10 ;  /* 0x00000c0a02007986 */ /* 0x0001e8000c10190a */
[----:B------:R0:W-:Y:S04]  /*2fd0*/  STG.E desc[UR10][R2.64+0x10], R9 ;  /* 0x0000100902007986 */ /* 0x0001e8000c10190a */
[----:B------:R0:W-:Y:S02]  /*2fe0*/  STG.E desc[UR10][R2.64+0x14], R8 ;  /* 0x0000140802007986 */ /* 0x0001e4000c10190a */
.L_x_46:
[----:B------:R-:W-:Y:S05]  /*2ff0*/  BSYNC.RECONVERGENT B0 ;  /* 0x0000000000007941 */ /* 0x000fea0003800200 */
.L_x_45:
[----:B------:R-:W-:Y:S04]  /*3000*/  BSSY.RECONVERGENT B0, `(.L_x_47) ;  /* 0x000000c000007945 */ /* 0x000fe80003800200 */
[----:B------:R-:W-:Y:S05]  /*3010*/  @!P1 BRA `(.L_x_48) ;  /* 0x0000000000289947 */ /* 0x000fea0003800000 */
[----:B0-----:R-:W0:Y:S01]  /*3020*/  LDC.64 R2, c[0x0][0x3d0] ;  /* 0x0000f400ff027b82 */ /* 0x001e220000000a00 */
        /* <DEDUP_REMOVED lines=9> */
.L_x_48:
[----:B------:R-:W-:Y:S05]  /*30c0*/  BSYNC.RECONVERGENT B0 ;  /* 0x0000000000007941 */ /* 0x000fea0003800200 */
.L_x_47:
[----:B------:R-:W-:Y:S05]  /*30d0*/  @!P2 EXIT ;  /* 0x000000000000a94d */ /* 0x000fea0003800000 */
[----:B01----:R-:W0:Y:S01]  /*30e0*/  LDC.64 R2, c[0x0][0x3d0] ;  /* 0x0000f400ff027b82 */ /* 0x003e220000000a00 */
[----:B------:R-:W-:Y:S02]  /*30f0*/  IMAD R5, R12, 0x18, RZ ;  /* 0x000000180c057824 */ /* 0x000fe400078e02ff */
[----:B0-----:R-:W-:-:S04]  /*3100*/  IMAD.WIDE.U32 R2, R29, 0x18, R2 ;  /* 0x000000181d027825 */ /* 0x001fc800078e0002 */
[----:B------:R-:W-:-:S05]  /*3110*/  IMAD.IADD R3, R3, 0x1, R5 ;  /* 0x0000000103037824 */ /* 0x000fca00078e0205 */
[----:B------:R-:W-:Y:S04]  /*3120*/  STG.E desc[UR10][R2.64], R40 ;  /* 0x0000002802007986 */ /* 0x000fe8000c10190a */
[----:B------:R-:W-:Y:S04]  /*3130*/  STG.E desc[UR10][R2.64+0x4], R41 ;  /* 0x0000042902007986 */ /* 0x000fe8000c10190a */
[----:B------:R-:W-:Y:S04]  /*3140*/  STG.E desc[UR10][R2.64+0x8], R38 ;  /* 0x0000082602007986 */ /* 0x000fe8000c10190a */
[----:B------:R-:W-:Y:S04]  /*3150*/  STG.E desc[UR10][R2.64+0xc], R39 ;  /* 0x00000c2702007986 */ /* 0x000fe8000c10190a */
[----:B------:R-:W-:Y:S04]  /*3160*/  STG.E desc[UR10][R2.64+0x10], R36 ;  /* 0x0000102402007986 */ /* 0x000fe8000c10190a */
[----:B------:R-:W-:Y:S01]  /*3170*/  STG.E desc[UR10][R2.64+0x14], R37 ;  /* 0x0000142502007986 */ /* 0x000fe2000c10190a */
[----:B------:R-:W-:Y:S05]  /*3180*/  EXIT ;  /* 0x000000000000794d */ /* 0x000fea0003800000 */
.L_x_8:
[----:B------:R-:W0:Y:S01]  /*3190*/  S2R R60, SR_TID.X ;  /* 0x00000000003c7919 */ /* 0x000e220000002100 */
[----:B------:R-:W1:Y:S01]  /*31a0*/  LDCU.64 UR6, c[0x0][0x380] ;  /* 0x00007000ff0677ac */ /* 0x000e620008000a00 */
[----:B------:R-:W2:Y:S01]  /*31b0*/  S2R R49, SR_LANEID ;  /* 0x0000000000317919 */ /* 0x000ea20000000000 */
[----:B------:R-:W3:Y:S01]  /*31c0*/  LDCU.64 UR8, c[0x0][0x3a0] ;  /* 0x00007400ff0877ac */ /* 0x000ee20008000a00 */
        /* <DEDUP_REMOVED lines=8> */
[----:B------:R-:W-:-:S05]  /*3250*/  IADD3.X R3, PT, PT, R0, UR7, RZ, P0, !PT ;  /* 0x0000000700037c10 */ /* 0x000fca00087fe4ff */
[----:B------:R-:W4:Y:S04]  /*3260*/  LDG.E R8, desc[UR10][R2.64] ;  /* 0x0000000a02087981 */ /* 0x000f28000c1e1900 */
[----:B------:R-:W5:Y:S04]  /*3270*/  LDG.E R9, desc[UR10][R2.64+0x200] ;  /* 0x0002000a02097981 */ /* 0x000f68000c1e1900 */
[----:B------:R0:W5:Y:S01]  /*3280*/  LDG.E R10, desc[UR10][R2.64+0x400] ;  /* 0x0004000a020a7981 */ /* 0x000162000c1e1900 */
[----:B------:R-:W-:Y:S01]  /*3290*/  ISETP.NE.AND P5, PT, R60, RZ, PT ;  /* 0x000000ff3c00720c */ /* 0x000fe20003fa5270 */
[----:B------:R-:W1:Y:S01]  /*32a0*/  S2UR UR7, SR_CgaCtaId ;  /* 0x00000000000779c3 */ /* 0x000e620000008800 */
[----:B------:R-:W-:Y:S01]  /*32b0*/  SHF.R.U32.HI R64, RZ, 0x5, R60 ;  /* 0x00000005ff407819 */ /* 0x000fe2000001163c */
[----:B------:R-:W-:Y:S01]  /*32c0*/  UMOV UR6, 0x400 ;  /* 0x0000040000067882 */ /* 0x000fe20000000000 */
[----:B---3--:R-:W-:-:S03]  /*32d0*/  IADD3 R6, P0, PT, R6, UR8, RZ ;  /* 0x0000000806067c10 */ /* 0x008fc6000ff1e0ff */
[----:B--2---:R-:W-:Y:S01]  /*32e0*/  IMAD R14, R64, 0x60, R49 ;  /* 0x00000060400e7824 */ /* 0x004fe200078e0231 */
[----:B------:R-:W-:Y:S01]  /*32f0*/  IADD3.X R7, PT, PT, R0, UR9, RZ, P0, !PT ;  /* 0x0000000900077c10 */ /* 0x000fe200087fe4ff */
[----:B0-----:R-:W-:-:S04]  /*3300*/  IMAD.U32 R3, RZ, RZ, UR13 ;  /* 0x0000000dff037e24 */ /* 0x001fc8000f8e00ff */
[----:B------:R-:W0:Y:S01]  /*3310*/  @!P5 LDC.64 R4, c[0x0][0x380] ;  /* 0x0000e000ff04db82 */ /* 0x000e220000000a00 */
[----:B-1----:R-:W-:Y:S01]  /*3320*/  ULEA UR6, UR7, UR6, 0x18 ;  /* 0x0000000607067291 */ /* 0x002fe2000f8ec0ff */
[----:B------:R-:W1:Y:S05]  /*3330*/  LDCU UR7, c[0x0][0x398] ;  /* 0x00007300ff0777ac */ /* 0x000e6a0008000800 */
[----:B------:R-:W-:-:S05]  /*3340*/  LEA R13, R14, UR6, 0x2 ;  /* 0x000000060e0d7c11 */ /* 0x000fca000f8e10ff */
[----:B------:R-:W-:Y:S02]  /*3350*/  IMAD R17, R49, 0x8, R13 ;  /* 0x0000000831117824 */ /* 0x000fe400078e020d */
[----:B0-----:R-:W-:-:S04]  /*3360*/  @!P5 IMAD.WIDE.U32 R4, R3, 0x3000, R4 ;  /* 0x000030000304d825 */ /* 0x001fc800078e0004 */
[----:B------:R-:W-:Y:S01]  /*3370*/  IMAD.MOV.U32 R3, RZ, RZ, RZ ;  /* 0x000000ffff037224 */ /* 0x000fe200078e00ff */
[----:B----4-:R-:W-:Y:S04]  /*3380*/  STS [R13], R8 ;  /* 0x000000080d007388 */ /* 0x010fe80000000800 */
[----:B-----5:R-:W-:Y:S04]  /*3390*/  STS [R13+0x80], R9 ;  /* 0x000080090d007388 */ /* 0x020fe80000000800 */
[----:B------:R0:W-:Y:S01]  /*33a0*/  STS [R13+0x100], R10 ;  /* 0x0001000a0d007388 */ /* 0x0001e20000000800 */
[----:B------:R-:W-:-:S03]  /*33b0*/  NOP ;  /* 0x0000000000007918 */ /* 0x000fc60000000000 */
[----:B------:R2:W3:Y:S04]  /*33c0*/  @!P5 LDG.E R3, desc[UR10][R4.64+-0x10] ;  /* 0xfffff00a0403d981 */ /* 0x0004e8000c1e1900 */
[----:B------:R-:W-:Y:S04]  /*33d0*/  LDS R2, [R17] ;  /* 0x0000000011027984 */ /* 0x000fe80000000800 */
[----:B------:R-:W4:Y:S04]  /*33e0*/  LDS R0, [R17+0x4] ;  /* 0x0000040011007984 */ /* 0x000f280000000800 */
[----:B------:R-:W5:Y:S01]  /*33f0*/  LDS R48, [R17+0x8] ;  /* 0x0000080011307984 */ /* 0x000f620000000800 */
[----:B------:R-:W-:Y:S06]  /*3400*/  BAR.SYNC.DEFER_BLOCKING 0x0 ;  /* 0x0000000000007b1d */ /* 0x000fec0000010000 */
[----:B------:R-:W3:Y:S04]  /*3410*/  LDG.E R12, desc[UR10][R6.64+0x4] ;  /* 0x0000040a060c7981 */ /* 0x000ee8000c1e1900 */
[----:B0-----:R-:W3:Y:S04]  /*3420*/  LDG.E R10, desc[UR10][R6.64+0x8] ;  /* 0x0000080a060a7981 */ /* 0x001ee8000c1e1900 */
[----:B------:R-:W3:Y:S04]  /*3430*/  LDG.E R16, desc[UR10][R6.64+0x204] ;  /* 0x0002040a06107981 */ /* 0x000ee8000c1e1900 */
[----:B------:R-:W3:Y:S04]  /*3440*/  LDG.E R20, desc[UR10][R6.64+0x208] ;  /* 0x0002080a06147981 */ /* 0x000ee8000c1e1900 */
[----:B------:R-:W3:Y:S04]  /*3450*/  LDG.E R24, desc[UR10][R6.64+0x404] ;  /* 0x0004040a06187981 */ /* 0x000ee8000c1e1900 */
[----:B------:R-:W3:Y:S04]  /*3460*/  LDG.E R26, desc[UR10][R6.64+0x408] ;  /* 0x0004080a061a7981 */ /* 0x000ee8000c1e1900 */
[----:B------:R-:W3:Y:S04]  /*3470*/  LDG.E R9, desc[UR10][R6.64+0xc] ;  /* 0x00000c0a06097981 */ /* 0x000ee8000c1e1900 */
[----:B------:R-:W3:Y:S04]  /*3480*/  LDG.E R15, desc[UR10][R6.64+0x20c] ;  /* 0x00020c0a060f7981 */ /* 0x000ee8000c1e1900 */
[----:B------:R-:W3:Y:S01]  /*3490*/  LDG.E R23, desc[UR10][R6.64+0x40c] ;  /* 0x00040c0a06177981 */ /* 0x000ee2000c1e1900 */
[----:B--2---:R-:W-:-:S05]  /*34a0*/  IMAD.U32 R4, RZ, RZ, UR4 ;  /* 0x00000004ff047e24 */ /* 0x004fca000f8e00ff */
[----:B-1----:R-:W-:Y:S01]  /*34b0*/  IADD3 R8, PT, PT, R11, UR7, R4 ;  /* 0x000000070b087c10 */ /* 0x002fe2000fffe004 */
[----:B------:R-:W-:Y:S02]  /*34c0*/  IMAD R4, R49, 0x2, R14 ;  /* 0x0000000231047824 */ /* 0x000fe400078e020e */
[----:B------:R-:W-:Y:S02]  /*34d0*/  IMAD R28, R14, 0x14, R13 ;  /* 0x000000140e1c7824 */ /* 0x000fe400078e020d */
[----:B------:R-:W-:Y:S02]  /*34e0*/  IMAD R29, R4, 0x14, R17 ;  /* 0x00000014041d7824 */ /* 0x000fe400078e0211 */
[C---:B------:R-:W-:Y:S02]  /*34f0*/  VIADD R14, R8.reuse, 0x20 ;  /* 0x00000020080e7836 */ /* 0x040fe40000000000 */
[----:B------:R-:W-:Y:S02]  /*3500*/  VIADD R22, R8, 0x40 ;  /* 0x0000004008167836 */ /* 0x000fe40000000000 */
[----:B------:R-:W-:Y:S01]  /*3510*/  IMAD.U32 R5, RZ, RZ, UR5 ;  /* 0x00000005ff057e24 */ /* 0x000fe2000f8e00ff */
[----:B------:R-:W-:-:S02]  /*3520*/  LEA R31, R60, UR6, 0x2 ;  /* 0x000000063c1f7c11 */ /* 0x000fc4000f8e10ff */
[----:B------:R-:W-:Y:S02]  /*3530*/  ISETP.NE.AND P0, PT, R60, RZ, PT ;  /* 0x000000ff3c00720c */ /* 0x000fe40003f05270 */
[----:B----4-:R-:W-:Y:S02]  /*3540*/  ISETP.NE.AND P1, PT, R2, R0, PT ;  /* 0x000000000200720c */ /* 0x010fe40003f25270 */
[----:B-----5:R-:W-:Y:S01]  /*3550*/  ISETP.NE.AND P2, PT, R0, R48, PT ;  /* 0x000000300000720c */ /* 0x020fe20003f45270 */
[----:B------:R-:W-:Y:S01]  /*3560*/  BSSY.RECONVERGENT B0, `(.L_x_49) ;  /* 0x0000033000007945 */ /* 0x000fe20003800200 */
[----:B---3--:R-:W-:Y:S02]  /*3570*/  IMAD.MOV.U32 R13, RZ, RZ, R12 ;  /* 0x000000ffff0d7224 */ /* 0x008fe400078e000c */
[----:B------:R-:W-:Y:S02]  /*3580*/  IMAD.MOV.U32 R11, RZ, RZ, R10 ;  /* 0x000000ffff0b7224 */ /* 0x000fe400078e000a */
[----:B------:R-:W-:-:S02]  /*3590*/  IMAD.MOV.U32 R17, RZ, RZ, R16 ;  /* 0x000000ffff117224 */ /* 0x000fc400078e0010 */
[----:B------:R-:W-:Y:S02]  /*35a0*/  IMAD.MOV.U32 R21, RZ, RZ, R20 ;  /* 0x000000ffff157224 */ /* 0x000fe400078e0014 */
[----:B------:R-:W-:Y:S02]  /*35b0*/  IMAD.MOV.U32 R25, RZ, RZ, R24 ;  /* 0x000000ffff197224 */ /* 0x000fe400078e0018 */
[----:B------:R-:W-:Y:S01]  /*35c0*/  IMAD.MOV.U32 R27, RZ, RZ, R26 ;  /* 0x000000ffff1b7224 */ /* 0x000fe200078e001a */
[----:B------:R-:W-:Y:S04]  /*35d0*/  STS.64 [R28], R12 ;  /* 0x0000000c1c007388 */ /* 0x000fe80000000a00 */
[----:B------:R-:W-:Y:S04]  /*35e0*/  STS.64 [R28+0x10], R8 ;  /* 0x000010081c007388 */ /* 0x000fe80000000a00 */
[----:B------:R-:W-:Y:S04]  /*35f0*/  STS.64 [R28+0x310], R14 ;  /* 0x0003100e1c007388 */ /* 0x000fe80000000a00 */
[----:B------:R0:W-:Y:S04]  /*3600*/  STS.64 [R28+0x8], R10 ;  /* 0x0000080a1c007388 */ /* 0x0001e80000000a00 */
        /* <DEDUP_REMOVED lines=10> */
[----:B------:R-:W2:Y:S04]  /*36b0*/  LDS.64 R14, [R29+0x20] ;  /* 0x000020001d0e7984 */ /* 0x000ea80000000a00 */
[----:B------:R-:W-:Y:S04]  /*36c0*/  LDS.64 R12, [R29+0x28] ;  /* 0x000028001d0c7984 */ /* 0x000fe80000000a00 */
[----:B------:R-:W-:Y:S04]  /*36d0*/  LDS.64 R4, [R29+0x30] ;  /* 0x000030001d047984 */ /* 0x000fe80000000a00 */
[----:B------:R-:W-:Y:S04]  /*36e0*/  LDS.64 R6, [R29+0x38] ;  /* 0x000038001d067984 */ /* 0x000fe80000000a00 */
[----:B------:R-:W-:Y:S01]  /*36f0*/  LDS.64 R8, [R29+0x40] ;  /* 0x000040001d087984 */ /* 0x000fe20000000a00 */
[----:B------:R-:W-:Y:S06]  /*3700*/  BAR.SYNC.DEFER_BLOCKING 0x0 ;  /* 0x0000000000007b1d */ /* 0x000fec0000010000 */
[----:B------:R-:W-:Y:S02]  /*3710*/  STS [R31+0x5a8], R48 ;  /* 0x0005a8301f007388 */ /* 0x000fe40000000800 */
[----:B------:R-:W-:Y:S06]  /*3720*/  BAR.SYNC.DEFER_BLOCKING 0x0 ;  /* 0x0000000000007b1d */ /* 0x000fec0000010000 */
[----:B------:R-:W3:Y:S01]  /*3730*/  @P0 LDS R3, [R31+0x5a4] ;  /* 0x0005a4001f030984 */ /* 0x000ee20000000800 */
[----:B0-----:R-:W-:-:S02]  /*3740*/  SEL R11, RZ, 0x1, !P1 ;  /* 0x00000001ff0b7807 */ /* 0x001fc40004800000 */
[----:B------:R-:W-:Y:S01]  /*3750*/  SEL R10, RZ, 0x1, !P2 ;  /* 0x00000001ff0a7807 */ /* 0x000fe20005000000 */
[----:B-1----:R-:W-:Y:S02]  /*3760*/  IMAD.MOV.U32 R22, RZ, RZ, R17 ;  /* 0x000000ffff167224 */ /* 0x002fe400078e0011 */
[----:B------:R-:W-:Y:S02]  /*3770*/  IMAD.MOV.U32 R23, RZ, RZ, R16 ;  /* 0x000000ffff177224 */ /* 0x000fe400078e0010 */
[----:B--2---:R-:W-:Y:S01]  /*3780*/  IMAD.MOV.U32 R21, RZ, RZ, R14 ;  /* 0x000000ffff157224 */ /* 0x004fe200078e000e */
[----:B---3--:R-:W-:-:S04]  /*3790*/  ISETP.NE.AND P0, PT, R3, R2, PT ;  /* 0x000000020300720c */ /* 0x008fc80003f05270 */
[----:B------:R-:W-:-:S04]  /*37a0*/  SEL R20, RZ, 0x1, !P0 ;  /* 0x00000001ff147807 */ /* 0x000fc80004000000 */
[----:B------:R-:W-:Y:S01]  /*37b0*/  IADD3 R27, P3, P4, R10, R11, R20 ;  /* 0x0000000b0a1b7210 */ /* 0x000fe20007c7e014 */
[----:B------:R-:W-:Y:S02]  /*37c0*/  IMAD.MOV.U32 R20, RZ, RZ, R15 ;  /* 0x000000ffff147224 */ /* 0x000fe400078e000f */
[----:B------:R-:W-:Y:S02]  /*37d0*/  IMAD.MOV.U32 R10, RZ, RZ, R13 ;  /* 0x000000ffff0a7224 */ /* 0x000fe400078e000d */
[----:B------:R-:W-:Y:S01]  /*37e0*/  IMAD.MOV.U32 R11, RZ, RZ, R12 ;  /* 0x000000ffff0b7224 */ /* 0x000fe200078e000c */
[----:B------:R-:W-:Y:S07]  /*37f0*/  @P1 BRA `(.L_x_50) ;  /* 0x0000000000241947 */ /* 0x000fee0003800000 */
        /* <DEDUP_REMOVED lines=9> */
.L_x_50:
[----:B------:R-:W-:Y:S05]  /*3890*/  BSYNC.RECONVERGENT B0 ;  /* 0x0000000000007941 */ /* 0x000fea0003800200 */
.L_x_49:
        /* <DEDUP_REMOVED lines=11> */
.L_x_52:
[----:B------:R-:W-:Y:S05]  /*3950*/  BSYNC.RECONVERGENT B0 ;  /* 0x0000000000007941 */ /* 0x000fea0003800200 */
.L_x_51:
[----:B------:R-:W0:Y:S01]  /*3960*/  SHFL.UP PT, R26, R27, 0x1, RZ ;  /* 0x042000001b1a7989 */ /* 0x000e2200000e00ff */
[----:B------:R-:W-:Y:S01]  /*3970*/  IADD3.X R24, PT, PT, RZ, RZ, RZ, P3, P4 ;  /* 0x000000ffff187210 */ /* 0x000fe20001fe84ff */
        /* <DEDUP_REMOVED lines=30> */
.L_x_54:
[----:B------:R-:W-:Y:S05]  /*3b60*/  BSYNC.RECONVERGENT B0 ;  /* 0x0000000000007941 */ /* 0x000fea0003800200 */
.L_x_53:
        /* <DEDUP_REMOVED lines=39> */
.L_x_56:
[----:B------:R-:W-:Y:S05]  /*3de0*/  BSYNC.RECONVERGENT B0 ;  /* 0x0000000000007941 */ /* 0x000fea0003800200 */
.L_x_55:
        /* <DEDUP_REMOVED lines=38> */
.L_x_58:
[----:B------:R-:W-:Y:S05]  /*4050*/  BSYNC.RECONVERGENT B0 ;  /* 0x0000000000007941 */ /* 0x000fea0003800200 */
.L_x_57:
        /* <DEDUP_REMOVED lines=38> */
.L_x_60:
[----:B------:R-:W-:Y:S05]  /*42c0*/  BSYNC.RECONVERGENT B0 ;  /* 0x0000000000007941 */ /* 0x000fea0003800200 */
.L_x_59:
[----:B0-----:R-:W0:Y:S01]  /*42d0*/  SHFL.UP PT, R27, R24, 0x10, RZ ;  /* 0x06000000181b7989 */ /* 0x001e2200000e00ff */
[----:B------:R-:W-:Y:S01]  /*42e0*/  ISETP.NE.U32.AND P0, PT, R24, RZ, PT ;  /* 0x000000ff1800720c */ /* 0x000fe20003f05070 */
[----:B------:R-:W-:Y:S01]  /*42f0*/  @!P1 IMAD.MOV.U32 R4, RZ, RZ, R10 ;  /* 0x000000ffff049224 */ /* 0x000fe200078e000a */
[----:B------:R-:W-:Y:S01]  /*4300*/  ISETP.GT.AND P2, PT, R49, 0xf, PT ;  /* 0x0000000f3100780c */ /* 0x000fe20003f44270 */
[----:B----4-:R-:W3:Y:S01]  /*4310*/  SHFL.UP PT, R26, R25, 0x10, RZ ;  /* 0x06000000191a7989 */ /* 0x010ee200000e00ff */
        /* <DEDUP_REMOVED lines=9> */
[----:B-1----:R1:W4:Y:S01]  /*43b0*/  SHFL.UP PT, R23, R8, 0x10, RZ ;  /* 0x0600000008177989 */ /* 0x00232200000e00ff */
[----:B------:R-:W-:Y:S02]  /*43c0*/  IMAD.MOV.U32 R32, RZ, RZ, R9 ;  /* 0x000000ffff207224 */ /* 0x000fe400078e0009 */
[----:B------:R-:W-:Y:S01]  /*43d0*/  IMAD.MOV.U32 R31, RZ, RZ, R4 ;  /* 0x000000ffff1f7224 */ /* 0x000fe200078e0004 */
[----:B------:R1:W1:Y:S01]  /*43e0*/  SHFL.UP PT, R22, R9, 0x10, RZ ;  /* 0x0600000009167989 */ /* 0x00026200000e00ff */
[----:B--2---:R-:W-:Y:S01]  /*43f0*/  IMAD.MOV.U32 R30, RZ, RZ, R5 ;  /* 0x000000ffff1e7224 */ /* 0x004fe200078e0005 */
[----:B0-----:R-:W-:Y:S01]  /*4400*/  IADD3 R10, P3, PT, R27, R24, RZ ;  /* 0x000000181b0a7210 */ /* 0x001fe20007f7e0ff */
[----:B------:R-:W-:Y:S01]  /*4410*/  @!P2 IMAD.MOV.U32 R10, RZ, RZ, R24 ;  /* 0x000000ffff0aa224 */ /* 0x000fe200078e0018 */
[----:B------:R0:W2:Y:S01]  /*4420*/  SHFL.UP PT, R27, R4, 0x10, RZ ;  /* 0x06000000041b7989 */ /* 0x0000a200000e00ff */
[----:B------:R-:W-:-:S02]  /*4430*/  IMAD.MOV.U32 R29, RZ, RZ, R6 ;  /* 0x000000ffff1d7224 */ /* 0x000fc400078e0006 */
[--C-:B---3--:R-:W-:Y:S01]  /*4440*/  IMAD.X R11, R26, 0x1, R25.reuse, P3 ;  /* 0x000000011a0b7824 */ /* 0x108fe200018e0619 */
[----:B------:R0:W3:Y:S01]  /*4450*/  SHFL.UP PT, R24, R7, 0x10, RZ ;  /* 0x0600000007187989 */ /* 0x0000e200000e00ff */
[----:B------:R-:W-:Y:S02]  /*4460*/  @!P2 IMAD.MOV.U32 R11, RZ, RZ, R25 ;  /* 0x000000ffff0ba224 */ /* 0x000fe400078e0019 */
[----:B------:R-:W-:Y:S01]  /*4470*/  IMAD.MOV.U32 R28, RZ, RZ, R7 ;  /* 0x000000ffff1c7224 */ /* 0x000fe200078e0007 */
[----:B------:R0:W0:Y:S04]  /*4480*/  SHFL.UP PT, R25, R6, 0x10, RZ ;  /* 0x0600000006197989 */ /* 0x00002800000e00ff */
[----:B------:R0:W0:Y:S01]  /*4490*/  SHFL.UP PT, R26, R5, 0x10, RZ ;  /* 0x06000000051a7989 */ /* 0x00002200000e00ff */
[----:B------:R-:W-:Y:S05]  /*44a0*/  @P0 BRA `(.L_x_62) ;  /* 0x0000000000240947 */ /* 0x000fea0003800000 */
[----:B--2---:R-:W-:Y:S02]  /*44b0*/  IABS R20, R27 ;  /* 0x0000001b00147213 */ /* 0x004fe40000000000 */
[----:B------:R-:W-:Y:S02]  /*44c0*/  IABS R21, R4 ;  /* 0x0000000400157213 */ /* 0x000fe40000000000 */
[----:B-1----:R-:W-:Y:S02]  /*44d0*/  VIMNMX R32, PT, PT, R22, R9, PT ;  /* 0x0000000916207248 */ /* 0x002fe40003fe0100 */
[----:B------:R-:W-:Y:S02]  /*44e0*/  ISETP.GT.U32.AND P0, PT, R20, R21, PT ;  /* 0x000000151400720c */ /* 0x000fe40003f04070 */
[----:B----4-:R-:W-:Y:S02]  /*44f0*/  VIMNMX R33, PT, PT, R23, R8, !PT ;  /* 0x0000000817217248 */ /* 0x010fe40007fe0100 */
[----:B---3--:R-:W-:-:S02]  /*4500*/  VIMNMX R28, PT, PT, R24, R7, PT ;  /* 0x00000007181c7248 */ /* 0x008fc40003fe0100 */
[----:B0-----:R-:W-:Y:S02]  /*4510*/  VIMNMX R29, PT, PT, R25, R6, !PT ;  /* 0x00000006191d7248 */ /* 0x001fe40007fe0100 */
[----:B------:R-:W-:Y:S02]  /*4520*/  SEL R30, R26, R5, P0 ;  /* 0x000000051a1e7207 */ /* 0x000fe40000000000 */
[----:B------:R-:W-:-:S07]  /*4530*/  SEL R31, R27, R4, P0 ;  /* 0x000000041b1f7207 */ /* 0x000fce0000000000 */
.L_x_62:
[----:B------:R-:W-:Y:S05]  /*4540*/  BSYNC.RECONVERGENT B0 ;  /* 0x0000000000007941 */ /* 0x000fea0003800200 */
.L_x_61:
[----:B------:R-:W-:Y:S01]  /*4550*/  @!P2 IMAD.MOV.U32 R31, RZ, RZ, R4 ;  /* 0x000000ffff1fa224 */ /* 0x000fe200078e0004 */
[C---:B------:R-:W-:Y:S01]  /*4560*/  @!P1 LEA R21, R64.reuse, UR6, 0x5 ;  /* 0x0000000640159c11 */ /* 0x040fe2000f8e28ff */
[----:B------:R-:W-:Y:S01]  /*4570*/  @!P2 IMAD.MOV.U32 R30, RZ, RZ, R5 ;  /* 0x000000ffff1ea224 */ /* 0x000fe200078e0005 */
[C---:B------:R-:W-:Y:S01]  /*4580*/  ISETP.NE.AND P3, PT, R64.reuse, 0x2, PT ;  /* 0x000000024000780c */ /* 0x040fe20003f65270 */
[----:B------:R-:W-:Y:S01]  /*4590*/  @!P2 IMAD.MOV.U32 R33, RZ, RZ, R8 ;  /* 0x000000ffff21a224 */ /* 0x000fe200078e0008 */
[----:B------:R-:W-:Y:S01]  /*45a0*/  ISETP.NE.AND P4, PT, R64, 0x3, PT ;  /* 0x000000034000780c */ /* 0x000fe20003f85270 */
[----:B------:R-:W-:Y:S02]  /*45b0*/  @!P2 IMAD.MOV.U32 R32, RZ, RZ, R9 ;  /* 0x000000ffff20a224 */ /* 0x000fe400078e0009 */
[----:B------:R-:W-:Y:S02]  /*45c0*/  @!P2 IMAD.MOV.U32 R29, RZ, RZ, R6 ;  /* 0x000000ffff1da224 */ /* 0x000fe400078e0006 */
[----:B------:R-:W-:Y:S01]  /*45d0*/  @!P2 IMAD.MOV.U32 R28, RZ, RZ, R7 ;  /* 0x000000ffff1ca224 */ /* 0x000fe200078e0007 */
[----:B------:R-:W-:Y:S01]  /*45e0*/  @!P1 STS.64 [R21+0x8], R32 ;  /* 0x0000082015009388 */ /* 0x000fe20000000a00 */
[----:B0-----:R-:W-:-:S02]  /*45f0*/  IMAD.MOV.U32 R4, RZ, RZ, R10 ;  /* 0x000000ffff047224 */ /* 0x001fc400078e000a */
[----:B------:R-:W-:Y:S01]  /*4600*/  IMAD.MOV.U32 R5, RZ, RZ, R11 ;  /* 0x000000ffff057224 */ /* 0x000fe200078e000b */
[----:B------:R-:W-:Y:S04]  /*4610*/  @!P1 STS.128 [R21+0x10], R28 ;  /* 0x0000101c15009388 */ /* 0x000fe80000000c00 */
[----:B------:R-:W-:Y:S01]  /*4620*/  @!P1 STS.64 [R21], R4 ;  /* 0x0000000415009388 */ /* 0x000fe20000000a00 */
[----:B------:R-:W-:Y:S06]  /*4630*/  BAR.SYNC.DEFER_BLOCKING 0x0 ;  /* 0x0000000000007b1d */ /* 0x000fec0000010000 */
[----:B------:R-:W-:Y:S04]  /*4640*/  SHFL.UP PT, R10, R28, 0x1, RZ ;  /* 0x042000001c0a7989 */ /* 0x000fe800000e00ff */
[----:B------:R-:W-:Y:S04]  /*4650*/  SHFL.UP PT, R4, R4, 0x1, RZ ;  /* 0x0420000004047989 */ /* 0x000fe800000e00ff */
[----:B------:R-:W-:Y:S04]  /*4660*/  SHFL.UP PT, R5, R5, 0x1, RZ ;  /* 0x0420000005057989 */ /* 0x000fe800000e00ff */
[----:B------:R-:W-:Y:S04]  /*4670*/  SHFL.UP PT, R11, R33, 0x1, RZ ;  /* 0x04200000210b7989 */ /* 0x000fe800000e00ff */
[----:B------:R-:W0:Y:S04]  /*4680*/  LDS.64 R6, [UR6+0x20] ;  /* 0x00002006ff067984 */ /* 0x000e280008000a00 */
[----:B------:R-:W5:Y:S04]  /*4690*/  LDS.64 R46, [UR6] ;  /* 0x00000006ff2e7984 */ /* 0x000f680008000a00 */
[----:B-1----:R-:W1:Y:S04]  /*46a0*/  LDS.64 R8, [UR6+0x40] ;  /* 0x00004006ff087984 */ /* 0x002e680008000a00 */
[----:B------:R-:W4:Y:S04]  /*46b0*/  LDS.64 R58, [UR6+0x60] ;  /* 0x00006006ff3a7984 */ /* 0x000f280008000a00 */
[----:B------:R-:W4:Y:S04]  /*46c0*/  LDS.64 R54, [UR6+0x80] ;  /* 0x00008006ff367984 */ /* 0x000f280008000a00 */
[----:B------:R-:W4:Y:S04]  /*46d0*/  LDS.64 R50, [UR6+0xa0] ;  /* 0x0000a006ff327984 */ /* 0x000f280008000a00 */
[----:B------:R-:W4:Y:S04]  /*46e0*/  LDS.64 R52, [UR6+0xc0] ;  /* 0x0000c006ff347984 */ /* 0x000f280008000a00 */
[----:B------:R-:W4:Y:S04]  /*46f0*/  LDS.64 R44, [UR6+0xe0] ;  /* 0x0000e006ff2c7984 */ /* 0x000f280008000a00 */
[----:B------:R-:W4:Y:S04]  /*4700*/  LDS.64 R56, [UR6+0x48] ;  /* 0x00004806ff387984 */ /* 0x000f280008000a00 */
[----:B------:R-:W4:Y:S01]  /*4710*/  LDS.64 R40, [UR6+0xe8] ;  /* 0x0000e806ff287984 */ /* 0x000f220008000a00 */
[----:B0-----:R-:W-:-:S03]  /*4720*/  ISETP.NE.U32.AND P0, PT, R6, RZ, PT ;  /* 0x000000ff0600720c */ /* 0x001fc60003f05070 */
[----:B--23--:R-:W0:Y:S01]  /*4730*/  LDS.128 R24, [UR6+0xf0] ;  /* 0x0000f006ff187984 */ /* 0x00ce220008000c00 */
[----:B-----5:R-:W-:-:S03]  /*4740*/  IADD3 R35, P2, PT, R6, R46, RZ ;  /* 0x0000002e06237210 */ /* 0x020fc60007f5e0ff */
[----:B------:R-:W2:Y:S01]  /*4750*/  LDS.64 R42, [UR6+0x8] ;  /* 0x00000806ff2a7984 */ /* 0x000ea20008000a00 */
[C---:B------:R-:W-:Y:S02]  /*4760*/  ISETP.NE.AND.EX P0, PT, R7.reuse, RZ, PT, P0 ;  /* 0x000000ff0700720c */ /* 0x040fe40003f05300 */
[C---:B-1----:R-:W-:Y:S01]  /*4770*/  ISETP.NE.U32.AND P1, PT, R8.reuse, RZ, PT ;  /* 0x000000ff0800720c */ /* 0x042fe20003f25070 */
[----:B------:R-:W-:Y:S01]  /*4780*/  IMAD.X R63, R7, 0x1, R47, P2 ;  /* 0x00000001073f7824 */ /* 0x000fe200010e062f */
[----:B------:R-:W-:Y:S01]  /*4790*/  IADD3 R61, P2, PT, R8, R35, RZ ;  /* 0x00000023083d7210 */ /* 0x000fe20007f5e0ff */
[----:B------:R1:W3:Y:S01]  /*47a0*/  SHFL.UP PT, R6, R31, 0x1, RZ ;  /* 0x042000001f067989 */ /* 0x0002e200000e00ff */
[C---:B------:R-:W-:Y:S01]  /*47b0*/  ISETP.NE.AND.EX P1, PT, R9.reuse, RZ, PT, P1 ;  /* 0x000000ff0900720c */ /* 0x040fe20003f25310 */
[--C-:B------:R-:W-:Y:S01]  /*47c0*/  @!P3 IMAD.MOV.U32 R47, RZ, RZ, R63.reuse ;  /* 0x000000ffff2fb224 */ /* 0x100fe200078e003f */
[C---:B----4-:R-:W-:Y:S01]  /*47d0*/  IADD3 R65, P6, PT, R58.reuse, R61, RZ ;  /* 0x0000003d3a417210 */ /* 0x050fe20007fde0ff */
[----:B------:R-:W-:Y:S01]  /*47e0*/  IMAD.X R67, R9, 0x1, R63, P2 ;  /* 0x0000000109437824 */ /* 0x000fe200010e063f */
[----:B------:R1:W4:Y:S01]  /*47f0*/  SHFL.UP PT, R7, R30, 0x1, RZ ;  /* 0x042000001e077989 */ /* 0x00032200000e00ff */
[----:B------:R-:W-:Y:S01]  /*4800*/  ISETP.NE.U32.AND P2, PT, R58, RZ, PT ;  /* 0x000000ff3a00720c */ /* 0x000fe20003f45070 */
[----:B------:R-:W-:-:S02]  /*4810*/  @!P3 IMAD.MOV.U32 R46, RZ, RZ, R35 ;  /* 0x000000ffff2eb224 */ /* 0x000fc400078e0023 */
[----:B------:R1:W0:Y:S01]  /*4820*/  SHFL.UP PT, R8, R29, 0x1, RZ ;  /* 0x042000001d087989 */ /* 0x00022200000e00ff */
[----:B------:R-:W-:-:S03]  /*4830*/  ISETP.NE.AND.EX P2, PT, R59, RZ, PT, P2 ;  /* 0x000000ff3b00720c */ /* 0x000fc60003f45320 */
[----:B------:R-:W0:Y:S04]  /*4840*/  LDS.128 R20, [UR6+0x10] ;  /* 0x00001006ff147984 */ /* 0x000e280008000c00 */
[----:B------:R-:W0:Y:S04]  /*4850*/  LDS.64 R62, [UR6+0x28] ;  /* 0x00002806ff3e7984 */ /* 0x000e280008000a00 */
[----:B------:R-:W0:Y:S04]  /*4860*/  LDS.128 R28, [UR6+0x30] ;  /* 0x00003006ff1c7984 */ /* 0x000e280008000c00 */
[----:B------:R1:W0:Y:S01]  /*4870*/  SHFL.UP PT, R9, R32, 0x1, RZ ;  /* 0x0420000020097989 */ /* 0x00022200000e00ff */
[----:B---3--:R-:W-:Y:S05]  /*4880*/  @P0 BRA `(.L_x_63) ;  /* 0x0000000000240947 */ /* 0x008fea0003800000 */
[----:B01----:R-:W-:Y:S02]  /*4890*/  IABS R32, R23 ;  /* 0x0000001700207213 */ /* 0x003fe40000000000 */
        /* <DEDUP_REMOVED lines=8> */
.L_x_63:
[----:B-1----:R-:W1:Y:S01]  /*4920*/  LDS.128 R32, [UR6+0x50] ;  /* 0x00005006ff207984 */ /* 0x002e620008000c00 */
[----:B0-2---:R-:W-:Y:S02]  /*4930*/  @!P3 IMAD.MOV.U32 R43, RZ, RZ, R63 ;  /* 0x000000ffff2bb224 */ /* 0x005fe400078e003f */
[----:B------:R-:W-:Y:S02]  /*4940*/  @!P3 IMAD.MOV.U32 R42, RZ, RZ, R62 ;  /* 0x000000ffff2ab224 */ /* 0x000fe400078e003e */
[----:B------:R-:W-:Y:S02]  /*4950*/  @!P3 IMAD.MOV.U32 R23, RZ, RZ, R31 ;  /* 0x000000ffff17b224 */ /* 0x000fe400078e001f */
[----:B------:R-:W-:Y:S02]  /*4960*/  @!P3 IMAD.MOV.U32 R22, RZ, RZ, R30 ;  /* 0x000000ffff16b224 */ /* 0x000fe400078e001e */
[----:B------:R-:W-:Y:S02]  /*4970*/  @!P3 IMAD.MOV.U32 R21, RZ, RZ, R29 ;  /* 0x000000ffff15b224 */ /* 0x000fe400078e001d */
[----:B------:R-:W-:Y:S01]  /*4980*/  @!P3 IMAD.MOV.U32 R20, RZ, RZ, R28 ;  /* 0x000000ffff14b224 */ /* 0x000fe200078e001c */
[----:B------:R-:W-:Y:S06]  /*4990*/  @P1 BRA `(.L_x_64) ;  /* 0x0000000000241947 */ /* 0x000fec0003800000 */
[----:B------:R-:W-:Y:S02]  /*49a0*/  IABS R66, R31 ;  /* 0x0000001f00427213 */ /* 0x000fe40000000000 */
[----:B-1----:R-:W-:Y:S02]  /*49b0*/  IABS R69, R35 ;  /* 0x0000002300457213 */ /* 0x002fe40000000000 */
[----:B------:R-:W-:Y:S02]  /*49c0*/  VIMNMX R56, PT, PT, R56, R62, PT ;  /* 0x0000003e38387248 */ /* 0x000fe40003fe0100 */
[----:B------:R-:W-:Y:S02]  /*49d0*/  ISETP.GT.U32.AND P0, PT, R66, R69, PT ;  /* 0x000000454200720c */ /* 0x000fe40003f04070 */
[----:B------:R-:W-:Y:S02]  /*49e0*/  VIMNMX R57, PT, PT, R57, R63, !PT ;  /* 0x0000003f39397248 */ /* 0x000fe40007fe0100 */
[----:B------:R-:W-:-:S02]  /*49f0*/  VIMNMX R32, PT, PT, R32, R28, PT ;  /* 0x0000001c20207248 */ /* 0x000fc40003fe0100 */
[----:B------:R-:W-:Y:S02]  /*4a00*/  VIMNMX R33, PT, PT, R33, R29, !PT ;  /* 0x0000001d21217248 */ /* 0x000fe40007fe0100 */
[----:B------:R-:W-:Y:S02]  /*4a10*/  SEL R34, R30, R34, P0 ;  /* 0x000000221e227207 */ /* 0x000fe40000000000 */
[----:B------:R-:W-:-:S07]  /*4a20*/  SEL R35, R31, R35, P0 ;  /* 0x000000231f237207 */ /* 0x000fce0000000000 */
.L_x_64:
[----:B------:R-:W-:Y:S01]  /*4a30*/  IMAD.X R63, R59, 0x1, R67, P6 ;  /* 0x000000013b3f7824 */ /* 0x000fe200030e0643 */
[----:B------:R-:W0:Y:S01]  /*4a40*/  LDS.128 R28, [UR6+0x70] ;  /* 0x00007006ff1c7984 */ /* 0x000e220008000c00 */
[----:B------:R-:W-:Y:S02]  /*4a50*/  @!P4 IMAD.MOV.U32 R46, RZ, RZ, R61 ;  /* 0x000000ffff2ec224 */ /* 0x000fe400078e003d */
[----:B------:R-:W-:Y:S01]  /*4a60*/  @!P4 IMAD.MOV.U32 R47, RZ, RZ, R67 ;  /* 0x000000ffff2fc224 */ /* 0x000fe200078e0043 */
[----:B------:R-:W2:Y:S01]  /*4a70*/  LDS.64 R58, [UR6+0x68] ;  /* 0x00006806ff3a7984 */ /* 0x000ea20008000a00 */
[----:B------:R-:W-:Y:S05]  /*4a80*/  @P2 BRA `(.L_x_65) ;  /* 0x0000000000242947 */ /* 0x000fea0003800000 */
[----:B-1----:R-:W-:Y:S02]  /*4a90*/  IABS R61, R35 ;  /* 0x00000023003d7213 */ /* 0x002fe40000000000 */
[----:B0-----:R-:W-:Y:S02]  /*4aa0*/  IABS R62, R31 ;  /* 0x0000001f003e7213 */ /* 0x001fe40000000000 */
[----:B--2---:R-:W-:Y:S02]  /*4ab0*/  VIMNMX R58, PT, PT, R58, R56, PT ;  /* 0x000000383a3a7248 */ /* 0x004fe40003fe0100 */
[----:B------:R-:W-:Y:S02]  /*4ac0*/  ISETP.GT.U32.AND P0, PT, R61, R62, PT ;  /* 0x0000003e3d00720c */ /* 0x000fe40003f04070 */
[----:B------:R-:W-:Y:S02]  /*4ad0*/  VIMNMX R59, PT, PT, R59, R57, !PT ;  /* 0x000000393b3b7248 */ /* 0x000fe40007fe0100 */
[----:B------:R-:W-:-:S02]  /*4ae0*/  VIMNMX R28, PT, PT, R28, R32, PT ;  /* 0x000000201c1c7248 */ /* 0x000fc40003fe0100 */
[----:B------:R-:W-:Y:S02]  /*4af0*/  VIMNMX R29, PT, PT, R29, R33, !PT ;  /* 0x000000211d1d7248 */ /* 0x000fe40007fe0100 */
[----:B------:R-:W-:Y:S02]  /*4b00*/  SEL R30, R34, R30, P0 ;  /* 0x0000001e221e7207 */ /* 0x000fe40000000000 */
[----:B------:R-:W-:-:S07]  /*4b10*/  SEL R31, R35, R31, P0 ;  /* 0x0000001f231f7207 */ /* 0x000fce0000000000 */
.L_x_65:
[C---:B------:R-:W-:Y:S01]  /*4b20*/  IADD3 R67, P6, PT, R54.reuse, R65, RZ ;  /* 0x0000004136437210 */ /* 0x040fe20007fde0ff */
[----:B-1----:R-:W-:Y:S01]  /*4b30*/  @!P4 IMAD.MOV.U32 R23, RZ, RZ, R35 ;  /* 0x000000ffff17c224 */ /* 0x002fe200078e0023 */
[----:B------:R-:W-:Y:S01]  /*4b40*/  ISETP.NE.U32.AND P0, PT, R54, RZ, PT ;  /* 0x000000ff3600720c */ /* 0x000fe20003f05070 */
[----:B------:R-:W-:Y:S01]  /*4b50*/  @!P4 IMAD.MOV.U32 R22, RZ, RZ, R34 ;  /* 0x000000ffff16c224 */ /* 0x000fe200078e0022 */
[C---:B------:R-:W-:Y:S01]  /*4b60*/  ISETP.NE.AND P1, PT, R64.reuse, 0x4, PT ;  /* 0x000000044000780c */ /* 0x040fe20003f25270 */
[----:B------:R-:W-:Y:S01]  /*4b70*/  @!P4 IMAD.MOV.U32 R21, RZ, RZ, R33 ;  /* 0x000000ffff15c224 */ /* 0x000fe200078e0021 */
[C---:B------:R-:W-:Y:S01]  /*4b80*/  ISETP.NE.AND.EX P0, PT, R55.reuse, RZ, PT, P0 ;  /* 0x000000ff3700720c */ /* 0x040fe20003f05300 */
[----:B------:R-:W-:Y:S01]  /*4b90*/  @!P4 IMAD.MOV.U32 R20, RZ, RZ, R32 ;  /* 0x000000ffff14c224 */ /* 0x000fe200078e0020 */
[C---:B------:R-:W-:Y:S01]  /*4ba0*/  ISETP.NE.AND P3, PT, R64.reuse, 0x6, PT ;  /* 0x000000064000780c */ /* 0x040fe20003f65270 */
[----:B------:R-:W-:Y:S01]  /*4bb0*/  IMAD.X R69, R55, 0x1, R63, P6 ;  /* 0x0000000137457824 */ /* 0x000fe200030e063f */
[----:B------:R-:W1:Y:S01]  /*4bc0*/  LDS.128 R32, [UR6+0x90] ;  /* 0x00009006ff207984 */ /* 0x000e620008000c00 */
[----:B------:R-:W-:Y:S01]  /*4bd0*/  @!P4 IMAD.MOV.U32 R43, RZ, RZ, R57 ;  /* 0x000000ffff2bc224 */ /* 0x000fe200078e0039 */
[C---:B------:R-:W-:Y:S01]  /*4be0*/  ISETP.NE.AND P2, PT, R64.reuse, 0x7, PT ;  /* 0x000000074000780c */ /* 0x040fe20003f45270 */
[----:B------:R-:W-:Y:S01]  /*4bf0*/  @!P4 IMAD.MOV.U32 R42, RZ, RZ, R56 ;  /* 0x000000ffff2ac224 */ /* 0x000fe200078e0038 */
[----:B------:R-:W3:Y:S01]  /*4c00*/  LDS.64 R54, [UR6+0x88] ;  /* 0x00008806ff367984 */ /* 0x000ee20008000a00 */
[----:B------:R-:W-:-:S02]  /*4c10*/  ISETP.NE.AND P4, PT, R64, 0x5, PT ;  /* 0x000000054000780c */ /* 0x000fc40003f85270 */
[----:B------:R-:W-:Y:S01]  /*4c20*/  @!P1 IMAD.MOV.U32 R46, RZ, RZ, R65 ;  /* 0x000000ffff2e9224 */ /* 0x000fe200078e0041 */
[----:B------:R-:W-:Y:S01]  /*4c30*/  IADD3 R57, P6, PT, R50, R67, RZ ;  /* 0x0000004332397210 */ /* 0x000fe20007fde0ff */
[----:B------:R-:W-:Y:S02]  /*4c40*/  @!P1 IMAD.MOV.U32 R47, RZ, RZ, R63 ;  /* 0x000000ffff2f9224 */ /* 0x000fe400078e003f */
[----:B--2---:R-:W-:Y:S02]  /*4c50*/  @!P1 IMAD.MOV.U32 R43, RZ, RZ, R59 ;  /* 0x000000ffff2b9224 */ /* 0x004fe400078e003b */
[----:B------:R-:W-:Y:S02]  /*4c60*/  @!P1 IMAD.MOV.U32 R42, RZ, RZ, R58 ;  /* 0x000000ffff2a9224 */ /* 0x000fe400078e003a */
[----:B0-----:R-:W-:Y:S02]  /*4c70*/  @!P1 IMAD.MOV.U32 R23, RZ, RZ, R31 ;  /* 0x000000ffff179224 */ /* 0x001fe400078e001f */
[----:B------:R-:W-:-:S02]  /*4c80*/  @!P1 IMAD.MOV.U32 R22, RZ, RZ, R30 ;  /* 0x000000ffff169224 */ /* 0x000fc400078e001e */
[----:B------:R-:W-:Y:S02]  /*4c90*/  @!P1 IMAD.MOV.U32 R21, RZ, RZ, R29 ;  /* 0x000000ffff159224 */ /* 0x000fe400078e001d */
[----:B------:R-:W-:Y:S01]  /*4ca0*/  @!P1 IMAD.MOV.U32 R20, RZ, RZ, R28 ;  /* 0x000000ffff149224 */ /* 0x000fe200078e001c */
[----:B------:R-:W-:Y:S01]  /*4cb0*/  ISETP.NE.U32.AND P1, PT, R50, RZ, PT ;  /* 0x000000ff3200720c */ /* 0x000fe20003f25070 */
[----:B------:R-:W-:-:S12]  /*4cc0*/  @P0 BRA `(.L_x_66) ;  /* 0x0000000000240947 */ /* 0x000fd80003800000 */
[----:B------:R-:W-:Y:S02]  /*4cd0*/  IABS R56, R31 ;  /* 0x0000001f00387213 */ /* 0x000fe40000000000 */
[----:B-1----:R-:W-:Y:S02]  /*4ce0*/  IABS R61, R35 ;  /* 0x00000023003d7213 */ /* 0x002fe40000000000 */
[----:B---3--:R-:W-:Y:S02]  /*4cf0*/  VIMNMX R54, PT, PT, R54, R58, PT ;  /* 0x0000003a36367248 */ /* 0x008fe40003fe0100 */
[----:B------:R-:W-:Y:S02]  /*4d00*/  ISETP.GT.U32.AND P0, PT, R56, R61, PT ;  /* 0x0000003d3800720c */ /* 0x000fe40003f04070 */
[----:B------:R-:W-:Y:S02]  /*4d10*/  VIMNMX R55, PT, PT, R55, R59, !PT ;  /* 0x0000003b37377248 */ /* 0x000fe40007fe0100 */
[----:B------:R-:W-:-:S02]  /*4d20*/  VIMNMX R32, PT, PT, R32, R28, PT ;  /* 0x0000001c20207248 */ /* 0x000fc40003fe0100 */
[----:B------:R-:W-:Y:S02]  /*4d30*/  VIMNMX R33, PT, PT, R33, R29, !PT ;  /* 0x0000001d21217248 */ /* 0x000fe40007fe0100 */
[----:B------:R-:W-:Y:S02]  /*4d40*/  SEL R34, R30, R34, P0 ;  /* 0x000000221e227207 */ /* 0x000fe40000000000 */
[----:B------:R-:W-:-:S07]  /*4d50*/  SEL R35, R31, R35, P0 ;  /* 0x000000231f237207 */ /* 0x000fce0000000000 */
.L_x_66:
[C---:B------:R-:W-:Y:S01]  /*4d60*/  ISETP.NE.AND.EX P1, PT, R51.reuse, RZ, PT, P1 ;  /* 0x000000ff3300720c */ /* 0x040fe20003f25310 */
[----:B------:R-:W-:Y:S01]  /*4d70*/  IMAD.X R59, R51, 0x1, R69, P6 ;  /* 0x00000001333b7824 */ /* 0x000fe200030e0645 */
[----:B------:R-:W0:Y:S01]  /*4d80*/  LDS.128 R28, [UR6+0xb0] ;  /* 0x0000b006ff1c7984 */ /* 0x000e220008000c00 */
[C---:B------:R-:W-:Y:S01]  /*4d90*/  IADD3 R61, P6, PT, R52.reuse, R57, RZ ;  /* 0x00000039343d7210 */ /* 0x040fe20007fde0ff */
[----:B------:R-:W-:Y:S01]  /*4da0*/  @!P4 IMAD.MOV.U32 R46, RZ, RZ, R67 ;  /* 0x000000ffff2ec224 */ /* 0x000fe200078e0043 */
[----:B------:R-:W-:Y:S01]  /*4db0*/  ISETP.NE.U32.AND P0, PT, R52, RZ, PT ;  /* 0x000000ff3400720c */ /* 0x000fe20003f05070 */
[----:B------:R-:W2:Y:S01]  /*4dc0*/  LDS.64 R50, [UR6+0xa8] ;  /* 0x0000a806ff327984 */ /* 0x000ea20008000a00 */
[----:B------:R-:W-:Y:S02]  /*4dd0*/  @!P4 IMAD.MOV.U32 R47, RZ, RZ, R69 ;  /* 0x000000ffff2fc224 */ /* 0x000fe400078e0045 */
[C---:B------:R-:W-:Y:S01]  /*4de0*/  ISETP.NE.AND.EX P0, PT, R53.reuse, RZ, PT, P0 ;  /* 0x000000ff3500720c */ /* 0x040fe20003f05300 */
[----:B------:R-:W-:-:S03]  /*4df0*/  IMAD.X R63, R53, 0x1, R59, P6 ;  /* 0x00000001353f7824 */ /* 0x000fc600030e063b */
[----:B------:R-:W-:Y:S09]  /*4e00*/  @P1 BRA `(.L_x_67) ;  /* 0x0000000000241947 */ /* 0x000ff20003800000 */
[----:B-1----:R-:W-:Y:S02]  /*4e10*/  IABS R52, R35 ;  /* 0x0000002300347213 */ /* 0x002fe40000000000 */
[----:B0-----:R-:W-:Y:S02]  /*4e20*/  IABS R53, R31 ;  /* 0x0000001f00357213 */ /* 0x001fe40000000000 */
[----:B--23--:R-:W-:Y:S02]  /*4e30*/  VIMNMX R50, PT, PT, R50, R54, PT ;  /* 0x0000003632327248 */ /* 0x00cfe40003fe0100 */
[----:B------:R-:W-:Y:S02]  /*4e40*/  ISETP.GT.U32.AND P1, PT, R52, R53, PT ;  /* 0x000000353400720c */ /* 0x000fe40003f24070 */
[----:B------:R-:W-:Y:S02]  /*4e50*/  VIMNMX R51, PT, PT, R51, R55, !PT ;  /* 0x0000003733337248 */ /* 0x000fe40007fe0100 */
[----:B------:R-:W-:-:S02]  /*4e60*/  VIMNMX R28, PT, PT, R28, R32, PT ;  /* 0x000000201c1c7248 */ /* 0x000fc40003fe0100 */
[----:B------:R-:W-:Y:S02]  /*4e70*/  VIMNMX R29, PT, PT, R29, R33, !PT ;  /* 0x000000211d1d7248 */ /* 0x000fe40007fe0100 */
[----:B------:R-:W-:Y:S02]  /*4e80*/  SEL R30, R34, R30, P1 ;  /* 0x0000001e221e7207 */ /* 0x000fe40000800000 */
[----:B------:R-:W-:-:S07]  /*4e90*/  SEL R31, R35, R31, P1 ;  /* 0x0000001f231f7207 */ /* 0x000fce0000800000 */
.L_x_67:
[----:B-1----:R-:W-:Y:S01]  /*4ea0*/  @!P4 IMAD.MOV.U32 R23, RZ, RZ, R35 ;  /* 0x000000ffff17c224 */ /* 0x002fe200078e0023 */
[----:B------:R-:W1:Y:S01]  /*4eb0*/  LDS.64 R52, [UR6+0xc8] ;  /* 0x0000c806ff347984 */ /* 0x000e620008000a00 */
[----:B------:R-:W-:Y:S01]  /*4ec0*/  @!P4 IMAD.MOV.U32 R22, RZ, RZ, R34 ;  /* 0x000000ffff16c224 */ /* 0x000fe200078e0022 */
[C---:B------:R-:W-:Y:S01]  /*4ed0*/  ISETP.NE.U32.AND P1, PT, R44.reuse, RZ, PT ;  /* 0x000000ff2c00720c */ /* 0x040fe20003f25070 */
[----:B------:R-:W-:Y:S02]  /*4ee0*/  @!P4 IMAD.MOV.U32 R21, RZ, RZ, R33 ;  /* 0x000000ffff15c224 */ /* 0x000fe400078e0021 */
[----:B------:R-:W-:Y:S01]  /*4ef0*/  @!P4 IMAD.MOV.U32 R20, RZ, RZ, R32 ;  /* 0x000000ffff14c224 */ /* 0x000fe200078e0020 */
[----:B------:R-:W-:Y:S01]  /*4f00*/  ISETP.NE.AND.EX P1, PT, R45, RZ, PT, P1 ;  /* 0x000000ff2d00720c */ /* 0x000fe20003f25310 */
[----:B------:R-:W1:Y:S01]  /*4f10*/  LDS.128 R32, [UR6+0xd0] ;  /* 0x0000d006ff207984 */ /* 0x000e620008000c00 */
[----:B---3--:R-:W-:Y:S02]  /*4f20*/  @!P4 IMAD.MOV.U32 R43, RZ, RZ, R55 ;  /* 0x000000ffff2bc224 */ /* 0x008fe400078e0037 */
[----:B------:R-:W-:Y:S01]  /*4f30*/  @!P4 IMAD.MOV.U32 R42, RZ, RZ, R54 ;  /* 0x000000ffff2ac224 */ /* 0x000fe200078e0036 */
[----:B------:R-:W-:Y:S01]  /*4f40*/  IADD3 R44, P4, PT, R44, R61, RZ ;  /* 0x0000003d2c2c7210 */ /* 0x000fe20007f9e0ff */
[----:B------:R-:W-:-:S02]  /*4f50*/  @!P3 IMAD.MOV.U32 R46, RZ, RZ, R57 ;  /* 0x000000ffff2eb224 */ /* 0x000fc400078e0039 */
[----:B------:R-:W-:Y:S02]  /*4f60*/  @!P3 IMAD.MOV.U32 R47, RZ, RZ, R59 ;  /* 0x000000ffff2fb224 */ /* 0x000fe400078e003b */
[----:B------:R-:W-:Y:S01]  /*4f70*/  IMAD.X R45, R45, 0x1, R63, P4 ;  /* 0x000000012d2d7824 */ /* 0x000fe200020e063f */
[----:B------:R-:W-:Y:S01]  /*4f80*/  ISETP.GE.U32.AND P4, PT, R60, 0x20, PT ;  /* 0x000000203c00780c */ /* 0x000fe20003f86070 */
[----:B------:R-:W-:Y:S02]  /*4f90*/  @!P2 IMAD.MOV.U32 R46, RZ, RZ, R61 ;  /* 0x000000ffff2ea224 */ /* 0x000fe400078e003d */
[----:B------:R-:W-:Y:S02]  /*4fa0*/  @!P2 IMAD.MOV.U32 R47, RZ, RZ, R63 ;  /* 0x000000ffff2fa224 */ /* 0x000fe400078e003f */
[----:B--2---:R-:W-:Y:S02]  /*4fb0*/  @!P3 IMAD.MOV.U32 R43, RZ, RZ, R51 ;  /* 0x000000ffff2bb224 */ /* 0x004fe400078e0033 */
[----:B------:R-:W-:-:S02]  /*4fc0*/  @!P3 IMAD.MOV.U32 R42, RZ, RZ, R50 ;  /* 0x000000ffff2ab224 */ /* 0x000fc400078e0032 */
[----:B0-----:R-:W-:Y:S02]  /*4fd0*/  @!P3 IMAD.MOV.U32 R23, RZ, RZ, R31 ;  /* 0x000000ffff17b224 */ /* 0x001fe400078e001f */
        /* <DEDUP_REMOVED lines=13> */
.L_x_68:
[----:B------:R-:W-:Y:S05]  /*50b0*/  @P1 BRA `(.L_x_69) ;  /* 0x0000000000241947 */ /* 0x000fea0003800000 */
[----:B-1----:R-:W-:Y:S02]  /*50c0*/  IABS R28, R35 ;  /* 0x00000023001c7213 */ /* 0x002fe40000000000 */
        /* <DEDUP_REMOVED lines=8> */
.L_x_69:
[----:B-1----:R-:W-:Y:S02]  /*5150*/  @!P2 IMAD.MOV.U32 R23, RZ, RZ, R35 ;  /* 0x000000ffff17a224 */ /* 0x002fe400078e0023 */
[----:B------:R-:W-:Y:S02]  /*5160*/  @!P2 IMAD.MOV.U32 R22, RZ, RZ, R34 ;  /* 0x000000ffff16a224 */ /* 0x000fe400078e0022 */
[----:B------:R-:W-:Y:S02]  /*5170*/  @!P2 IMAD.MOV.U32 R21, RZ, RZ, R33 ;  /* 0x000000ffff15a224 */ /* 0x000fe400078e0021 */
[----:B------:R-:W-:Y:S02]  /*5180*/  @!P2 IMAD.MOV.U32 R20, RZ, RZ, R32 ;  /* 0x000000ffff14a224 */ /* 0x000fe400078e0020 */
[----:B------:R-:W-:Y:S02]  /*5190*/  @!P2 IMAD.MOV.U32 R43, RZ, RZ, R53 ;  /* 0x000000ffff2ba224 */ /* 0x000fe400078e0035 */
[----:B------:R-:W-:Y:S01]  /*51a0*/  @!P2 IMAD.MOV.U32 R42, RZ, RZ, R52 ;  /* 0x000000ffff2aa224 */ /* 0x000fe200078e0034 */
[----:B------:R-:W-:Y:S06]  /*51b0*/  @!P4 BRA `(.L_x_70) ;  /* 0x00000000006cc947 */ /* 0x000fec0003800000 */
[----:B------:R-:W-:Y:S01]  /*51c0*/  ISETP.NE.U32.AND P0, PT, R4, RZ, PT ;  /* 0x000000ff0400720c */ /* 0x000fe20003f05070 */
[----:B------:R-:W-:Y:S01]  /*51d0*/  BSSY.RECONVERGENT B0, `(.L_x_71) ;  /* 0x000000e000007945 */ /* 0x000fe20003800200 */
[----:B------:R-:W-:Y:S02]  /*51e0*/  ISETP.NE.AND P2, PT, R49, RZ, PT ;  /* 0x000000ff3100720c */ /* 0x000fe40003f45270 */
[----:B------:R-:W-:Y:S02]  /*51f0*/  ISETP.NE.AND.EX P0, PT, R5, RZ, PT, P0 ;  /* 0x000000ff0500720c */ /* 0x000fe40003f05300 */
[----:B------:R-:W-:-:S11]  /*5200*/  IADD3 R4, P1, PT, R46, R4, RZ ;  /* 0x000000042e047210 */ /* 0x000fd60007f3e0ff */
        /* <DEDUP_REMOVED lines=8> */
[----:B----4-:R-:W-:Y:S02]  /*5290*/  SEL R7, R22, R7, P0 ;  /* 0x0000000716077207 */ /* 0x010fe40000000000 */
[----:B------:R-:W-:-:S07]  /*52a0*/  SEL R6, R23, R6, P0 ;  /* 0x0000000617067207 */ /* 0x000fce0000000000 */
.L_x_72:
[----:B------:R-:W-:Y:S05]  /*52b0*/  BSYNC.RECONVERGENT B0 ;  /* 0x0000000000007941 */ /* 0x000fea0003800200 */
.L_x_71:
[----:B------:R-:W-:Y:S01]  /*52c0*/  IMAD.X R5, R47, 0x1, R5, P1 ;  /* 0x000000012f057824 */ /* 0x000fe200008e0605 */
[----:B------:R-:W-:Y:S06]  /*52d0*/  @P2 BRA `(.L_x_73) ;  /* 0x0000001c00e82947 */ /* 0x000fec0003800000 */
[----:B------:R-:W-:Y:S02]  /*52e0*/  IMAD.MOV.U32 R10, RZ, RZ, R20 ;  /* 0x000000ffff0a7224 */ /* 0x000fe400078e0014 */
[----:B------:R-:W-:Y:S02]  /*52f0*/  IMAD.MOV.U32 R8, RZ, RZ, R21 ;  /* 0x000000ffff087224 */ /* 0x000fe400078e0015 */
[----:B------:R-:W-:Y:S02]  /*5300*/  IMAD.MOV.U32 R6, RZ, RZ, R23 ;  /* 0x000000ffff067224 */ /* 0x000fe400078e0017 */
[----:B----4-:R-:W-:Y:S02]  /*5310*/  IMAD.MOV.U32 R7, RZ, RZ, R22 ;  /* 0x000000ffff077224 */ /* 0x010fe400078e0016 */
[----:B------:R-:W-:Y:S02]  /*5320*/  IMAD.MOV.U32 R9, RZ, RZ, R42 ;  /* 0x000000ffff097224 */ /* 0x000fe400078e002a */
[----:B------:R-:W-:-:S02]  /*5330*/  IMAD.MOV.U32 R11, RZ, RZ, R43 ;  /* 0x000000ffff0b7224 */ /* 0x000fc400078e002b */
[----:B------:R-:W-:Y:S02]  /*5340*/  IMAD.MOV.U32 R4, RZ, RZ, R46 ;  /* 0x000000ffff047224 */ /* 0x000fe400078e002e */
[----:B------:R-:W-:Y:S01]  /*5350*/  IMAD.MOV.U32 R5, RZ, RZ, R47 ;  /* 0x000000ffff057224 */ /* 0x000fe200078e002f */
[----:B------:R-:W-:Y:S06]  /*5360*/  BRA `(.L_x_73) ;  /* 0x0000001c00c47947 */ /* 0x000fec0003800000 */
.L_x_70:
[----:B------:R-:W0:Y:S01]  /*5370*/  LDC.64 R34, c[0x0][0x3e0] ;  /* 0x0000f800ff227b82 */ /* 0x000e220000000a00 */
[----:B------:R-:W-:Y:S01]  /*5380*/  IMAD.U32 R21, RZ, RZ, UR13 ;  /* 0x0000000dff157e24 */ /* 0x000fe2000f8e00ff */
[----:B------:R-:W-:Y:S03]  /*5390*/  BSSY.RECONVERGENT B0, `(.L_x_74) ;  /* 0x0000017000007945 */ /* 0x000fe60003800200 */
[----:B0-----:R-:W-:Y:S01]  /*53a0*/  IMAD.WIDE.U32 R34, R21, 0x4, R34 ;  /* 0x0000000415227825 */ /* 0x001fe200078e0022 */
[----:B------:R-:W-:Y:S06]  /*53b0*/  @P5 BRA `(.L_x_75) ;  /* 0x0000000000505947 */ /* 0x000fec0003800000 */
[----:B------:R-:W0:Y:S01]  /*53c0*/  LDCU.64 UR4, c[0x0][0x3e8] ;  /* 0x00007d00ff0477ac */ /* 0x000e220008000a00 */
[----:B------:R-:W-:Y:S01]  /*53d0*/  IMAD.MOV.U32 R20, RZ, RZ, R40 ;  /* 0x000000ffff147224 */ /* 0x000fe200078e0028 */
[----:B------:R1:W-:Y:S01]  /*53e0*/  STS.64 [UR6+0x1a0], R26 ;  /* 0x0001a01aff007988 */ /* 0x0003e20008000a06 */
[----:B------:R-:W-:Y:S02]  /*53f0*/  IMAD.MOV.U32 R21, RZ, RZ, R41 ;  /* 0x000000ffff157224 */ /* 0x000fe400078e0029 */
[----:B------:R-:W-:Y:S01]  /*5400*/  IMAD.MOV.U32 R22, RZ, RZ, R24 ;  /* 0x000000ffff167224 */ /* 0x000fe200078e0018 */
[----:B------:R1:W-:Y:S01]  /*5410*/  STS.64 [UR6+0x188], R44 ;  /* 0x0001882cff007988 */ /* 0x0003e20008000a06 */
[----:B------:R-:W-:Y:S02]  /*5420*/  IMAD.MOV.U32 R23, RZ, RZ, R25 ;  /* 0x000000ffff177224 */ /* 0x000fe400078e0019 */
[----:B------:R-:W-:-:S03]  /*5430*/  IMAD.MOV.U32 R31, RZ, RZ, 0x64 ;  /* 0x00000064ff1f7424 */ /* 0x000fc600078e00ff */
[----:B------:R1:W-:Y:S01]  /*5440*/  STS.128 [UR6+0x190], R20 ;  /* 0x00019014ff007988 */ /* 0x0003e20008000c06 */
[----:B0-----:R-:W-:-:S06]  /*5450*/  UIMAD.WIDE.U32 UR4, UR13, 0x20, UR4 ;  /* 0x000000200d0478a5 */ /* 0x001fcc000f8e0004 */
[----:B------:R-:W-:Y:S02]  /*5460*/  IMAD.U32 R28, RZ, RZ, UR4 ;  /* 0x00000004ff1c7e24 */ /* 0x000fe4000f8e00ff */
[----:B------:R-:W-:-:S05]  /*5470*/  IMAD.U32 R29, RZ, RZ, UR5 ;  /* 0x00000005ff1d7e24 */ /* 0x000fca000f8e00ff */
[----:B------:R1:W-:Y:S04]  /*5480*/  ST.E.64.STRONG.GPU desc[UR10][R28.64+0x400], R44 ;  /* 0x0004002c1c007985 */ /* 0x0003e8000c10fb0a */
[----:B------:R1:W-:Y:S04]  /*5490*/  ST.E.64.STRONG.GPU desc[UR10][R28.64+0x408], R40 ;  /* 0x000408281c007985 */ /* 0x0003e8000c10fb0a */
[----:B------:R1:W-:Y:S04]  /*54a0*/  ST.E.64.STRONG.GPU desc[UR10][R28.64+0x410], R24 ;  /* 0x000410181c007985 */ /* 0x0003e8000c10fb0a */
[----:B------:R1:W-:Y:S01]  /*54b0*/  ST.E.64.STRONG.GPU desc[UR10][R28.64+0x418], R26 ;  /* 0x0004181a1c007985 */ /* 0x0003e2000c10fb0a */
[----:B------:R-:W-:Y:S06]  /*54c0*/  MEMBAR.ALL.GPU ;  /* 0x0000000000007992 */ /* 0x000fec000000a000 */
[----:B------:R-:W-:-:S00]  /*54d0*/  ERRBAR ;  /* 0x00000000000079ab */ /* 0x000fc00000000000 */
[----:B------:R-:W-:Y:S06]  /*54e0*/  CGAERRBAR ;  /* 0x00000000000075ab */ /* 0x000fec0000000000 */
[----:B------:R1:W-:Y:S02]  /*54f0*/  ST.E.STRONG.GPU desc[UR10][R34.64+0x80], R31 ;  /* 0x0000801f22007985 */ /* 0x0003e4000c10f90a */
.L_x_75:
[----:B------:R-:W-:Y:S05]  /*5500*/  BSYNC.RECONVERGENT B0 ;  /* 0x0000000000007941 */ /* 0x000fea0003800200 */
.L_x_74:
[----:B------:R-:W0:Y:S01]  /*5510*/  LDCU UR4, c[0x0][0x370] ;  /* 0x00006e00ff0477ac */ /* 0x000e220008000800 */
[----:B-1----:R-:W-:-:S05]  /*5520*/  LOP3.LUT R21, RZ, R60, RZ, 0x33, !PT ;  /* 0x0000003cff157212 */ /* 0x002fca00078e33ff */
[----:B------:R-:W-:Y:S01]  /*5530*/  VIADD R61, R21, UR13 ;  /* 0x0000000d153d7c36 */ /* 0x000fe20008000000 */
[----:B0-----:R-:W-:-:S09]  /*5540*/  UISETP.GT.U32.AND UP0, UPT, UR4, 0x1f3, UPT ;  /* 0x000001f30400788c */ /* 0x001fd2000bf04070 */
[----:B------:R-:W-:Y:S05]  /*5550*/  BRA.U UP0, `(.L_x_76) ;  /* 0x0000000100087547 */ /* 0x000fea000b800000 */
[----:B------:R0:W-:Y:S06]  /*5560*/  MEMBAR.SC.CTA ;  /* 0x0000000000007992 */ /* 0x0001ec0000000000 */
[----:B0-----:R-:W-:Y:S05]  /*5570*/  BRA `(.L_x_77) ;  /* 0x0000000000087947 */ /* 0x001fea0003800000 */
.L_x_76:
[----:B------:R-:W-:Y:S05]  /*5580*/  NANOSLEEP 0x1c2 ;  /* 0x000001c20000795d */ /* 0x000fea0003800000 */
[----:B------:R-:W-:Y:S01]  /*5590*/  NOP ;  /* 0x0000000000007918 */ /* 0x000fe20000000000 */
.L_x_77:
[----:B------:R-:W-:-:S07]  /*55a0*/  IMAD.WIDE R20, R21, 0x4, R34 ;  /* 0x0000000415147825 */ /* 0x000fce00078e0222 */
.L_x_79:
[----:B------:R-:W2:Y:S01]  /*55b0*/  LD.E.STRONG.GPU R55, desc[UR10][R20.64+0x80] ;  /* 0x0000800a14377980 */ /* 0x000ea2000c10f900 */
[----:B------:R-:W-:Y:S05]  /*55c0*/  YIELD ;  /* 0x0000000000007946 */ /* 0x000fea0003800000 */
[----:B--2---:R-:W-:Y:S01]  /*55d0*/  ISETP.NE.AND P0, PT, R55, 0x63, PT ;  /* 0x000000633700780c */ /* 0x004fe20003f05270 */
[----:B------:R-:W-:Y:S06]  /*55e0*/  MEMBAR.SC.GPU ;  /* 0x0000000000007992 */ /* 0x000fec0000002000 */
[----:B------:R-:W-:-:S00]  /*55f0*/  ERRBAR ;  /* 0x00000000000079ab */ /* 0x000fc00000000000 */
[----:B------:R-:W-:Y:S06]  /*5600*/  CGAERRBAR ;  /* 0x00000000000075ab */ /* 0x000fec0000000000 */
[----:B------:R-:W-:Y:S01]  /*5610*/  CCTL.IVALL ;  /* 0x00000000ff00798f */ /* 0x000fe20002000000 */
[----:B------:R-:W-:-:S03]  /*5620*/  UMOV UR4, 0xffffffff ;  /* 0xffffffff00047882 */ /* 0x000fc60000000000 */
[----:B------:R-:W-:Y:S05]  /*5630*/  BRA.DIV UR4, `(.L_x_78) ;  /* 0x000000b604407947 */ /* 0x000fea000b800000 */
[----:B------:R-:W-:-:S13]  /*5640*/  VOTE.ANY P0, !P0 ;  /* 0x0000000000ff7806 */ /* 0x000fda0004000100 */
.L_x_298:
[----:B------:R-:W-:Y:S05]  /*5650*/  @P0 BRA `(.L_x_79) ;  /* 0xfffffffc00d40947 */ /* 0x000fea000383ffff */
[----:B------:R-:W-:Y:S01]  /*5660*/  ISETP.NE.AND P0, PT, R55, 0x65, PT ;  /* 0x000000653700780c */ /* 0x000fe20003f05270 */
[----:B------:R-:W-:-:S12]  /*5670*/  BSSY.RECONVERGENT B0, `(.L_x_80) ;  /* 0x0000011000007945 */ /* 0x000fd80003800200 */
[----:B------:R-:W-:Y:S05]  /*5680*/  @!P0 BRA `(.L_x_81) ;  /* 0x0000000000248947 */ /* 0x000fea0003800000 */
[----:B------:R-:W-:-:S13]  /*5690*/  ISETP.NE.AND P1, PT, R55, 0x64, PT ;  /* 0x000000643700780c */ /* 0x000fda0003f25270 */
[----:B------:R-:W-:Y:S05]  /*56a0*/  @P1 BRA `(.L_x_82) ;  /* 0x0000000000341947 */ /* 0x000fea0003800000 */
[----:B------:R-:W0:Y:S02]  /*56b0*/  LDC.64 R28, c[0x0][0x3e8] ;  /* 0x0000fa00ff1c7b82 */ /* 0x000e240000000a00 */
[----:B0-----:R-:W-:-:S05]  /*56c0*/  IMAD.WIDE R28, R61, 0x20, R28 ;  /* 0x000000203d1c7825 */ /* 0x001fca00078e021c */
[----:B------:R0:W5:Y:S04]  /*56d0*/  LD.E.64.STRONG.GPU R46, desc[UR10][R28.64+0x400] ;  /* 0x0004000a1c2e7980 */ /* 0x000168000c10fb00 */
[----:B------:R0:W5:Y:S04]  /*56e0*/  LD.E.64.STRONG.GPU R42, desc[UR10][R28.64+0x418] ;  /* 0x0004180a1c2a7980 */ /* 0x000168000c10fb00 */
[----:B------:R0:W5:Y:S04]  /*56f0*/  LD.E.64.STRONG.GPU R20, desc[UR10][R28.64+0x408] ;  /* 0x0004080a1c147980 */ /* 0x000168000c10fb00 */
[----:B------:R0:W5:Y:S01]  /*5700*/  LD.E.64.STRONG.GPU R22, desc[UR10][R28.64+0x410] ;  /* 0x0004100a1c167980 */ /* 0x000162000c10fb00 */
[----:B------:R-:W-:Y:S05]  /*5710*/  BRA `(.L_x_82) ;  /* 0x0000000000187947 */ /* 0x000fea0003800000 */
.L_x_81:
[----:B------:R-:W0:Y:S02]  /*5720*/  LDC.64 R28, c[0x0][0x3f0] ;  /* 0x0000fc00ff1c7b82 */ /* 0x000e240000000a00 */
[----:B0-----:R-:W-:-:S05]  /*5730*/  IMAD.WIDE R28, R61, 0x20, R28 ;  /* 0x000000203d1c7825 */ /* 0x001fca00078e021c */
[----:B------:R1:W5:Y:S04]  /*5740*/  LD.E.64.STRONG.GPU R46, desc[UR10][R28.64+0x400] ;  /* 0x0004000a1c2e7980 */ /* 0x000368000c10fb00 */
[----:B------:R1:W5:Y:S04]  /*5750*/  LD.E.64.STRONG.GPU R42, desc[UR10][R28.64+0x418] ;  /* 0x0004180a1c2a7980 */ /* 0x000368000c10fb00 */
[----:B------:R1:W5:Y:S04]  /*5760*/  LD.E.64.STRONG.GPU R20, desc[UR10][R28.64+0x408] ;  /* 0x0004080a1c147980 */ /* 0x000368000c10fb00 */
[----:B------:R1:W5:Y:S02]  /*5770*/  LD.E.64.STRONG.GPU R22, desc[UR10][R28.64+0x410] ;  /* 0x0004100a1c167980 */ /* 0x000364000c10fb00 */
.L_x_82:
[----:B------:R-:W-:Y:S05]  /*5780*/  BSYNC.RECONVERGENT B0 ;  /* 0x0000000000007941 */ /* 0x000fea0003800200 */
.L_x_80:
[----:B------:R-:W-:-:S03]  /*5790*/  UMOV UR4, 0xffffffff ;  /* 0xffffffff00047882 */ /* 0x000fc60000000000 */
[----:B------:R-:W-:Y:S05]  /*57a0*/  BRA.DIV UR4, `(.L_x_83) ;  /* 0x000000b604087947 */ /* 0x000fea000b800000 */
[----:B------:R-:W2:Y:S01]  /*57b0*/  S2R R60, SR_GEMASK ;  /* 0x00000000003c7919 */ /* 0x000ea20000003c00 */
[----:B01----:R-:W-:-:S04]  /*57c0*/  VOTE.ANY R28, PT, !P0 ;  /* 0x00000000001c7806 */ /* 0x003fc800040e0100 */
[----:B--2---:R-:W-:-:S05]  /*57d0*/  LOP3.LUT R28, R28, 0x80000000, R60, 0xec, !PT ;  /* 0x800000001c1c7812 */ /* 0x004fca00078eec3c */
[----:B------:R-:W-:-:S05]  /*57e0*/  VIADD R29, R28, 0xffffffff ;  /* 0xffffffff1c1d7836 */ /* 0x000fca0000000000 */
[----:B------:R-:W-:-:S04]  /*57f0*/  LOP3.LUT R29, R28, R29, RZ, 0xc, !PT ;  /* 0x0000001d1c1d7212 */ /* 0x000fc800078e0cff */
[----:B------:R-:W0:Y:S02]  /*5800*/  POPC R31, R29 ;  /* 0x0000001d001f7309 */ /* 0x000e240000000000 */
[----:B0----5:R0:W1:Y:S04]  /*5810*/  SHFL.DOWN PT, R33, R46, 0x1, R31 ;  /* 0x082000002e217989 */ /* 0x02106800000e001f */
[----:B------:R0:W2:Y:S04]  /*5820*/  SHFL.DOWN PT, R50, R47, 0x1, R31 ;  /* 0x082000002f327989 */ /* 0x0000a800000e001f */
[----:B------:R0:W3:Y:S04]  /*5830*/  SHFL.DOWN PT, R51, R20, 0x1, R31 ;  /* 0x0820000014337989 */ /* 0x0000e800000e001f */
[----:B------:R0:W0:Y:S04]  /*5840*/  SHFL.DOWN PT, R52, R21, 0x1, R31 ;  /* 0x0820000015347989 */ /* 0x00002800000e001f */
[----:B------:R0:W0:Y:S04]  /*5850*/  SHFL.DOWN PT, R53, R22, 0x1, R31 ;  /* 0x0820000016357989 */ /* 0x00002800000e001f */
[----:B------:R0:W0:Y:S04]  /*5860*/  SHFL.DOWN PT, R54, R23, 0x1, R31 ;  /* 0x0820000017367989 */ /* 0x00002800000e001f */
[----:B------:R0:W0:Y:S04]  /*5870*/  SHFL.DOWN PT, R57, R42, 0x1, R31 ;  /* 0x082000002a397989 */ /* 0x00002800000e001f */
[----:B-12---:R0:W0:Y:S02]  /*5880*/  SHFL.DOWN PT, R32, R43, 0x1, R31 ;  /* 0x082000002b207989 */ /* 0x00602400000e001f */
.L_x_309:
[----:B------:R-:W-:Y:S01]  /*5890*/  ISETP.GE.AND P0, PT, R49, R31, PT ;  /* 0x0000001f3100720c */ /* 0x000fe20003f06270 */
[----:B------:R-:W-:-:S12]  /*58a0*/  BSSY.RECONVERGENT B0, `(.L_x_84) ;  /* 0x0000010000007945 */ /* 0x000fd80003800200 */
[----:B------:R-:W-:Y:S05]  /*58b0*/  @P0 BRA `(.L_x_85) ;  /* 0x0000000000380947 */ /* 0x000fea0003800000 */
[----:B------:R-:W-:Y:S02]  /*58c0*/  ISETP.NE.U32.AND P0, PT, R46, RZ, PT ;  /* 0x000000ff2e00720c */ /* 0x000fe40003f05070 */
[----:B0-----:R-:W-:Y:S02]  /*58d0*/  IADD3 R46, P1, PT, R33, R46, RZ ;  /* 0x0000002e212e7210 */ /* 0x001fe40007f3e0ff */
[----:B------:R-:W-:-:S03]  /*58e0*/  ISETP.NE.AND.EX P0, PT, R47, RZ, PT, P0 ;  /* 0x000000ff2f00720c */ /* 0x000fc60003f05300 */
[----:B------:R-:W-:-:S10]  /*58f0*/  IMAD.X R47, R50, 0x1, R47, P1 ;  /* 0x00000001322f7824 */ /* 0x000fd400008e062f */
[----:B------:R-:W-:Y:S05]  /*5900*/  @P0 BRA `(.L_x_85) ;  /* 0x0000000000240947 */ /* 0x000fea0003800000 */
[----:B------:R-:W-:Y:S02]  /*5910*/  IABS R28, R32 ;  /* 0x00000020001c7213 */ /* 0x000fe40000000000 */
[----:B------:R-:W-:Y:S02]  /*5920*/  IABS R29, R43 ;  /* 0x0000002b001d7213 */ /* 0x000fe40000000000 */
[----:B---3--:R-:W-:Y:S02]  /*5930*/  VIMNMX R20, PT, PT, R20, R51, PT ;  /* 0x0000003314147248 */ /* 0x008fe40003fe0100 */
[----:B------:R-:W-:Y:S02]  /*5940*/  ISETP.GT.U32.AND P0, PT, R28, R29, PT ;  /* 0x0000001d1c00720c */ /* 0x000fe40003f04070 */
[----:B------:R-:W-:Y:S02]  /*5950*/  VIMNMX R21, PT, PT, R21, R52, !PT ;  /* 0x0000003415157248 */ /* 0x000fe40007fe0100 */
[----:B------:R-:W-:-:S02]  /*5960*/  SEL R42, R57, R42, P0 ;  /* 0x0000002a392a7207 */ /* 0x000fc40000000000 */
[----:B------:R-:W-:Y:S02]  /*5970*/  SEL R43, R32, R43, P0 ;  /* 0x0000002b202b7207 */ /* 0x000fe40000000000 */
[----:B------:R-:W-:Y:S02]  /*5980*/  VIMNMX R22, PT, PT, R22, R53, PT ;  /* 0x0000003516167248 */ /* 0x000fe40003fe0100 */
[----:B------:R-:W-:-:S07]  /*5990*/  VIMNMX R23, PT, PT, R23, R54, !PT ;  /* 0x0000003617177248 */ /* 0x000fce0007fe0100 */
.L_x_85:
[----:B------:R-:W-:Y:S05]  /*59a0*/  BSYNC.RECONVERGENT B0 ;  /* 0x0000000000007941 */ /* 0x000fea0003800200 */
.L_x_84:
[----:B------:R-:W-:-:S03]  /*59b0*/  UMOV UR4, 0xffffffff ;  /* 0xffffffff00047882 */ /* 0x000fc60000000000 */
[----:B------:R-:W-:Y:S05]  /*59c0*/  BRA.DIV UR4, `(.L_x_86) ;  /* 0x000000b604587947 */ /* 0x000fea000b800000 */
[----:B------:R1:W2:Y:S04]  /*59d0*/  SHFL.DOWN PT, R33, R46, 0x2, R31 ;  /* 0x084000002e217989 */ /* 0x0002a800000e001f */
[----:B------:R1:W1:Y:S04]  /*59e0*/  SHFL.DOWN PT, R50, R47, 0x2, R31 ;  /* 0x084000002f327989 */ /* 0x00026800000e001f */
[----:B---3--:R3:W1:Y:S04]  /*59f0*/  SHFL.DOWN PT, R51, R20, 0x2, R31 ;  /* 0x0840000014337989 */ /* 0x00866800000e001f */
[----:B0-----:R3:W0:Y:S04]  /*5a00*/  SHFL.DOWN PT, R52, R21, 0x2, R31 ;  /* 0x0840000015347989 */ /* 0x00162800000e001f */
[----:B------:R3:W0:Y:S04]  /*5a10*/  SHFL.DOWN PT, R53, R22, 0x2, R31 ;  /* 0x0840000016357989 */ /* 0x00062800000e001f */
[----:B------:R3:W0:Y:S04]  /*5a20*/  SHFL.DOWN PT, R54, R23, 0x2, R31 ;  /* 0x0840000017367989 */ /* 0x00062800000e001f */
[----:B------:R3:W0:Y:S04]  /*5a30*/  SHFL.DOWN PT, R57, R42, 0x2, R31 ;  /* 0x084000002a397989 */ /* 0x00062800000e001f */
[----:B--2---:R3:W0:Y:S02]  /*5a40*/  SHFL.DOWN PT, R32, R43, 0x2, R31 ;  /* 0x084000002b207989 */ /* 0x00462400000e001f */
.L_x_319:
[----:B------:R-:W-:Y:S01]  /*5a50*/  VIADD R28, R49, 0x2 ;  /* 0x00000002311c7836 */ /* 0x000fe20000000000 */
[----:B------:R-:W-:Y:S04]  /*5a60*/  BSSY.RECONVERGENT B0, `(.L_x_87) ;  /* 0x0000011000007945 */ /* 0x000fe80003800200 */
[----:B------:R-:W-:-:S13]  /*5a70*/  ISETP.GT.AND P0, PT, R28, R31, PT ;  /* 0x0000001f1c00720c */ /* 0x000fda0003f04270 */
[----:B------:R-:W-:Y:S05]  /*5a80*/  @P0 BRA `(.L_x_88) ;  /* 0x0000000000380947 */ /* 0x000fea0003800000 */
[----:B------:R-:W-:Y:S02]  /*5a90*/  ISETP.NE.U32.AND P0, PT, R46, RZ, PT ;  /* 0x000000ff2e00720c */ /* 0x000fe40003f05070 */
[----:B-1----:R-:W-:Y:S02]  /*5aa0*/  IADD3 R46, P1, PT, R33, R46, RZ ;  /* 0x0000002e212e7210 */ /* 0x002fe40007f3e0ff */
[----:B------:R-:W-:-:S03]  /*5ab0*/  ISETP.NE.AND.EX P0, PT, R47, RZ, PT, P0 ;  /* 0x000000ff2f00720c */ /* 0x000fc60003f05300 */
[----:B------:R-:W-:-:S10]  /*5ac0*/  IMAD.X R47, R50, 0x1, R47, P1 ;  /* 0x00000001322f7824 */ /* 0x000fd400008e062f */
[----:B------:R-:W-:Y:S05]  /*5ad0*/  @P0 BRA `(.L_x_88) ;  /* 0x0000000000240947 */ /* 0x000fea0003800000 */
[----:B0-----:R-:W-:Y:S02]  /*5ae0*/  IABS R28, R32 ;  /* 0x00000020001c7213 */ /* 0x001fe40000000000 */
        /* <DEDUP_REMOVED lines=8> */
.L_x_88:
[----:B------:R-:W-:Y:S05]  /*5b70*/  BSYNC.RECONVERGENT B0 ;  /* 0x0000000000007941 */ /* 0x000fea0003800200 */
.L_x_87:
[----:B------:R-:W-:-:S03]  /*5b80*/  UMOV UR4, 0xffffffff ;  /* 0xffffffff00047882 */ /* 0x000fc60000000000 */
[----:B------:R-:W-:Y:S05]  /*5b90*/  BRA.DIV UR4, `(.L_x_89) ;  /* 0x000000b6049c7947 */ /* 0x000fea000b800000 */
[----:B------:R2:W2:Y:S04]  /*5ba0*/  SHFL.DOWN PT, R33, R46, 0x4, R31 ;  /* 0x088000002e217989 */ /* 0x0004a800000e001f */
[----:B-1----:R1:W1:Y:S04]  /*5bb0*/  SHFL.DOWN PT, R50, R47, 0x4, R31 ;  /* 0x088000002f327989 */ /* 0x00226800000e001f */
[----:B------:R1:W1:Y:S04]  /*5bc0*/  SHFL.DOWN PT, R51, R20, 0x4, R31 ;  /* 0x0880000014337989 */ /* 0x00026800000e001f */
[----:B0-----:R0:W0:Y:S04]  /*5bd0*/  SHFL.DOWN PT, R52, R21, 0x4, R31 ;  /* 0x0880000015347989 */ /* 0x00102800000e001f */
[----:B------:R0:W0:Y:S04]  /*5be0*/  SHFL.DOWN PT, R53, R22, 0x4, R31 ;  /* 0x0880000016357989 */ /* 0x00002800000e001f */
[----:B------:R0:W0:Y:S04]  /*5bf0*/  SHFL.DOWN PT, R54, R23, 0x4, R31 ;  /* 0x0880000017367989 */ /* 0x00002800000e001f */
[----:B------:R0:W0:Y:S04]  /*5c00*/  SHFL.DOWN PT, R57, R42, 0x4, R31 ;  /* 0x088000002a397989 */ /* 0x00002800000e001f */
[----:B--2---:R0:W0:Y:S02]  /*5c10*/  SHFL.DOWN PT, R32, R43, 0x4, R31 ;  /* 0x088000002b207989 */ /* 0x00402400000e001f */
.L_x_329:
[----:B------:R-:W-:Y:S01]  /*5c20*/  VIADD R77, R49, 0x4 ;  /* 0x00000004314d7836 */ /* 0x000fe20000000000 */
[----:B------:R-:W-:Y:S04]  /*5c30*/  BSSY.RECONVERGENT B0, `(.L_x_90) ;  /* 0x0000011000007945 */ /* 0x000fe80003800200 */
[----:B------:R-:W-:-:S13]  /*5c40*/  ISETP.GT.AND P0, PT, R77, R31, PT ;  /* 0x0000001f4d00720c */ /* 0x000fda0003f04270 */
[----:B------:R-:W-:Y:S05]  /*5c50*/  @P0 BRA `(.L_x_91) ;  /* 0x0000000000380947 */ /* 0x000fea0003800000 */
[----:B------:R-:W-:Y:S02]  /*5c60*/  ISETP.NE.U32.AND P0, PT, R46, RZ, PT ;  /* 0x000000ff2e00720c */ /* 0x000fe40003f05070 */
[----:B------:R-:W-:Y:S02]  /*5c70*/  IADD3 R46, P1, PT, R33, R46, RZ ;  /* 0x0000002e212e7210 */ /* 0x000fe40007f3e0ff */
[----:B------:R-:W-:-:S03]  /*5c80*/  ISETP.NE.AND.EX P0, PT, R47, RZ, PT, P0 ;  /* 0x000000ff2f00720c */ /* 0x000fc60003f05300 */
[----:B-1----:R-:W-:-:S10]  /*5c90*/  IMAD.X R47, R50, 0x1, R47, P1 ;  /* 0x00000001322f7824 */ /* 0x002fd400008e062f */
        /* <DEDUP_REMOVED lines=10> */
.L_x_91:
[----:B------:R-:W-:Y:S05]  /*5d40*/  BSYNC.RECONVERGENT B0 ;  /* 0x0000000000007941 */ /* 0x000fea0003800200 */
.L_x_90:
        /* <DEDUP_REMOVED lines=10> */
.L_x_339:
        /* <DEDUP_REMOVED lines=18> */
.L_x_94:
[----:B------:R-:W-:Y:S05]  /*5f10*/  BSYNC.RECONVERGENT B0 ;  /* 0x0000000000007941 */ /* 0x000fea0003800200 */
.L_x_93:
        /* <DEDUP_REMOVED lines=10> */
.L_x_349:
[----:B------:R-:W-:Y:S01]  /*5fc0*/  VIADD R58, R49, 0x10 ;  /* 0x00000010313a7836 */ /* 0x000fe20000000000 */
[----:B------:R-:W-:Y:S01]  /*5fd0*/  BSSY.RECONVERGENT B0, `(.L_x_96) ;  /* 0x0000012000007945 */ /* 0x000fe20003800200 */
[----:B------:R-:W-:-:S03]  /*5fe0*/  ISETP.NE.AND P0, PT, R55, 0x65, PT ;  /* 0x000000653700780c */ /* 0x000fc60003f05270 */
        /* <DEDUP_REMOVED lines=16> */
.L_x_97:
[----:B------:R-:W-:Y:S05]  /*60f0*/  BSYNC.RECONVERGENT B0 ;  /* 0x0000000000007941 */ /* 0x000fea0003800200 */
.L_x_96:
[----:B------:R-:W-:-:S03]  /*6100*/  UMOV UR4, 0xffffffff ;  /* 0xffffffff00047882 */ /* 0x000fc60000000000 */
[----:B------:R-:W-:Y:S05]  /*6110*/  BRA.DIV UR4, `(.L_x_98) ;  /* 0x000000ba04647947 */ /* 0x000fea000b800000 */
[----:B------:R-:W-:-:S13]  /*6120*/  VOTE.ALL P0, P0 ;  /* 0x0000000000ff7806 */ /* 0x000fda0000000000 */
.L_x_352:
[----:B------:R-:W-:Y:S05]  /*6130*/  @!P0 BRA `(.L_x_99) ;  /* 0x0000000c00608947 */ /* 0x000fea0003800000 */
.L_x_123:
[----:B01-3--:R-:W0:Y:S01]  /*6140*/  LDC.64 R30, c[0x0][0x3e0] ;  /* 0x0000f800ff1e7b82 */ /* 0x00be220000000a00 */
[----:B------:R-:W-:Y:S05]  /*6150*/  YIELD ;  /* 0x0000000000007946 */ /* 0x000fea0003800000 */
[----:B0-----:R-:W-:-:S07]  /*6160*/  IMAD.WIDE R30, R61, 0x4, R30 ;  /* 0x000000043d1e7825 */ /* 0x001fce00078e021e */
.L_x_101:
        /* <DEDUP_REMOVED lines=10> */
.L_x_355:
        /* <DEDUP_REMOVED lines=11> */
[----:B------:R-:W5:Y:S01]  /*62c0*/  LD.E.64.STRONG.GPU R56, desc[UR10][R56.64+0x18] ;  /* 0x0000180a38387980 */ /* 0x000f62000c10fb00 */
[----:B0-----:R-:W-:Y:S05]  /*62d0*/  BRA `(.L_x_104) ;  /* 0x0000000000187947 */ /* 0x001fea0003800000 */
.L_x_103:
[----:B------:R-:W0:Y:S02]  /*62e0*/  LDC.64 R56, c[0x0][0x3f0] ;  /* 0x0000fc00ff387b82 */ /* 0x000e240000000a00 */
[----:B0-----:R-:W-:-:S05]  /*62f0*/  IMAD.WIDE R56, R61, 0x20, R56 ;  /* 0x000000203d387825 */ /* 0x001fca00078e0238 */
[----:B------:R0:W5:Y:S04]  /*6300*/  LD.E.64.STRONG.GPU R50, desc[UR10][R56.64] ;  /* 0x0000000a38327980 */ /* 0x000168000c10fb00 */
[----:B------:R0:W5:Y:S04]  /*6310*/  LD.E.64.STRONG.GPU R52, desc[UR10][R56.64+0x8] ;  /* 0x0000080a38347980 */ /* 0x000168000c10fb00 */
[----:B------:R0:W5:Y:S04]  /*6320*/  LD.E.64.STRONG.GPU R54, desc[UR10][R56.64+0x10] ;  /* 0x0000100a38367980 */ /* 0x000168000c10fb00 */
[----:B0-----:R-:W5:Y:S02]  /*6330*/  LD.E.64.STRONG.GPU R56, desc[UR10][R56.64+0x18] ;  /* 0x0000180a38387980 */ /* 0x001f64000c10fb00 */
.L_x_104:
[----:B------:R-:W-:Y:S05]  /*6340*/  BSYNC.RECONVERGENT B0 ;  /* 0x0000000000007941 */ /* 0x000fea0003800200 */
.L_x_102:
[----:B------:R-:W-:-:S03]  /*6350*/  UMOV UR4, 0xffffffff ;  /* 0xffffffff00047882 */ /* 0x000fc60000000000 */
[----:B------:R-:W-:Y:S05]  /*6360*/  BRA.DIV UR4, `(.L_x_105) ;  /* 0x000000ba04187947 */ /* 0x000fea000b800000 */
[----:B------:R-:W-:-:S04]  /*6370*/  VOTE.ANY R28, PT, !P0 ;  /* 0x00000000001c7806 */ /* 0x000fc800040e0100 */
[----:B------:R-:W-:-:S05]  /*6380*/  LOP3.LUT R28, R28, 0x80000000, R60, 0xec, !PT ;  /* 0x800000001c1c7812 */ /* 0x000fca00078eec3c */
        /* <DEDUP_REMOVED lines=11> */
.L_x_366:
[----:B------:R-:W-:Y:S01]  /*6440*/  ISETP.GE.AND P0, PT, R49, R31, PT ;  /* 0x0000001f3100720c */ /* 0x000fe20003f06270 */
[----:B------:R-:W-:Y:S01]  /*6450*/  BSSY.RECONVERGENT B0, `(.L_x_106) ;  /* 0x0000018000007945 */ /* 0x000fe20003800200 */
[----:B------:R-:W-:Y:S02]  /*6460*/  IMAD.MOV.U32 R69, RZ, RZ, R50 ;  /* 0x000000ffff457224 */ /* 0x000fe400078e0032 */
[----:B------:R-:W-:Y:S02]  /*6470*/  IMAD.MOV.U32 R68, RZ, RZ, R51 ;  /* 0x000000ffff447224 */ /* 0x000fe400078e0033 */
[----:B------:R-:W-:Y:S02]  /*6480*/  IMAD.MOV.U32 R67, RZ, RZ, R52 ;  /* 0x000000ffff437224 */ /* 0x000fe400078e0034 */
[----:B------:R-:W-:Y:S02]  /*6490*/  IMAD.MOV.U32 R66, RZ, RZ, R53 ;  /* 0x000000ffff427224 */ /* 0x000fe400078e0035 */
[----:B------:R-:W-:-:S02]  /*64a0*/  IMAD.MOV.U32 R65, RZ, RZ, R54 ;  /* 0x000000ffff417224 */ /* 0x000fc400078e0036 */
[----:B------:R-:W-:Y:S02]  /*64b0*/  IMAD.MOV.U32 R64, RZ, RZ, R55 ;  /* 0x000000ffff407224 */ /* 0x000fe400078e0037 */
[----:B------:R-:W-:Y:S02]  /*64c0*/  IMAD.MOV.U32 R63, RZ, RZ, R56 ;  /* 0x000000ffff3f7224 */ /* 0x000fe400078e0038 */
[----:B------:R-:W-:Y:S01]  /*64d0*/  IMAD.MOV.U32 R62, RZ, RZ, R57 ;  /* 0x000000ffff3e7224 */ /* 0x000fe200078e0039 */
[----:B------:R-:W-:Y:S06]  /*64e0*/  @P0 BRA `(.L_x_107) ;  /* 0x0000000000380947 */ /* 0x000fec0003800000 */
[----:B------:R-:W-:Y:S02]  /*64f0*/  ISETP.NE.U32.AND P0, PT, R50, RZ, PT ;  /* 0x000000ff3200720c */ /* 0x000fe40003f05070 */
[----:B------:R-:W-:Y:S02]  /*6500*/  IADD3 R69, P1, PT, R70, R50, RZ ;  /* 0x0000003246457210 */ /* 0x000fe40007f3e0ff */
        /* <DEDUP_REMOVED lines=8> */
[----:B------:R-:W-:-:S02]  /*6590*/  VIMNMX R65, PT, PT, R54, R74, PT ;  /* 0x0000004a36417248 */ /* 0x000fc40003fe0100 */
[----:B------:R-:W-:Y:S02]  /*65a0*/  VIMNMX R64, PT, PT, R55, R75, !PT ;  /* 0x0000004b37407248 */ /* 0x000fe40007fe0100 */
[----:B------:R-:W-:Y:S02]  /*65b0*/  SEL R63, R76, R56, P0 ;  /* 0x000000384c3f7207 */ /* 0x000fe40000000000 */
[----:B------:R-:W-:-:S07]  /*65c0*/  SEL R62, R32, R57, P0 ;  /* 0x00000039203e7207 */ /* 0x000fce0000000000 */
.L_x_107:
[----:B------:R-:W-:Y:S05]  /*65d0*/  BSYNC.RECONVERGENT B0 ;  /* 0x0000000000007941 */ /* 0x000fea0003800200 */
.L_x_106:
        /* <DEDUP_REMOVED lines=10> */
.L_x_376:
[----:B------:R-:W-:Y:S01]  /*6680*/  VIADD R28, R49, 0x2 ;  /* 0x00000002311c7836 */ /* 0x000fe20000000000 */
[----:B------:R-:W-:Y:S04]  /*6690*/  BSSY.RECONVERGENT B0, `(.L_x_109) ;  /* 0x0000013000007945 */ /* 0x000fe80003800200 */
[----:B------:R-:W-:-:S13]  /*66a0*/  ISETP.GT.AND P0, PT, R28, R31, PT ;  /* 0x0000001f1c00720c */ /* 0x000fda0003f04270 */
[----:B------:R-:W-:Y:S05]  /*66b0*/  @P0 BRA `(.L_x_110) ;  /* 0x0000000000400947 */ /* 0x000fea0003800000 */
[----:B------:R-:W-:Y:S02]  /*66c0*/  ISETP.NE.U32.AND P0, PT, R69, RZ, PT ;  /* 0x000000ff4500720c */ /* 0x000fe40003f05070 */
[----:B------:R-:W-:Y:S02]  /*66d0*/  IADD3 R70, P1, PT, R70, R69, RZ ;  /* 0x0000004546467210 */ /* 0x000fe40007f3e0ff */
[----:B------:R-:W-:-:S03]  /*66e0*/  ISETP.NE.AND.EX P0, PT, R68, RZ, PT, P0 ;  /* 0x000000ff4400720c */ /* 0x000fc60003f05300 */
[----:B-1----:R-:W-:Y:S02]  /*66f0*/  IMAD.X R71, R71, 0x1, R68, P1 ;  /* 0x0000000147477824 */ /* 0x002fe400008e0644 */
[----:B------:R-:W-:Y:S02]  /*6700*/  IMAD.MOV.U32 R69, RZ, RZ, R70 ;  /* 0x000000ffff457224 */ /* 0x000fe400078e0046 */
[----:B------:R-:W-:-:S06]  /*6710*/  IMAD.MOV.U32 R68, RZ, RZ, R71 ;  /* 0x000000ffff447224 */ /* 0x000fcc00078e0047 */
        /* <DEDUP_REMOVED lines=10> */
.L_x_110:
[----:B------:R-:W-:Y:S05]  /*67c0*/  BSYNC.RECONVERGENT B0 ;  /* 0x0000000000007941 */ /* 0x000fea0003800200 */
.L_x_109:
        /* <DEDUP_REMOVED lines=10> */
.L_x_386:
[----:B------:R-:W-:Y:S01]  /*6870*/  ISETP.GT.AND P0, PT, R77, R31, PT ;  /* 0x0000001f4d00720c */ /* 0x000fe20003f04270 */
[----:B------:R-:W-:-:S12]  /*6880*/  BSSY.RECONVERGENT B0, `(.L_x_112) ;  /* 0x0000012000007945 */ /* 0x000fd80003800200 */
        /* <DEDUP_REMOVED lines=17> */
.L_x_113:
[----:B------:R-:W-:Y:S05]  /*69a0*/  BSYNC.RECONVERGENT B0 ;  /* 0x0000000000007941 */ /* 0x000fea0003800200 */
.L_x_112:
        /* <DEDUP_REMOVED lines=10> */
.L_x_396:
        /* <DEDUP_REMOVED lines=19> */
.L_x_116:
[----:B------:R-:W-:Y:S05]  /*6b80*/  BSYNC.RECONVERGENT B0 ;  /* 0x0000000000007941 */ /* 0x000fea0003800200 */
.L_x_115:
        /* <DEDUP_REMOVED lines=10> */
.L_x_406:
[----:B------:R-:W-:Y:S01]  /*6c30*/  ISETP.GT.AND P0, PT, R58, R31, PT ;  /* 0x0000001f3a00720c */ /* 0x000fe20003f04270 */
[----:B------:R-:W-:-:S12]  /*6c40*/  BSSY.RECONVERGENT B0, `(.L_x_118) ;  /* 0x0000011000007945 */ /* 0x000fd80003800200 */
[----:B------:R-:W-:Y:S05]  /*6c50*/  @P0 BRA `(.L_x_119) ;  /* 0x00000000003c0947 */ /* 0x000fea0003800000 */
[----:B------:R-:W-:Y:S02]  /*6c60*/  ISETP.NE.U32.AND P0, PT, R69, RZ, PT ;  /* 0x000000ff4500720c */ /* 0x000fe40003f05070 */
[----:B------:R-:W-:Y:S02]  /*6c70*/  IADD3 R70, P1, PT, R70, R69, RZ ;  /* 0x0000004546467210 */ /* 0x000fe40007f3e0ff */
[----:B------:R-:W-:-:S03]  /*6c80*/  ISETP.NE.AND.EX P0, PT, R68, RZ, PT, P0 ;  /* 0x000000ff4400720c */ /* 0x000fc60003f05300 */
[----:B-1----:R-:W-:Y:S02]  /*6c90*/  IMAD.X R68, R71, 0x1, R68, P1 ;  /* 0x0000000147447824 */ /* 0x002fe400008e0644 */
[----:B------:R-:W-:-:S08]  /*6ca0*/  IMAD.MOV.U32 R69, RZ, RZ, R70 ;  /* 0x000000ffff457224 */ /* 0x000fd000078e0046 */
        /* <DEDUP_REMOVED lines=10> */
.L_x_119:
[----:B------:R-:W-:Y:S05]  /*6d50*/  BSYNC.RECONVERGENT B0 ;  /* 0x0000000000007941 */ /* 0x000fea0003800200 */
.L_x_118:
[C---:B------:R-:W-:Y:S01]  /*6d60*/  ISETP.NE.U32.AND P1, PT, R46.reuse, RZ, PT ;  /* 0x000000ff2e00720c */ /* 0x040fe20003f25070 */
[----:B------:R-:W-:Y:S01]  /*6d70*/  BSSY.RECONVERGENT B0, `(.L_x_120) ;  /* 0x000000f000007945 */ /* 0x000fe20003800200 */
[----:B------:R-:W-:Y:S02]  /*6d80*/  IADD3 R46, P2, PT, R46, R69, RZ ;  /* 0x000000452e2e7210 */ /* 0x000fe40007f5e0ff */
[----:B------:R-:W-:Y:S02]  /*6d90*/  ISETP.NE.AND.EX P1, PT, R47, RZ, PT, P1 ;  /* 0x000000ff2f00720c */ /* 0x000fe40003f25310 */
[----:B------:R-:W-:Y:S01]  /*6da0*/  ISETP.NE.AND P0, PT, R33, 0x65, PT ;  /* 0x000000652100780c */ /* 0x000fe20003f05270 */
[----:B------:R-:W-:-:S10]  /*6db0*/  IMAD.X R47, R47, 0x1, R68, P2 ;  /* 0x000000012f2f7824 */ /* 0x000fd400010e0644 */
[----:B------:R-:W-:Y:S05]  /*6dc0*/  @P1 BRA `(.L_x_121) ;  /* 0x0000000000241947 */ /* 0x000fea0003800000 */
[----:B------:R-:W-:Y:S02]  /*6dd0*/  IABS R28, R62 ;  /* 0x0000003e001c7213 */ /* 0x000fe40000000000 */
[----:B------:R-:W-:Y:S02]  /*6de0*/  IABS R29, R43 ;  /* 0x0000002b001d7213 */ /* 0x000fe40000000000 */
[----:B------:R-:W-:Y:S02]  /*6df0*/  VIMNMX R20, PT, PT, R20, R67, PT ;  /* 0x0000004314147248 */ /* 0x000fe40003fe0100 */
[----:B------:R-:W-:Y:S02]  /*6e00*/  ISETP.GT.U32.AND P1, PT, R28, R29, PT ;  /* 0x0000001d1c00720c */ /* 0x000fe40003f24070 */
[----:B------:R-:W-:Y:S02]  /*6e10*/  VIMNMX R21, PT, PT, R21, R66, !PT ;  /* 0x0000004215157248 */ /* 0x000fe40007fe0100 */
[----:B------:R-:W-:-:S02]  /*6e20*/  SEL R42, R63, R42, P1 ;  /* 0x0000002a3f2a7207 */ /* 0x000fc40000800000 */
[----:B------:R-:W-:Y:S02]  /*6e30*/  SEL R43, R62, R43, P1 ;  /* 0x0000002b3e2b7207 */ /* 0x000fe40000800000 */
[----:B------:R-:W-:Y:S02]  /*6e40*/  VIMNMX R22, PT, PT, R22, R65, PT ;  /* 0x0000004116167248 */ /* 0x000fe40003fe0100 */
[----:B------:R-:W-:-:S07]  /*6e50*/  VIMNMX R23, PT, PT, R23, R64, !PT ;  /* 0x0000004017177248 */ /* 0x000fce0007fe0100 */
.L_x_121:
[----:B------:R-:W-:Y:S05]  /*6e60*/  BSYNC.RECONVERGENT B0 ;  /* 0x0000000000007941 */ /* 0x000fea0003800200 */
.L_x_120:
[----:B------:R-:W-:Y:S01]  /*6e70*/  UMOV UR4, 0xffffffff ;  /* 0xffffffff00047882 */ /* 0x000fe20000000000 */
[----:B------:R-:W-:Y:S02]  /*6e80*/  VIADD R61, R61, 0xffffffe0 ;  /* 0xffffffe03d3d7836 */ /* 0x000fe40000000000 */
[----:B------:R-:W-:Y:S05]  /*6e90*/  BRA.DIV UR4, `(.L_x_122) ;  /* 0x000000be04007947 */ /* 0x000fea000b800000 */
[----:B------:R-:W-:-:S13]  /*6ea0*/  VOTE.ALL P0, P0 ;  /* 0x0000000000ff7806 */ /* 0x000fda0000000000 */
.L_x_409:
[----:B------:R-:W-:Y:S05]  /*6eb0*/  @P0 BRA `(.L_x_123) ;  /* 0xfffffff000a00947 */ /* 0x000fea000383ffff */
.L_x_99:
[----:B------:R-:W2:Y:S01]  /*6ec0*/  S2R R28, SR_TID.X ;  /* 0x00000000001c7919 */ /* 0x000ea20000002100 */
[----:B------:R-:W-:Y:S01]  /*6ed0*/  BSSY.RECONVERGENT B0, `(.L_x_124) ;  /* 0x000002b000007945 */ /* 0x000fe20003800200 */
[----:B--2---:R-:W-:-:S13]  /*6ee0*/  ISETP.NE.AND P0, PT, R28, RZ, PT ;  /* 0x000000ff1c00720c */ /* 0x004fda0003f05270 */
[----:B------:R-:W-:Y:S05]  /*6ef0*/  @P0 BRA `(.L_x_125) ;  /* 0x0000000000a00947 */ /* 0x000fea0003800000 */
[----:B------:R-:W2:Y:S01]  /*6f00*/  LDCU.64 UR4, c[0x0][0x3f0] ;  /* 0x00007e00ff0477ac */ /* 0x000ea20008000a00 */
[----:B------:R-:W-:Y:S01]  /*6f10*/  ISETP.NE.U32.AND P0, PT, R44, RZ, PT ;  /* 0x000000ff2c00720c */ /* 0x000fe20003f05070 */
[----:B------:R-:W1:Y:S01]  /*6f20*/  S2UR UR7, SR_CgaCtaId ;  /* 0x00000000000779c3 */ /* 0x000e620000008800 */
[----:B------:R-:W-:Y:S02]  /*6f30*/  IADD3 R44, P1, PT, R46, R44, RZ ;  /* 0x0000002c2e2c7210 */ /* 0x000fe40007f3e0ff */
[----:B------:R-:W-:-:S03]  /*6f40*/  ISETP.NE.AND.EX P0, PT, R45, RZ, PT, P0 ;  /* 0x000000ff2d00720c */ /* 0x000fc60003f05300 */
[----:B------:R-:W-:Y:S01]  /*6f50*/  IMAD.X R45, R47, 0x1, R45, P1 ;  /* 0x000000012f2d7824 */ /* 0x000fe200008e062d */
[----:B--2---:R-:W-:-:S06]  /*6f60*/  UIMAD.WIDE.U32 UR4, UR13, 0x20, UR4 ;  /* 0x000000200d0478a5 */ /* 0x004fcc000f8e0004 */
[----:B0-----:R-:W-:Y:S02]  /*6f70*/  IMAD.U32 R32, RZ, RZ, UR4 ;  /* 0x00000004ff207e24 */ /* 0x001fe4000f8e00ff */
[----:B------:R-:W-:Y:S01]  /*6f80*/  IMAD.U32 R33, RZ, RZ, UR5 ;  /* 0x00000005ff217e24 */ /* 0x000fe2000f8e00ff */
[----:B-1----:R-:W-:Y:S06]  /*6f90*/  @P0 BRA `(.L_x_126) ;  /* 0x0000000000240947 */ /* 0x002fec0003800000 */
        /* <DEDUP_REMOVED lines=9> */
.L_x_126:
[----:B------:R-:W-:Y:S01]  /*7030*/  UMOV UR4, 0x400 ;  /* 0x0000040000047882 */ /* 0x000fe20000000000 */
[----:B------:R-:W-:Y:S01]  /*7040*/  IMAD.MOV.U32 R51, RZ, RZ, 0x65 ;  /* 0x00000065ff337424 */ /* 0x000fe200078e00ff */
[----:B------:R-:W-:Y:S01]  /*7050*/  ULEA UR4, UR7, UR4, 0x18 ;  /* 0x0000000407047291 */ /* 0x000fe2000f8ec0ff */
[----:B------:R-:W-:Y:S01]  /*7060*/  IMAD.MOV.U32 R30, RZ, RZ, R24 ;  /* 0x000000ffff1e7224 */ /* 0x000fe200078e0018 */
[----:B------:R2:W-:Y:S01]  /*7070*/  ST.E.64.STRONG.GPU desc[UR10][R32.64+0x408], R40 ;  /* 0x0004082820007985 */ /* 0x0005e2000c10fb0a */
[----:B---3--:R-:W-:Y:S02]  /*7080*/  IMAD.MOV.U32 R31, RZ, RZ, R25 ;  /* 0x000000ffff1f7224 */ /* 0x008fe400078e0019 */
[----:B------:R-:W-:Y:S01]  /*7090*/  IMAD.MOV.U32 R28, RZ, RZ, R40 ;  /* 0x000000ffff1c7224 */ /* 0x000fe200078e0028 */
[----:B------:R2:W-:Y:S01]  /*70a0*/  ST.E.64.STRONG.GPU desc[UR10][R32.64+0x410], R24 ;  /* 0x0004101820007985 */ /* 0x0005e2000c10fb0a */
[----:B------:R-:W-:-:S03]  /*70b0*/  IMAD.MOV.U32 R29, RZ, RZ, R41 ;  /* 0x000000ffff1d7224 */ /* 0x000fc600078e0029 */
[----:B------:R2:W-:Y:S04]  /*70c0*/  ST.E.64.STRONG.GPU desc[UR10][R32.64+0x400], R44 ;  /* 0x0004002c20007985 */ /* 0x0005e8000c10fb0a */
[----:B------:R2:W-:Y:S01]  /*70d0*/  ST.E.64.STRONG.GPU desc[UR10][R32.64+0x418], R26 ;  /* 0x0004181a20007985 */ /* 0x0005e2000c10fb0a */
[----:B------:R-:W-:Y:S06]  /*70e0*/  MEMBAR.ALL.GPU ;  /* 0x0000000000007992 */ /* 0x000fec000000a000 */
[----:B------:R-:W-:-:S00]  /*70f0*/  ERRBAR ;  /* 0x00000000000079ab */ /* 0x000fc00000000000 */
[----:B------:R-:W-:Y:S06]  /*7100*/  CGAERRBAR ;  /* 0x00000000000075ab */ /* 0x000fec0000000000 */
[----:B------:R2:W-:Y:S04]  /*7110*/  ST.E.STRONG.GPU desc[UR10][R34.64+0x80], R51 ;  /* 0x0000803322007985 */ /* 0x0005e8000c10f90a */
[----:B------:R2:W-:Y:S04]  /*7120*/  STS.128 [UR4+0x170], R28 ;  /* 0x0001701cff007988 */ /* 0x0005e80008000c04 */
[----:B------:R2:W-:Y:S04]  /*7130*/  STS.64 [UR4+0x168], R44 ;  /* 0x0001682cff007988 */ /* 0x0005e80008000a04 */
[----:B------:R2:W-:Y:S04]  /*7140*/  STS.64 [UR4+0x180], R26 ;  /* 0x0001801aff007988 */ /* 0x0005e80008000a04 */
[----:B------:R2:W-:Y:S04]  /*7150*/  STS.64 [UR4+0x148], R46 ;  /* 0x0001482eff007988 */ /* 0x0005e80008000a04 */
[----:B------:R2:W-:Y:S04]  /*7160*/  STS.128 [UR4+0x150], R20 ;  /* 0x00015014ff007988 */ /* 0x0005e80008000c04 */
[----:B------:R2:W-:Y:S02]  /*7170*/  STS.64 [UR4+0x160], R42 ;  /* 0x0001602aff007988 */ /* 0x0005e40008000a04 */
.L_x_125:
[----:B------:R-:W-:Y:S05]  /*7180*/  BSYNC.RECONVERGENT B0 ;  /* 0x0000000000007941 */ /* 0x000fea0003800200 */
.L_x_124:
[----:B------:R-:W-:-:S13]  /*7190*/  ISETP.NE.AND P0, PT, R49, RZ, PT ;  /* 0x000000ff3100720c */ /* 0x000fda0003f05270 */
[----:B--2---:R-:W2:Y:S01]  /*71a0*/  @!P0 S2R R25, SR_CgaCtaId ;  /* 0x0000000000198919 */ /* 0x004ea20000008800 */
[----:B------:R-:W-:Y:S01]  /*71b0*/  @!P0 MOV R24, 0x400 ;  /* 0x0000040000188802 */ /* 0x000fe20000000f00 */
[----:B------:R-:W-:Y:S02]  /*71c0*/  @!P0 IMAD.MOV.U32 R4, RZ, RZ, R46 ;  /* 0x000000ffff048224 */ /* 0x000fe400078e002e */
[----:B------:R-:W-:Y:S02]  /*71d0*/  @!P0 IMAD.MOV.U32 R5, RZ, RZ, R47 ;  /* 0x000000ffff058224 */ /* 0x000fe400078e002f */
[----:B------:R-:W-:Y:S02]  /*71e0*/  @!P0 IMAD.MOV.U32 R9, RZ, RZ, R20 ;  /* 0x000000ffff098224 */ /* 0x000fe400078e0014 */
[----:B------:R-:W-:Y:S02]  /*71f0*/  @!P0 IMAD.MOV.U32 R11, RZ, RZ, R21 ;  /* 0x000000ffff0b8224 */ /* 0x000fe400078e0015 */
[----:B------:R-:W-:-:S02]  /*7200*/  @!P0 IMAD.MOV.U32 R10, RZ, RZ, R22 ;  /* 0x000000ffff0a8224 */ /* 0x000fc400078e0016 */
[----:B------:R-:W-:Y:S02]  /*7210*/  @!P0 IMAD.MOV.U32 R8, RZ, RZ, R23 ;  /* 0x000000ffff088224 */ /* 0x000fe400078e0017 */
[----:B------:R-:W-:Y:S02]  /*7220*/  @!P0 IMAD.MOV.U32 R6, RZ, RZ, R43 ;  /* 0x000000ffff068224 */ /* 0x000fe400078e002b */
[----:B----4-:R-:W-:Y:S01]  /*7230*/  @!P0 IMAD.MOV.U32 R7, RZ, RZ, R42 ;  /* 0x000000ffff078224 */ /* 0x010fe200078e002a */
[----:B--2---:R-:W-:-:S05]  /*7240*/  @!P0 LEA R25, R25, R24, 0x18 ;  /* 0x0000001819198211 */ /* 0x004fca00078ec0ff */
[----:B------:R2:W-:Y:S04]  /*7250*/  @!P0 STS.64 [R25+0x108], R46 ;  /* 0x0001082e19008388 */ /* 0x0005e80000000a00 */
[----:B------:R2:W-:Y:S04]  /*7260*/  @!P0 STS.128 [R25+0x110], R20 ;  /* 0x0001101419008388 */ /* 0x0005e80000000c00 */
[----:B------:R2:W-:Y:S02]  /*7270*/  @!P0 STS.64 [R25+0x120], R42 ;  /* 0x0001202a19008388 */ /* 0x0005e40000000a00 */
.L_x_73:
[----:B0-23--:R-:W0:Y:S01]  /*7280*/  S2R R21, SR_CgaCtaId ;  /* 0x0000000000157919 */ /* 0x00de220000008800 */
[----:B------:R-:W-:Y:S05]  /*7290*/  WARPSYNC.ALL ;  /* 0x0000000000007948 */ /* 0x000fea0003800000 */
[----:B------:R-:W-:Y:S01]  /*72a0*/  BAR.SYNC.DEFER_BLOCKING 0x0 ;  /* 0x0000000000007b1d */ /* 0x000fe20000010000 */
[----:B------:R-:W-:Y:S02]  /*72b0*/  MOV R26, 0x400 ;  /* 0x00000400001a7802 */ /* 0x000fe40000000f00 */
[----:B------:R-:W-:-:S03]  /*72c0*/  ISETP.NE.AND P2, PT, R3, R2, PT ;  /* 0x000000020300720c */ /* 0x000fc60003f45270 */
[----:B------:R-:W-:Y:S01]  /*72d0*/  BSSY.RECONVERGENT B0, `(.L_x_127) ;  /* 0x000001c000007945 */ /* 0x000fe20003800200 */
[----:B------:R-:W-:Y:S01]  /*72e0*/  SEL R35, RZ, 0x1, !P2 ;  /* 0x00000001ff237807 */ /* 0x000fe20005000000 */
[----:B------:R-:W2:Y:S01]  /*72f0*/  S2R R27, SR_TID.X ;  /* 0x00000000001b7919 */ /* 0x000ea20000002100 */
[----:B0-----:R-:W-:-:S05]  /*7300*/  LEA R26, R21, R26, 0x18 ;  /* 0x0000001a151a7211 */ /* 0x001fca00078ec0ff */
[----:B------:R-:W0:Y:S01]  /*7310*/  LDS.64 R24, [R26+0x188] ;  /* 0x000188001a187984 */ /* 0x000e220000000a00 */
[----:B--2---:R-:W-:Y:S02]  /*7320*/  ISETP.NE.AND P1, PT, R27, RZ, PT ;  /* 0x000000ff1b00720c */ /* 0x004fe40003f25270 */
[----:B0-----:R-:W-:-:S11]  /*7330*/  ISETP.GE.U32.AND P0, PT, R24, 0x101, PT ;  /* 0x000001011800780c */ /* 0x001fd60003f06070 */
[----:B------:R-:W-:Y:S05]  /*7340*/  @!P1 BRA `(.L_x_128) ;  /* 0x0000000000509947 */ /* 0x000fea0003800000 */
[----:B------:R-:W0:Y:S01]  /*7350*/  S2R R21, SR_CgaCtaId ;  /* 0x0000000000157919 */ /* 0x000e220000008800 */
[----:B-1----:R-:W-:Y:S02]  /*7360*/  MOV R20, 0x400 ;  /* 0x0000040000147802 */ /* 0x002fe40000000f00 */
[----:B------:R-:W-:-:S04]  /*7370*/  ISETP.NE.U32.AND P1, PT, R4, RZ, PT ;  /* 0x000000ff0400720c */ /* 0x000fc80003f25070 */
[----:B------:R-:W-:Y:S02]  /*7380*/  ISETP.NE.AND.EX P1, PT, R5, RZ, PT, P1 ;  /* 0x000000ff0500720c */ /* 0x000fe40003f25310 */
[----:B0-----:R-:W-:-:S05]  /*7390*/  LEA R31, R21, R20, 0x18 ;  /* 0x00000014151f7211 */ /* 0x001fca00078ec0ff */
[----:B------:R-:W0:Y:S02]  /*73a0*/  LDS.64 R20, [R31+0x108] ;  /* 0x000108001f147984 */ /* 0x000e240000000a00 */
[----:B0-----:R-:W-:-:S05]  /*73b0*/  IADD3 R4, P3, PT, R20, R4, RZ ;  /* 0x0000000414047210 */ /* 0x001fca0007f7e0ff */
[----:B------:R-:W-:Y:S01]  /*73c0*/  IMAD.X R5, R21, 0x1, R5, P3 ;  /* 0x0000000115057824 */ /* 0x000fe200018e0605 */
[----:B------:R-:W-:Y:S07]  /*73d0*/  @P1 BRA `(.L_x_128) ;  /* 0x00000000002c1947 */ /* 0x000fee0003800000 */
[----:B------:R-:W0:Y:S01]  /*73e0*/  LDS.64 R28, [R31+0x120] ;  /* 0x000120001f1c7984 */ /* 0x000e220000000a00 */
[----:B------:R-:W-:-:S03]  /*73f0*/  IABS R33, R6 ;  /* 0x0000000600217213 */ /* 0x000fc60000000000 */
[----:B------:R-:W1:Y:S01]  /*7400*/  LDS.128 R20, [R31+0x110] ;  /* 0x000110001f147984 */ /* 0x000e620000000c00 */
[----:B0-----:R-:W-:-:S04]  /*7410*/  IABS R30, R29 ;  /* 0x0000001d001e7213 */ /* 0x001fc80000000000 */
[----:B------:R-:W-:Y:S02]  /*7420*/  ISETP.GT.U32.AND P1, PT, R30, R33, PT ;  /* 0x000000211e00720c */ /* 0x000fe40003f24070 */
[----:B-1----:R-:W-:Y:S02]  /*7430*/  VIMNMX R9, PT, PT, R9, R20, PT ;  /* 0x0000001409097248 */ /* 0x002fe40003fe0100 */
[----:B------:R-:W-:Y:S02]  /*7440*/  VIMNMX R11, PT, PT, R11, R21, !PT ;  /* 0x000000150b0b7248 */ /* 0x000fe40007fe0100 */
[----:B------:R-:W-:Y:S02]  /*7450*/  VIMNMX R10, PT, PT, R10, R22, PT ;  /* 0x000000160a0a7248 */ /* 0x000fe40003fe0100 */
[----:B------:R-:W-:Y:S02]  /*7460*/  VIMNMX R8, PT, PT, R8, R23, !PT ;  /* 0x0000001708087248 */ /* 0x000fe40007fe0100 */
[----:B----4-:R-:W-:-:S02]  /*7470*/  SEL R7, R28, R7, P1 ;  /* 0x000000071c077207 */ /* 0x010fc40000800000 */
[----:B------:R-:W-:-:S07]  /*7480*/  SEL R6, R29, R6, P1 ;  /* 0x000000061d067207 */ /* 0x000fce0000800000 */
.L_x_128:
[----:B------:R-:W-:Y:S05]  /*7490*/  BSYNC.RECONVERGENT B0 ;  /* 0x0000000000007941 */ /* 0x000fea0003800200 */
.L_x_127:
[----:B------:R-:W-:Y:S01]  /*74a0*/  ISETP.NE.AND P5, PT, R2, R0, PT ;  /* 0x000000000200720c */ /* 0x000fe20003fa5270 */
[----:B------:R-:W-:Y:S01]  /*74b0*/  BSSY.RECONVERGENT B0, `(.L_x_129) ;  /* 0x000000e000007945 */ /* 0x000fe20003800200 */
[----:B------:R-:W-:Y:S02]  /*74c0*/  ISETP.GE.AND.EX P0, PT, R25, RZ, PT, P0 ;  /* 0x000000ff1900720c */ /* 0x000fe40003f06300 */
[----:B------:R-:W-:Y:S02]  /*74d0*/  IADD3 R23, P1, PT, R4, R35, RZ ;  /* 0x0000002304177210 */ /* 0x000fe40007f3e0ff */
[----:B------:R-:W-:Y:S01]  /*74e0*/  SEL R29, RZ, 0x1, !P5 ;  /* 0x00000001ff1d7807 */ /* 0x000fe20006800000 */
[----:B------:R-:W-:Y:S10]  /*74f0*/  @P2 BRA `(.L_x_130) ;  /* 0x0000000000242947 */ /* 0x000ff40003800000 */
[----:B-1----:R-:W-:Y:S02]  /*7500*/  IABS R20, R6 ;  /* 0x0000000600147213 */ /* 0x002fe40000000000 */
        /* <DEDUP_REMOVED lines=8> */
.L_x_130:
[----:B------:R-:W-:Y:S05]  /*7590*/  BSYNC.RECONVERGENT B0 ;  /* 0x0000000000007941 */ /* 0x000fea0003800200 */
.L_x_129:
[----:B------:R-:W-:Y:S01]  /*75a0*/  BSSY.RECONVERGENT B0, `(.L_x_131) ;  /* 0x000000c000007945 */ /* 0x000fe20003800200 */
[----:B------:R-:W-:-:S03]  /*75b0*/  IADD3 R29, P3, P4, R4, R29, R35 ;  /* 0x0000001d041d7210 */ /* 0x000fc60007c7e023 */
        /* <DEDUP_REMOVED lines=10> */
.L_x_132:
[----:B------:R-:W-:Y:S05]  /*7660*/  BSYNC.RECONVERGENT B0 ;  /* 0x0000000000007941 */ /* 0x000fea0003800200 */
.L_x_131:
[----:B-1----:R-:W-:Y:S01]  /*7670*/  IMAD.X R20, RZ, RZ, R5, P1 ;  /* 0x000000ffff147224 */ /* 0x002fe200008e0605 */
[----:B------:R-:W-:Y:S01]  /*7680*/  IADD3.X R21, PT, PT, R5, RZ, RZ, P3, P4 ;  /* 0x000000ff05157210 */ /* 0x000fe20001fe84ff */
[----:B------:R-:W-:Y:S06]  /*7690*/  @!P0 BRA `(.L_x_133) ;  /* 0x0000000800888947 */ /* 0x000fec0003800000 */
[----:B------:R-:W-:Y:S01]  /*76a0*/  ISETP.NE.AND P1, PT, R3, R2, PT ;  /* 0x000000020300720c */ /* 0x000fe20003f25270 */
[----:B------:R0:W1:Y:S01]  /*76b0*/  LDS.64 R20, [R26+0x148] ;  /* 0x000148001a147984 */ /* 0x0000620000000a00 */
[----:B------:R-:W-:Y:S01]  /*76c0*/  BAR.SYNC.DEFER_BLOCKING 0x0 ;  /* 0x0000000000007b1d */ /* 0x000fe20000010000 */
[----:B------:R-:W-:Y:S02]  /*76d0*/  ISETP.GT.U32.AND P0, PT, R24, R27, PT ;  /* 0x0000001b1800720c */ /* 0x000fe40003f04070 */
[----:B------:R-:W-:Y:S02]  /*76e0*/  ISETP.NE.AND P3, PT, R0, R48, PT ;  /* 0x000000300000720c */ /* 0x000fe40003f65270 */
[----:B------:R-:W-:Y:S01]  /*76f0*/  ISETP.NE.AND P2, PT, R2, R0, PT ;  /* 0x000000000200720c */ /* 0x000fe20003f45270 */
[----:B------:R-:W-:Y:S01]  /*7700*/  BSSY.RECONVERGENT B0, `(.L_x_134) ;  /* 0x000000c000007945 */ /* 0x000fe20003800200 */
[----:B------:R-:W-:-:S04]  /*7710*/  ISETP.GT.U32.AND.EX P0, PT, R25, RZ, PT, P0 ;  /* 0x000000ff1900720c */ /* 0x000fc80003f04100 */
[----:B0-----:R-:W-:Y:S09]  /*7720*/  @!P1 BRA `(.L_x_135) ;  /* 0x0000000000249947 */ /* 0x001ff20003800000 */
[----:B-1----:R-:W-:-:S04]  /*7730*/  IMAD.IADD R5, R4, 0x1, -R20 ;  /* 0x0000000104057824 */ /* 0x002fc800078e0a14 */
[----:B------:R-:W-:-:S05]  /*7740*/  IMAD R4, R5, 0x1c, R26 ;  /* 0x0000001c05047824 */ /* 0x000fca00078e021a */
[----:B------:R0:W-:Y:S04]  /*7750*/  STS [R4], R3 ;  /* 0x0000000304007388 */ /* 0x0001e80000000800 */
[----:B------:R0:W-:Y:S04]  /*7760*/  STS [R4+0x4], R9 ;  /* 0x0000040904007388 */ /* 0x0001e80000000800 */
[----:B------:R0:W-:Y:S04]  /*7770*/  STS [R4+0x8], R11 ;  /* 0x0000080b04007388 */ /* 0x0001e80000000800 */
[----:B------:R0:W-:Y:S04]  /*7780*/  STS [R4+0xc], R10 ;  /* 0x00000c0a04007388 */ /* 0x0001e80000000800 */
[----:B------:R0:W-:Y:S04]  /*7790*/  STS [R4+0x10], R8 ;  /* 0x0000100804007388 */ /* 0x0001e80000000800 */
[----:B----4-:R0:W-:Y:S04]  /*77a0*/  STS [R4+0x14], R7 ;  /* 0x0000140704007388 */ /* 0x0101e80000000800 */
[----:B------:R0:W-:Y:S02]  /*77b0*/  STS [R4+0x18], R6 ;  /* 0x0000180604007388 */ /* 0x0001e40000000800 */
.L_x_135:
[----:B------:R-:W-:Y:S05]  /*77c0*/  BSYNC.RECONVERGENT B0 ;  /* 0x0000000000007941 */ /* 0x000fea0003800200 */
.L_x_134:
[----:B------:R-:W-:Y:S04]  /*77d0*/  BSSY.RECONVERGENT B0, `(.L_x_136) ;  /* 0x000000b000007945 */ /* 0x000fe80003800200 */
[----:B------:R-:W-:Y:S05]  /*77e0*/  @!P2 BRA `(.L_x_137) ;  /* 0x000000000024a947 */ /* 0x000fea0003800000 */
[----:B01----:R-:W-:-:S04]  /*77f0*/  IMAD.IADD R3, R23, 0x1, -R20 ;  /* 0x0000000117037824 */ /* 0x003fc800078e0a14 */
[----:B------:R-:W-:-:S05]  /*7800*/  IMAD R3, R3, 0x1c, R26 ;  /* 0x0000001c03037824 */ /* 0x000fca00078e021a */
[----:B------:R2:W-:Y:S04]  /*7810*/  STS [R3], R2 ;  /* 0x0000000203007388 */ /* 0x0005e80000000800 */
[----:B------:R2:W-:Y:S04]  /*7820*/  STS [R3+0x4], R38 ;  /* 0x0000042603007388 */ /* 0x0005e80000000800 */
[----:B------:R2:W-:Y:S04]  /*7830*/  STS [R3+0x8], R39 ;  /* 0x0000082703007388 */ /* 0x0005e80000000800 */
[----:B------:R2:W-:Y:S04]  /*7840*/  STS [R3+0xc], R36 ;  /* 0x00000c2403007388 */ /* 0x0005e80000000800 */
[----:B------:R2:W-:Y:S04]  /*7850*/  STS [R3+0x10], R37 ;  /* 0x0000102503007388 */ /* 0x0005e80000000800 */
[----:B------:R2:W-:Y:S04]  /*7860*/  STS [R3+0x14], R18 ;  /* 0x0000141203007388 */ /* 0x0005e80000000800 */
[----:B------:R2:W-:Y:S02]  /*7870*/  STS [R3+0x18], R19 ;  /* 0x0000181303007388 */ /* 0x0005e40000000800 */
.L_x_137:
[----:B------:R-:W-:Y:S05]  /*7880*/  BSYNC.RECONVERGENT B0 ;  /* 0x0000000000007941 */ /* 0x000fea0003800200 */
.L_x_136:
[----:B------:R-:W-:Y:S04]  /*7890*/  BSSY.RECONVERGENT B0, `(.L_x_138) ;  /* 0x000000b000007945 */ /* 0x000fe80003800200 */
[----:B------:R-:W-:Y:S05]  /*78a0*/  @!P3 BRA `(.L_x_139) ;  /* 0x000000000024b947 */ /* 0x000fea0003800000 */
[----:B012---:R-:W-:-:S04]  /*78b0*/  IMAD.IADD R3, R29, 0x1, -R20 ;  /* 0x000000011d037824 */ /* 0x007fc800078e0a14 */
        /* <DEDUP_REMOVED lines=8> */
.L_x_139:
[----:B------:R-:W-:Y:S05]  /*7940*/  BSYNC.RECONVERGENT B0 ;  /* 0x0000000000007941 */ /* 0x000fea0003800200 */
.L_x_138:
[----:B------:R-:W-:Y:S06]  /*7950*/  BAR.SYNC.DEFER_BLOCKING 0x0 ;  /* 0x0000000000007b1d */ /* 0x000fec0000010000 */
[----:B------:R-:W-:Y:S05]  /*7960*/  @!P0 EXIT ;  /* 0x000000000000894d */ /* 0x000fea0003800000 */
[----:B------:R-:W-:Y:S01]  /*7970*/  IMAD.MOV.U32 R61, RZ, RZ, R27 ;  /* 0x000000ffff3d7224 */ /* 0x000fe200078e001b */
[----:B------:R-:W-:Y:S01]  /*7980*/  BSSY.RECONVERGENT B0, `(.L_x_140) ;  /* 0x0000032000007945 */ /* 0x000fe20003800200 */
[----:B------:R-:W-:-:S03]  /*7990*/  IMAD.MOV.U32 R29, RZ, RZ, RZ ;  /* 0x000000ffff1d7224 */ /* 0x000fc600078e00ff */
[----:B0-23--:R-:W-:Y:S02]  /*79a0*/  LOP3.LUT R3, RZ, R61, RZ, 0x33, !PT ;  /* 0x0000003dff037212 */ /* 0x00dfe400078e33ff */
[----:B------:R-:W-:Y:S02]  /*79b0*/  LOP3.LUT R5, RZ, R29, RZ, 0x33, !PT ;  /* 0x0000001dff057212 */ /* 0x000fe400078e33ff */
[----:B------:R-:W-:Y:S02]  /*79c0*/  IADD3 R8, P0, PT, R24, R3, RZ ;  /* 0x0000000318087210 */ /* 0x000fe40007f1e0ff */
[----:B------:R-:W0:Y:S02]  /*79d0*/  LDC.64 R2, c[0x0][0x3d0] ;  /* 0x0000f400ff027b82 */ /* 0x000e240000000a00 */
[C---:B------:R-:W-:Y:S01]  /*79e0*/  LOP3.LUT R0, R8.reuse, 0x300, RZ, 0xc0, !PT ;  /* 0x0000030008007812 */ /* 0x040fe200078ec0ff */
[----:B----4-:R-:W-:Y:S01]  /*79f0*/  IMAD.X R7, R25, 0x1, R5, P0 ;  /* 0x0000000119077824 */ /* 0x010fe200000e0605 */
[----:B------:R-:W-:-:S02]  /*7a00*/  ISETP.GE.U32.AND P0, PT, R8, 0x300, PT ;  /* 0x000003000800780c */ /* 0x000fc40003f06070 */
[----:B------:R-:W-:Y:S02]  /*7a10*/  ISETP.NE.U32.AND P1, PT, R0, 0x300, PT ;  /* 0x000003000000780c */ /* 0x000fe40003f25070 */
[----:B------:R-:W-:Y:S02]  /*7a20*/  ISETP.GE.U32.AND.EX P0, PT, R7, RZ, PT, P0 ;  /* 0x000000ff0700720c */ /* 0x000fe40003f06100 */
[----:B------:R-:W-:-:S13]  /*7a30*/  ISETP.NE.AND.EX P1, PT, RZ, RZ, PT, P1 ;  /* 0x000000ffff00720c */ /* 0x000fda0003f25310 */
[----:B------:R-:W-:Y:S05]  /*7a40*/  @!P1 BRA `(.L_x_141) ;  /* 0x0000000000949947 */ /* 0x000fea0003800000 */
[----:B------:R-:W2:Y:S01]  /*7a50*/  LDC.64 R4, c[0x0][0x3d0] ;  /* 0x0000f400ff047b82 */ /* 0x000ea20000000a00 */
[----:B------:R-:W-:Y:S01]  /*7a60*/  SHF.R.U64 R8, R8, 0x8, R7 ;  /* 0x0000000808087819 */ /* 0x000fe20000001207 */
[----:B------:R-:W-:Y:S01]  /*7a70*/  IMAD.MOV.U32 R23, RZ, RZ, RZ ;  /* 0x000000ffff177224 */ /* 0x000fe200078e00ff */
[----:B-1----:R-:W-:-:S03]  /*7a80*/  IADD3 R7, P1, PT, R20, R61, RZ ;  /* 0x0000003d14077210 */ /* 0x002fc60007f3e0ff */
[----:B------:R-:W-:Y:S02]  /*7a90*/  VIADD R8, R8, 0x1 ;  /* 0x0000000108087836 */ /* 0x000fe40000000000 */
[----:B------:R-:W-:-:S03]  /*7aa0*/  IMAD.X R0, R21, 0x1, R29, P1 ;  /* 0x0000000115007824 */ /* 0x000fc600008e061d */
[----:B------:R-:W-:Y:S01]  /*7ab0*/  LOP3.LUT R8, R8, 0x3, RZ, 0xc0, !PT ;  /* 0x0000000308087812 */ /* 0x000fe200078ec0ff */
[----:B------:R-:W-:-:S03]  /*7ac0*/  IMAD R19, R0, 0x18, RZ ;  /* 0x0000001800137824 */ /* 0x000fc600078e02ff */
[----:B------:R-:W-:-:S04]  /*7ad0*/  LEA R61, P2, R8, R61, 0x8 ;  /* 0x0000003d083d7211 */ /* 0x000fc800078440ff */
[----:B------:R-:W-:Y:S01]  /*7ae0*/  LEA.HI.X R29, R8, R29, R23, 0x8, P2 ;  /* 0x0000001d081d7211 */ /* 0x000fe200010f4417 */
[----:B--2---:R-:W-:-:S04]  /*7af0*/  IMAD.WIDE.U32 R4, R7, 0x18, R4 ;  /* 0x0000001807047825 */ /* 0x004fc800078e0004 */
[----:B------:R-:W-:Y:S01]  /*7b00*/  IMAD R7, R27, 0x1c, R26 ;  /* 0x0000001c1b077824 */ /* 0x000fe200078e021a */
[----:B------:R-:W-:-:S03]  /*7b10*/  IADD3 R6, P1, PT, R4, 0xc, RZ ;  /* 0x0000000c04067810 */ /* 0x000fc60007f3e0ff */
[----:B------:R-:W-:Y:S02]  /*7b20*/  VIADD R0, R7, 0xc ;  /* 0x0000000c07007836 */ /* 0x000fe40000000000 */
[----:B------:R-:W-:-:S08]  /*7b30*/  IMAD.X R19, R5, 0x1, R19, P1 ;  /* 0x0000000105137824 */ /* 0x000fd000008e0613 */
.L_x_142:
[----:B0-----:R-:W1:Y:S01]  /*7b40*/  LDS R7, [R0+-0x8] ;  /* 0xfffff80000077984 */ /* 0x001e620000000800 */
        /* <DEDUP_REMOVED lines=21> */
.L_x_141:
[----:B------:R-:W-:Y:S05]  /*7ca0*/  BSYNC.RECONVERGENT B0 ;  /* 0x0000000000007941 */ /* 0x000fea0003800200 */
.L_x_140:
[----:B------:R-:W-:Y:S05]  /*7cb0*/  @!P0 EXIT ;  /* 0x000000000000894d */ /* 0x000fea0003800000 */
.L_x_143:
[C---:B------:R-:W-:Y:S01]  /*7cc0*/  IMAD R0, R61.reuse, 0x1c, R26 ;  /* 0x0000001c3d007824 */ /* 0x040fe200078e021a */
[----:B01----:R-:W-:Y:S01]  /*7cd0*/  IADD3 R7, P0, PT, R20, R61, RZ ;  /* 0x0000003d14077210 */ /* 0x003fe20007f1e0ff */
[----:B------:R-:W-:-:S03]  /*7ce0*/  VIADD R61, R61, 0x400 ;  /* 0x000004003d3d7836 */ /* 0x000fc60000000000 */
[----:B------:R-:W0:Y:S01]  /*7cf0*/  LDS R9, [R0+0x4] ;  /* 0x0000040000097984 */ /* 0x000e220000000800 */
[----:B------:R-:W-:Y:S02]  /*7d00*/  IMAD.X R5, R21, 0x1, R29, P0 ;  /* 0x0000000115057824 */ /* 0x000fe400000e061d */
[----:B------:R-:W-:Y:S01]  /*7d10*/  IMAD.X R4, RZ, RZ, R21, P0 ;  /* 0x000000ffff047224 */ /* 0x000fe200000e0615 */
[----:B------:R-:W1:Y:S01]  /*7d20*/  LDS R11, [R0+0x8] ;  /* 0x00000800000b7984 */ /* 0x000e620000000800 */
[----:B------:R-:W-:Y:S01]  /*7d30*/  IMAD.WIDE.U32 R6, R7, 0x18, R2 ;  /* 0x0000001807067825 */ /* 0x000fe200078e0002 */
[----:B------:R-:W-:Y:S02]  /*7d40*/  ISETP.GT.U32.AND P0, PT, R24, R61, PT ;  /* 0x0000003d1800720c */ /* 0x000fe40003f04070 */
[----:B------:R-:W2:Y:S01]  /*7d50*/  LDS R13, [R0+0xc] ;  /* 0x00000c00000d7984 */ /* 0x000ea20000000800 */
[----:B------:R-:W-:Y:S01]  /*7d60*/  IMAD R5, R5, 0x18, RZ ;  /* 0x0000001805057824 */ /* 0x000fe200078e02ff */
[----:B------:R-:W-:Y:S01]  /*7d70*/  ISETP.GT.U32.AND.EX P0, PT, R25, RZ, PT, P0 ;  /* 0x000000ff1900720c */ /* 0x000fe20003f04100 */
[----:B------:R-:W-:Y:S01]  /*7d80*/  IMAD R63, R4, 0x18, RZ ;  /* 0x00000018043f7824 */ /* 0x000fe200078e02ff */
[----:B------:R-:W3:Y:S01]  /*7d90*/  LDS R15, [R0+0x10] ;  /* 0x00001000000f7984 */ /* 0x000ee20000000800 */
[----:B------:R-:W-:-:S02]  /*7da0*/  IMAD.IADD R5, R7, 0x1, R5 ;  /* 0x0000000107057824 */ /* 0x000fc400078e0205 */
[----:B------:R-:W-:Y:S01]  /*7db0*/  IMAD.MOV.U32 R4, RZ, RZ, R6 ;  /* 0x000000ffff047224 */ /* 0x000fe200078e0006 */
[----:B------:R-:W4:Y:S01]  /*7dc0*/  LDS R17, [R0+0x14] ;  /* 0x0000140000117984 */ /* 0x000f220000000800 */
[----:B------:R-:W-:-:S03]  /*7dd0*/  IMAD.IADD R7, R7, 0x1, R63 ;  /* 0x0000000107077824 */ /* 0x000fc600078e023f */
        /* <DEDUP_REMOVED lines=19> */
[----:B0-----:R-:W-:Y:S04]  /*7f10*/  STG.E desc[UR10][R4.64], R9 ;  /* 0x0000000904007986 */ /* 0x001fe8000c10190a */
[----:B-1----:R-:W-:Y:S04]  /*7f20*/  STG.E desc[UR10][R4.64+0x4], R11 ;  /* 0x0000040b04007986 */ /* 0x002fe8000c10190a */
[----:B--2---:R-:W-:Y:S04]  /*7f30*/  STG.E desc[UR10][R4.64+0x8], R13 ;  /* 0x0000080d04007986 */ /* 0x004fe8000c10190a */
[----:B---3--:R-:W-:Y:S04]  /*7f40*/  STG.E desc[UR10][R4.64+0xc], R15 ;  /* 0x00000c0f04007986 */ /* 0x008fe8000c10190a */
[----:B----4-:R-:W-:Y:S04]  /*7f50*/  STG.E desc[UR10][R4.64+0x10], R17 ;  /* 0x0000101104007986 */ /* 0x010fe8000c10190a */
[----:B-----5:R-:W-:Y:S04]  /*7f60*/  STG.E desc[UR10][R4.64+0x14], R19 ;  /* 0x0000141304007986 */ /* 0x020fe8000c10190a */
[----:B------:R-:W-:Y:S04]  /*7f70*/  STG.E desc[UR10][R6.64+0x1800], R23 ;  /* 0x0018001706007986 */ /* 0x000fe8000c10190a */
        /* <DEDUP_REMOVED lines=16> */
[----:B------:R0:W-:Y:S02]  /*8080*/  STG.E desc[UR10][R6.64+0x1808], R29 ;  /* 0x0018081d06007986 */ /* 0x0001e4000c10190a */
[----:B0-----:R-:W-:Y:S01]  /*8090*/  IMAD.MOV.U32 R29, RZ, RZ, RZ ;  /* 0x000000ffff1d7224 */ /* 0x001fe200078e00ff */
[----:B------:R-:W-:Y:S06]  /*80a0*/  @P0 BRA `(.L_x_143) ;  /* 0xfffffffc00040947 */ /* 0x000fec000383ffff */
[----:B------:R-:W-:Y:S05]  /*80b0*/  EXIT ;  /* 0x000000000000794d */ /* 0x000fea0003800000 */
.L_x_133:
[----:B------:R-:W-:Y:S01]  /*80c0*/  ISETP.NE.AND P0, PT, R3, R2, PT ;  /* 0x000000020300720c */ /* 0x000fe20003f05270 */
[----:B------:R-:W-:Y:S01]  /*80d0*/  BSSY.RECONVERGENT B0, `(.L_x_144) ;  /* 0x000000e000007945 */ /* 0x000fe20003800200 */
[----:B------:R-:W-:Y:S02]  /*80e0*/  ISETP.NE.AND P1, PT, R2, R0, PT ;  /* 0x000000000200720c */ /* 0x000fe40003f25270 */
[----:B------:R-:W-:-:S09]  /*80f0*/  ISETP.NE.AND P2, PT, R0, R48, PT ;  /* 0x000000300000720c */ /* 0x000fd20003f45270 */
        /* <DEDUP_REMOVED lines=9> */
[----:B----4-:R0:W-:Y:S04]  /*8190*/  STG.E desc[UR10][R2.64+0x10], R7 ;  /* 0x0000100702007986 */ /* 0x0101e8000c10190a */
[----:B------:R0:W-:Y:S02]  /*81a0*/  STG.E desc[UR10][R2.64+0x14], R6 ;  /* 0x0000140602007986 */ /* 0x0001e4000c10190a */
.L_x_145:
[----:B------:R-:W-:Y:S05]  /*81b0*/  BSYNC.RECONVERGENT B0 ;  /* 0x0000000000007941 */ /* 0x000fea0003800200 */
.L_x_144:
        /* <DEDUP_REMOVED lines=12> */
.L_x_147:
[----:B------:R-:W-:Y:S05]  /*8280*/  BSYNC.RECONVERGENT B0 ;  /* 0x0000000000007941 */ /* 0x000fea0003800200 */
.L_x_146:
        /* <DEDUP_REMOVED lines=12> */
.L_x_7:
[----:B------:R-:W-:-:S04]  /*8350*/  UISETP.GE.U32.AND UP0, UPT, UR14, 0x1, UPT ;  /* 0x000000010e00788c */ /* 0x000fc8000bf06070 */
[----:B------:R-:W-:-:S06]  /*8360*/  UISETP.GE.AND.EX UP0, UPT, UR8, URZ, UPT, UP0 ;  /* 0x000000ff0800728c */ /* 0x000fcc000bf06300 */
[----:B------:R-:W-:-:S13]  /*8370*/  PLOP3.LUT P0, PT, PT, PT, UP0, 0x80, 0x8 ;  /* 0x000000000008781c */ /* 0x000fda0003f0f008 */
[----:B------:R-:W-:Y:S05]  /*8380*/  @!P0 EXIT ;  /* 0x000000000000894d */ /* 0x000fea0003800000 */
[----:B------:R-:W-:-:S09]  /*8390*/  UISETP.NE.AND UP0, UPT, UR13, URZ, UPT ;  /* 0x000000ff0d00728c */ /* 0x000fd2000bf05270 */
[----:B------:R-:W-:Y:S05]  /*83a0*/  BRA.U UP0, `(.L_x_148) ;  /* 0x0000003100c87547 */ /* 0x000fea000b800000 */
[----:B------:R-:W0:Y:S02]  /*83b0*/  LDC.64 R6, c[0x0][0x380] ;  /* 0x0000e000ff067b82 */ /* 0x000e240000000a00 */
[----:B0-----:R-:W-:-:S05]  /*83c0*/  IMAD.WIDE.U32 R6, RZ, 0x3000, R6 ;  /* 0x00003000ff067825 */ /* 0x001fca00078e0006 */
[----:B------:R0:W2:Y:S01]  /*83d0*/  LDG.E R3, desc[UR10][R6.64] ;  /* 0x0000000a06037981 */ /* 0x0000a2000c1e1900 */
[----:B------:R-:W1:Y:S02]  /*83e0*/  S2R R69, SR_TID.X ;  /* 0x0000000000457919 */ /* 0x000e640000002100 */
[C---:B-1----:R-:W-:Y:S02]  /*83f0*/  LOP3.LUT R0, R69.reuse, 0x1f, RZ, 0xc0, !PT ;  /* 0x0000001f45007812 */ /* 0x042fe400078ec0ff */
[----:B------:R-:W-:-:S05]  /*8400*/  LOP3.LUT R9, R69, 0x3e0, RZ, 0xc0, !PT ;  /* 0x000003e045097812 */ /* 0x000fca00078ec0ff */
[----:B------:R-:W-:Y:S01]  /*8410*/  IMAD R13, R9, 0x3, R0 ;  /* 0x00000003090d7824 */ /* 0x000fe200078e0200 */
[----:B------:R-:W1:Y:S01]  /*8420*/  S2R R67, SR_LANEID ;  /* 0x0000000000437919 */ /* 0x000e620000000000 */
[----:B------:R-:W3:Y:S02]  /*8430*/  S2UR UR5, SR_CgaCtaId ;  /* 0x00000000000579c3 */ /* 0x000ee40000008800 */
[C---:B------:R-:W-:Y:S01]  /*8440*/  VIADD R4, R13.reuse, 0x20 ;  /* 0x000000200d047836 */ /* 0x040fe20000000000 */
[C---:B------:R-:W-:Y:S01]  /*8450*/  ISETP.GE.AND P0, PT, R13.reuse, UR6, PT ;  /* 0x000000060d007c0c */ /* 0x040fe2000bf06270 */
[C---:B------:R-:W-:Y:S02]  /*8460*/  VIADD R12, R13.reuse, 0x40 ;  /* 0x000000400d0c7836 */ /* 0x040fe40000000000 */
[----:B------:R-:W-:Y:S01]  /*8470*/  IMAD.SHL.U32 R11, R13, 0x10, RZ ;  /* 0x000000100d0b7824 */ /* 0x000fe200078e00ff */
[----:B------:R-:W-:Y:S01]  /*8480*/  ISETP.GE.AND P1, PT, R4, UR6, PT ;  /* 0x0000000604007c0c */ /* 0x000fe2000bf26270 */
[----:B------:R-:W-:Y:S01]  /*8490*/  UMOV UR4, 0x400 ;  /* 0x0000040000047882 */ /* 0x000fe20000000000 */
[----:B------:R-:W-:Y:S01]  /*84a0*/  ISETP.GE.AND P2, PT, R12, UR6, PT ;  /* 0x000000060c007c0c */ /* 0x000fe2000bf46270 */
[----:B------:R-:W4:Y:S01]  /*84b0*/  LDC.64 R8, c[0x0][0x3a0] ;  /* 0x0000e800ff087b82 */ /* 0x000f220000000a00 */
[----:B0-----:R-:W-:-:S05]  /*84c0*/  IADD3 R6, P3, PT, R6, R11, RZ ;  /* 0x0000000b06067210 */ /* 0x001fca0007f7e0ff */
[----:B------:R-:W-:Y:S01]  /*84d0*/  IMAD.X R7, RZ, RZ, R7, P3 ;  /* 0x000000ffff077224 */ /* 0x000fe200018e0607 */
[----:B------:R-:W-:-:S03]  /*84e0*/  SHF.R.U32.HI R68, RZ, 0x5, R69 ;  /* 0x00000005ff447819 */ /* 0x000fc60000011645 */
[----:B------:R-:W0:Y:S01]  /*84f0*/  @!P1 LDC R31, c[0x0][0x398] ;  /* 0x0000e600ff1f9b82 */ /* 0x000e220000000800 */
[----:B--2---:R-:W-:Y:S01]  /*8500*/  IMAD.MOV.U32 R0, RZ, RZ, R3 ;  /* 0x000000ffff007224 */ /* 0x004fe200078e0003 */
[----:B---3--:R-:W-:Y:S01]  /*8510*/  ULEA UR5, UR5, UR4, 0x18 ;  /* 0x0000000405057291 */ /* 0x008fe2000f8ec0ff */
[----:B------:R-:W2:Y:S05]  /*8520*/  @!P0 LDG.E R3, desc[UR10][R6.64] ;  /* 0x0000000a06038981 */ /* 0x000eaa000c1e1900 */
[----:B------:R-:W3:Y:S01]  /*8530*/  @!P2 LDC R33, c[0x0][0x398] ;  /* 0x0000e600ff21ab82 */ /* 0x000ee20000000800 */
[----:B------:R-:W-:Y:S02]  /*8540*/  IMAD.MOV.U32 R10, RZ, RZ, R0 ;  /* 0x000000ffff0a7224 */ /* 0x000fe400078e0000 */
[----:B------:R-:W5:Y:S04]  /*8550*/  @!P2 LDG.E R0, desc[UR10][R6.64+0x400] ;  /* 0x0004000a0600a981 */ /* 0x000f68000c1e1900 */
[----:B------:R-:W3:Y:S01]  /*8560*/  @!P1 LDG.E R10, desc[UR10][R6.64+0x200] ;  /* 0x0002000a060a9981 */ /* 0x000ee2000c1e1900 */
[----:B-1----:R-:W-:-:S05]  /*8570*/  IMAD R14, R68, 0x60, R67 ;  /* 0x00000060440e7824 */ /* 0x002fca00078e0243 */
[----:B------:R-:W-:-:S05]  /*8580*/  LEA R17, R14, UR5, 0x2 ;  /* 0x000000050e117c11 */ /* 0x000fca000f8e10ff */
[----:B------:R-:W-:Y:S02]  /*8590*/  IMAD R19, R67, 0x8, R17 ;  /* 0x0000000843137824 */ /* 0x000fe400078e0211 */
[----:B----4-:R-:W-:Y:S01]  /*85a0*/  IMAD.WIDE.U32 R8, RZ, 0x3000, R8 ;  /* 0x00003000ff087825 */ /* 0x010fe200078e0008 */
[----:B--2---:R-:W-:Y:S04]  /*85b0*/  STS [R17], R3 ;  /* 0x0000000311007388 */ /* 0x004fe80000000800 */
[----:B-----5:R1:W-:Y:S04]  /*85c0*/  STS [R17+0x100], R0 ;  /* 0x0001000011007388 */ /* 0x0203e80000000800 */
[----:B---3--:R2:W-:Y:S01]  /*85d0*/  STS [R17+0x80], R10 ;  /* 0x0000800a11007388 */ /* 0x0085e20000000800 */
[----:B------:R-:W-:-:S03]  /*85e0*/  NOP ;  /* 0x0000000000007918 */ /* 0x000fc60000000000 */
[----:B------:R-:W-:Y:S01]  /*85f0*/  LDS R7, [R19] ;  /* 0x0000000013077984 */ /* 0x000fe20000000800 */
[----:B-1----:R-:W1:Y:S03]  /*8600*/  @!P0 LDC R0, c[0x0][0x398] ;  /* 0x0000e600ff008b82 */ /* 0x002e660000000800 */
[----:B------:R-:W3:Y:S04]  /*8610*/  LDS R6, [R19+0x4] ;  /* 0x0000040013067984 */ /* 0x000ee80000000800 */
[----:B------:R-:W4:Y:S01]  /*8620*/  LDS R15, [R19+0x8] ;  /* 0x00000800130f7984 */ /* 0x000f220000000800 */
[----:B------:R-:W-:Y:S06]  /*8630*/  BAR.SYNC.DEFER_BLOCKING 0x0 ;  /* 0x0000000000007b1d */ /* 0x000fec0000010000 */
[----:B------:R-:W5:Y:S04]  /*8640*/  LDG.E R20, desc[UR10][R8.64+0x4] ;  /* 0x0000040a08147981 */ /* 0x000f68000c1e1900 */
[----:B------:R-:W3:Y:S04]  /*8650*/  LDG.E R22, desc[UR10][R8.64+0x8] ;  /* 0x0000080a08167981 */ /* 0x000ee8000c1e1900 */
[----:B------:R-:W4:Y:S01]  /*8660*/  LDG.E R25, desc[UR10][R8.64+0xc] ;  /* 0x00000c0a08197981 */ /* 0x000f22000c1e1900 */
[----:B--2---:R-:W-:-:S05]  /*8670*/  IADD3 R10, P3, PT, R11, R8, RZ ;  /* 0x000000080b0a7210 */ /* 0x004fca0007f7e0ff */
[----:B------:R-:W-:Y:S02]  /*8680*/  IMAD.X R11, RZ, RZ, R9, P3 ;  /* 0x000000ffff0b7224 */ /* 0x000fe400018e0609 */
[----:B-----5:R-:W-:-:S03]  /*8690*/  IMAD.MOV.U32 R18, RZ, RZ, R20 ;  /* 0x000000ffff127224 */ /* 0x020fc600078e0014 */
[----:B------:R-:W2:Y:S01]  /*86a0*/  @!P0 LDG.E R20, desc[UR10][R10.64+0x4] ;  /* 0x0000040a0a148981 */ /* 0x000ea2000c1e1900 */
[----:B---3--:R-:W-:Y:S02]  /*86b0*/  IMAD.MOV.U32 R16, RZ, RZ, R22 ;  /* 0x000000ffff107224 */ /* 0x008fe400078e0016 */
[----:B------:R-:W-:Y:S01]  /*86c0*/  IMAD.MOV.U32 R26, RZ, RZ, R18 ;  /* 0x000000ffff1a7224 */ /* 0x000fe200078e0012 */
[----:B------:R-:W3:Y:S01]  /*86d0*/  @!P0 LDG.E R22, desc[UR10][R10.64+0x8] ;  /* 0x0000080a0a168981 */ /* 0x000ee2000c1e1900 */
[----:B------:R-:W-:Y:S02]  /*86e0*/  IMAD.MOV.U32 R28, RZ, RZ, R16 ;  /* 0x000000ffff1c7224 */ /* 0x000fe400078e0010 */
[----:B----4-:R-:W-:Y:S01]  /*86f0*/  IMAD.MOV.U32 R3, RZ, RZ, R25 ;  /* 0x000000ffff037224 */ /* 0x010fe200078e0019 */
[----:B------:R-:W4:Y:S03]  /*8700*/  @!P2 LDG.E R18, desc[UR10][R10.64+0x404] ;  /* 0x0004040a0a12a981 */ /* 0x000f26000c1e1900 */
[----:B------:R-:W-:Y:S01]  /*8710*/  IMAD.MOV.U32 R9, RZ, RZ, R3 ;  /* 0x000000ffff097224 */ /* 0x000fe200078e0003 */
[----:B------:R-:W5:Y:S04]  /*8720*/  @!P1 LDG.E R26, desc[UR10][R10.64+0x204] ;  /* 0x0002040a0a1a9981 */ /* 0x000f68000c1e1900 */
[----:B------:R-:W5:Y:S04]  /*8730*/  @!P1 LDG.E R28, desc[UR10][R10.64+0x208] ;  /* 0x0002080a0a1c9981 */ /* 0x000f68000c1e1900 */
[----:B------:R-:W5:Y:S04]  /*8740*/  @!P2 LDG.E R16, desc[UR10][R10.64+0x408] ;  /* 0x0004080a0a10a981 */ /* 0x000f68000c1e1900 */
[----:B------:R-:W5:Y:S04]  /*8750*/  @!P0 LDG.E R25, desc[UR10][R10.64+0xc] ;  /* 0x00000c0a0a198981 */ /* 0x000f68000c1e1900 */
[----:B------:R-:W5:Y:S04]  /*8760*/  @!P1 LDG.E R9, desc[UR10][R10.64+0x20c] ;  /* 0x00020c0a0a099981 */ /* 0x000f68000c1e1900 */
[----:B------:R-:W5:Y:S01]  /*8770*/  @!P2 LDG.E R3, desc[UR10][R10.64+0x40c] ;  /* 0x00040c0a0a03a981 */ /* 0x000f62000c1e1900 */
[----:B------:R-:W-:-:S02]  /*8780*/  IMAD R8, R67, 0x2, R14 ;  /* 0x0000000243087824 */ /* 0x000fc400078e020e */
[----:B------:R-:W-:Y:S02]  /*8790*/  IMAD R14, R14, 0x14, R17 ;  /* 0x000000140e0e7824 */ /* 0x000fe400078e0211 */
[----:B------:R-:W-:Y:S02]  /*87a0*/  IMAD R30, R8, 0x14, R19 ;  /* 0x00000014081e7824 */ /* 0x000fe400078e0213 */
[----:B------:R-:W-:Y:S02]  /*87b0*/  IMAD.U32 R24, RZ, RZ, UR9 ;  /* 0x00000009ff187e24 */ /* 0x000fe4000f8e00ff */
[----:B------:R-:W-:Y:S02]  /*87c0*/  IMAD.U32 R8, RZ, RZ, UR9 ;  /* 0x00000009ff087e24 */ /* 0x000fe4000f8e00ff */
[----:B-1----:R-:W-:Y:S02]  /*87d0*/  @!P0 IMAD.IADD R24, R13, 0x1, R0 ;  /* 0x000000010d188824 */ /* 0x002fe400078e0200 */
[----:B0-----:R-:W-:-:S02]  /*87e0*/  @!P1 IMAD.IADD R8, R4, 0x1, R31 ;  /* 0x0000000104089824 */ /* 0x001fc400078e021f */
[----:B------:R-:W-:Y:S01]  /*87f0*/  @!P2 IMAD.IADD R2, R12, 0x1, R33 ;  /* 0x000000010c02a824 */ /* 0x000fe200078e0221 */
[C---:B------:R-:W-:Y:S02]  /*8800*/  LEA R4, R69.reuse, UR5, 0x2 ;  /* 0x0000000545047c11 */ /* 0x040fe4000f8e10ff */
[C---:B------:R-:W-:Y:S01]  /*8810*/  ISETP.NE.AND P4, PT, R69.reuse, RZ, PT ;  /* 0x000000ff4500720c */ /* 0x040fe20003f85270 */
[----:B------:R-:W-:Y:S01]  /*8820*/  IMAD R0, R69, 0x3, RZ ;  /* 0x0000000345007824 */ /* 0x000fe200078e02ff */
[----:B------:R-:W-:-:S04]  /*8830*/  ISETP.NE.AND P5, PT, R7, R6, PT ;  /* 0x000000060700720c */ /* 0x000fc80003fa5270 */
[----:B------:R-:W-:Y:S02]  /*8840*/  ISETP.NE.U32.AND P2, PT, R0, UR14, PT ;  /* 0x0000000e00007c0c */ /* 0x000fe4000bf45070 */
[----:B------:R-:W-:Y:S02]  /*8850*/  ISETP.NE.AND P3, PT, R6, R15, PT ;  /* 0x0000000f0600720c */ /* 0x000fe40003f65270 */
[----:B------:R-:W-:Y:S01]  /*8860*/  ISETP.NE.AND.EX P2, PT, RZ, UR8, PT, P2 ;  /* 0x00000008ff007c0c */ /* 0x000fe2000bf45320 */
[----:B------:R-:W-:Y:S01]  /*8870*/  BSSY.RECONVERGENT B0, `(.L_x_149) ;  /* 0x000003f000007945 */ /* 0x000fe20003800200 */
[----:B--2---:R-:W-:Y:S02]  /*8880*/  IMAD.MOV.U32 R21, RZ, RZ, R20 ;  /* 0x000000ffff157224 */ /* 0x004fe400078e0014 */
[----:B---3--:R-:W-:Y:S02]  /*8890*/  IMAD.MOV.U32 R23, RZ, RZ, R22 ;  /* 0x000000ffff177224 */ /* 0x008fe400078e0016 */
[----:B----4-:R-:W-:-:S02]  /*88a0*/  IMAD.MOV.U32 R19, RZ, RZ, R18 ;  /* 0x000000ffff137224 */ /* 0x010fc400078e0012 */
[----:B-----5:R-:W-:Y:S02]  /*88b0*/  IMAD.MOV.U32 R27, RZ, RZ, R26 ;  /* 0x000000ffff1b7224 */ /* 0x020fe400078e001a */
[----:B------:R-:W-:Y:S02]  /*88c0*/  IMAD.MOV.U32 R29, RZ, RZ, R28 ;  /* 0x000000ffff1d7224 */ /* 0x000fe400078e001c */
[----:B------:R-:W-:Y:S01]  /*88d0*/  IMAD.MOV.U32 R17, RZ, RZ, R16 ;  /* 0x000000ffff117224 */ /* 0x000fe200078e0010 */
[----:B------:R-:W-:Y:S04]  /*88e0*/  STS.64 [R14+0x8], R22 ;  /* 0x000008160e007388 */ /* 0x000fe80000000a00 */
[----:B------:R-:W-:Y:S04]  /*88f0*/  STS.64 [R14], R20 ;  /* 0x000000140e007388 */ /* 0x000fe80000000a00 */
[----:B------:R-:W-:Y:S04]  /*8900*/  STS.64 [R14+0x10], R24 ;  /* 0x000010180e007388 */ /* 0x000fe80000000a00 */
[----:B------:R-:W-:Y:S04]  /*8910*/  STS.64 [R14+0x300], R26 ;  /* 0x0003001a0e007388 */ /* 0x000fe80000000a00 */
[----:B------:R-:W-:Y:S04]  /*8920*/  STS.64 [R14+0x308], R28 ;  /* 0x0003081c0e007388 */ /* 0x000fe80000000a00 */
[----:B------:R-:W-:Y:S04]  /*8930*/  STS.64 [R14+0x310], R8 ;  /* 0x000310080e007388 */ /* 0x000fe80000000a00 */
[----:B------:R-:W-:Y:S04]  /*8940*/  STS.64 [R14+0x600], R18 ;  /* 0x000600120e007388 */ /* 0x000fe80000000a00 */
[----:B------:R-:W-:Y:S04]  /*8950*/  STS.64 [R14+0x608], R16 ;  /* 0x000608100e007388 */ /* 0x000fe80000000a00 */
[----:B------:R0:W-:Y:S01]  /*8960*/  STS.64 [R14+0x610], R2 ;  /* 0x000610020e007388 */ /* 0x0001e20000000a00 */
[----:B------:R-:W-:-:S03]  /*8970*/  NOP ;  /* 0x0000000000007918 */ /* 0x000fc60000000000 */
[----:B------:R-:W-:Y:S04]  /*8980*/  LDS.64 R46, [R30] ;  /* 0x000000001e2e7984 */ /* 0x000fe80000000a00 */
[----:B------:R-:W-:Y:S04]  /*8990*/  LDS.64 R44, [R30+0x8] ;  /* 0x000008001e2c7984 */ /* 0x000fe80000000a00 */
[----:B------:R-:W-:Y:S04]  /*89a0*/  LDS.64 R42, [R30+0x10] ;  /* 0x000010001e2a7984 */ /* 0x000fe80000000a00 */
[----:B------:R-:W1:Y:S04]  /*89b0*/  LDS.64 R40, [R30+0x18] ;  /* 0x000018001e287984 */ /* 0x000e680000000a00 */
[----:B------:R-:W2:Y:S04]  /*89c0*/  LDS.64 R38, [R30+0x20] ;  /* 0x000020001e267984 */ /* 0x000ea80000000a00 */
[----:B------:R-:W3:Y:S04]  /*89d0*/  LDS.64 R36, [R30+0x28] ;  /* 0x000028001e247984 */ /* 0x000ee80000000a00 */
[----:B------:R-:W-:Y:S04]  /*89e0*/  LDS.64 R12, [R30+0x30] ;  /* 0x000030001e0c7984 */ /* 0x000fe80000000a00 */
[----:B------:R-:W-:Y:S04]  /*89f0*/  LDS.64 R10, [R30+0x38] ;  /* 0x000038001e0a7984 */ /* 0x000fe80000000a00 */
[----:B------:R-:W-:Y:S01]  /*8a00*/  LDS.64 R8, [R30+0x40] ;  /* 0x000040001e087984 */ /* 0x000fe20000000a00 */
[----:B------:R-:W-:Y:S06]  /*8a10*/  BAR.SYNC.DEFER_BLOCKING 0x0 ;  /* 0x0000000000007b1d */ /* 0x000fec0000010000 */
[----:B------:R-:W-:Y:S02]  /*8a20*/  STS [R4+0x5a8], R15 ;  /* 0x0005a80f04007388 */ /* 0x000fe40000000800 */
[----:B------:R-:W-:Y:S06]  /*8a30*/  BAR.SYNC.DEFER_BLOCKING 0x0 ;  /* 0x0000000000007b1d */ /* 0x000fec0000010000 */
[----:B------:R4:W5:Y:S01]  /*8a40*/  @P4 LDS R5, [R4+0x5a4] ;  /* 0x0005a40004054984 */ /* 0x0009620000000800 */
[----:B0-----:R-:W-:-:S02]  /*8a50*/  VIADD R2, R0, 0x1 ;  /* 0x0000000100027836 */ /* 0x001fc40000000000 */
[----:B------:R-:W-:-:S03]  /*8a60*/  VIADD R3, R0, 0x2 ;  /* 0x0000000200037836 */ /* 0x000fc60000000000 */
[----:B------:R-:W-:Y:S02]  /*8a70*/  ISETP.EQ.U32.AND P1, PT, R2, UR14, PT ;  /* 0x0000000e02007c0c */ /* 0x000fe4000bf22070 */
[----:B------:R-:W-:Y:S02]  /*8a80*/  ISETP.EQ.U32.AND P0, PT, R3, UR14, PT ;  /* 0x0000000e03007c0c */ /* 0x000fe4000bf02070 */
[----:B------:R-:W-:Y:S01]  /*8a90*/  ISETP.EQ.OR.EX P1, PT, RZ, UR8, P5, P1 ;  /* 0x00000008ff007c0c */ /* 0x000fe2000af22710 */
[----:B------:R-:W-:Y:S01]  /*8aa0*/  IMAD.MOV.U32 R3, RZ, RZ, 0x1 ;  /* 0x00000001ff037424 */ /* 0x000fe200078e00ff */
[----:B----4-:R-:W-:Y:S01]  /*8ab0*/  SEL R4, RZ, 0x1, P2 ;  /* 0x00000001ff047807 */ /* 0x010fe20001000000 */
[----:B------:R-:W-:Y:S01]  /*8ac0*/  IMAD.MOV.U32 R0, RZ, RZ, RZ ;  /* 0x000000ffff007224 */ /* 0x000fe200078e00ff */
[----:B------:R-:W-:Y:S02]  /*8ad0*/  ISETP.EQ.OR.EX P0, PT, RZ, UR8, P3, P0 ;  /* 0x00000008ff007c0c */ /* 0x000fe40009f02700 */
[----:B------:R-:W-:-:S02]  /*8ae0*/  SEL R66, RZ, 0x1, !P1 ;  /* 0x00000001ff427807 */ /* 0x000fc40004800000 */
[----:B------:R-:W-:Y:S01]  /*8af0*/  SEL R0, R0, RZ, P2 ;  /* 0x000000ff00007207 */ /* 0x000fe20001000000 */
[----:B-1----:R-:W-:Y:S02]  /*8b00*/  IMAD.MOV.U32 R15, RZ, RZ, R40 ;  /* 0x000000ffff0f7224 */ /* 0x002fe400078e0028 */
[----:B--2---:R-:W-:Y:S02]  /*8b10*/  IMAD.MOV.U32 R17, RZ, RZ, R38 ;  /* 0x000000ffff117224 */ /* 0x004fe400078e0026 */
[----:B------:R-:W-:Y:S02]  /*8b20*/  IMAD.MOV.U32 R2, RZ, RZ, R39 ;  /* 0x000000ffff027224 */ /* 0x000fe400078e0027 */
[----:B---3--:R-:W-:Y:S01]  /*8b30*/  IMAD.MOV.U32 R19, RZ, RZ, R36 ;  /* 0x000000ffff137224 */ /* 0x008fe200078e0024 */
[----:B-----5:R-:W-:-:S04]  /*8b40*/  @P4 ISETP.NE.AND P6, PT, R5, R7, PT ;  /* 0x000000070500420c */ /* 0x020fc80003fc5270 */
[----:B------:R-:W-:-:S04]  /*8b50*/  @P4 SEL R3, RZ, 0x1, !P6 ;  /* 0x00000001ff034807 */ /* 0x000fc80007000000 */
[----:B------:R-:W-:Y:S02]  /*8b60*/  @P4 SEL R4, R4, R3, !P2 ;  /* 0x0000000304044207 */ /* 0x000fe40005000000 */
[----:B------:R-:W-:Y:S01]  /*8b70*/  SEL R3, RZ, 0x1, !P0 ;  /* 0x00000001ff037807 */ /* 0x000fe20004000000 */
[----:B------:R-:W-:-:S03]  /*8b80*/  IMAD.MOV.U32 R14, RZ, RZ, R37 ;  /* 0x000000ffff0e7224 */ /* 0x000fc600078e0025 */
[----:B------:R-:W-:Y:S02]  /*8b90*/  IADD3 R20, P3, P5, R3, R4, R66 ;  /* 0x0000000403147210 */ /* 0x000fe40007d7e042 */
[----:B------:R-:W-:Y:S01]  /*8ba0*/  SEL R3, R0, RZ, P4 ;  /* 0x000000ff00037207 */ /* 0x000fe20002000000 */
[----:B------:R-:W-:Y:S01]  /*8bb0*/  IMAD.MOV.U32 R0, RZ, RZ, R41 ;  /* 0x000000ffff007224 */ /* 0x000fe200078e0029 */
[----:B------:R-:W-:Y:S09]  /*8bc0*/  @P1 BRA `(.L_x_150) ;  /* 0x0000000000241947 */ /* 0x000ff20003800000 */
[----:B------:R-:W-:Y:S02]  /*8bd0*/  IABS R0, R43 ;  /* 0x0000002b00007213 */ /* 0x000fe40000000000 */
[----:B------:R-:W-:Y:S02]  /*8be0*/  IABS R15, R37 ;  /* 0x00000025000f7213 */ /* 0x000fe40000000000 */
[----:B------:R-:W-:Y:S02]  /*8bf0*/  VIMNMX R17, PT, PT, R44, R38, PT ;  /* 0x000000262c117248 */ /* 0x000fe40003fe0100 */
[----:B------:R-:W-:Y:S02]  /*8c00*/  ISETP.GT.U32.AND P2, PT, R0, R15, PT ;  /* 0x0000000f0000720c */ /* 0x000fe40003f44070 */
[----:B------:R-:W-:Y:S02]  /*8c10*/  VIMNMX R15, PT, PT, R46, R40, PT ;  /* 0x000000282e0f7248 */ /* 0x000fe40003fe0100 */
[----:B------:R-:W-:-:S02]  /*8c20*/  VIMNMX R0, PT, PT, R47, R41, !PT ;  /* 0x000000292f007248 */ /* 0x000fc40007fe0100 */
[----:B------:R-:W-:Y:S02]  /*8c30*/  VIMNMX R2, PT, PT, R45, R39, !PT ;  /* 0x000000272d027248 */ /* 0x000fe40007fe0100 */
[----:B------:R-:W-:Y:S02]  /*8c40*/  SEL R19, R42, R36, P2 ;  /* 0x000000242a137207 */ /* 0x000fe40001000000 */
[----:B------:R-:W-:-:S07]  /*8c50*/  SEL R14, R43, R37, P2 ;  /* 0x000000252b0e7207 */ /* 0x000fce0001000000 */
.L_x_150:
[----:B------:R-:W-:Y:S05]  /*8c60*/  BSYNC.RECONVERGENT B0 ;  /* 0x0000000000007941 */ /* 0x000fea0003800200 */
.L_x_149:
        /* <DEDUP_REMOVED lines=11> */
.L_x_152:
[----:B------:R-:W-:Y:S05]  /*8d20*/  BSYNC.RECONVERGENT B0 ;  /* 0x0000000000007941 */ /* 0x000fea0003800200 */
.L_x_151:
[----:B------:R-:W-:Y:S01]  /*8d30*/  IADD3.X R0, PT, PT, RZ, R3, RZ, P3, P5 ;  /* 0x00000003ff007210 */ /* 0x000fe20001fea4ff */
[----:B------:R-:W0:Y:S01]  /*8d40*/  SHFL.UP PT, R15, R20, 0x1, RZ ;  /* 0x04200000140f7989 */ /* 0x000e2200000e00ff */
[----:B------:R-:W-:Y:S01]  /*8d50*/  ISETP.NE.U32.AND P2, PT, R20, RZ, PT ;  /* 0x000000ff1400720c */ /* 0x000fe20003f45070 */
[----:B------:R-:W-:Y:S01]  /*8d60*/  BSSY.RECONVERGENT B0, `(.L_x_153) ;  /* 0x000001e000007945 */ /* 0x000fe20003800200 */
[----:B------:R-:W-:Y:S01]  /*8d70*/  ISETP.GT.AND P3, PT, R67, RZ, PT ;  /* 0x000000ff4300720c */ /* 0x000fe20003f64270 */
[----:B------:R-:W1:Y:S01]  /*8d80*/  SHFL.UP PT, R19, R0, 0x1, RZ ;  /* 0x0420000000137989 */ /* 0x000e6200000e00ff */
[----:B------:R-:W-:Y:S01]  /*8d90*/  ISETP.NE.AND.EX P2, PT, R0, RZ, PT, P2 ;  /* 0x000000ff0000720c */ /* 0x000fe20003f45320 */
[----:B------:R-:W-:Y:S02]  /*8da0*/  IMAD.MOV.U32 R2, RZ, RZ, R13 ;  /* 0x000000ffff027224 */ /* 0x000fe400078e000d */
[----:B------:R2:W3:Y:S01]  /*8db0*/  SHFL.UP PT, R21, R12, 0x1, RZ ;  /* 0x042000000c157989 */ /* 0x0004e200000e00ff */
[----:B------:R-:W-:-:S02]  /*8dc0*/  IMAD.MOV.U32 R14, RZ, RZ, R10 ;  /* 0x000000ffff0e7224 */ /* 0x000fc400078e000a */
[----:B------:R-:W-:Y:S01]  /*8dd0*/  IMAD.MOV.U32 R16, RZ, RZ, R8 ;  /* 0x000000ffff107224 */ /* 0x000fe200078e0008 */
[----:B------:R2:W4:Y:S01]  /*8de0*/  SHFL.UP PT, R22, R13, 0x1, RZ ;  /* 0x042000000d167989 */ /* 0x00052200000e00ff */
[----:B------:R-:W-:-:S03]  /*8df0*/  IMAD.MOV.U32 R17, RZ, RZ, R9 ;  /* 0x000000ffff117224 */ /* 0x000fc600078e0009 */
[----:B------:R2:W2:Y:S04]  /*8e00*/  SHFL.UP PT, R23, R10, 0x1, RZ ;  /* 0x042000000a177989 */ /* 0x0004a800000e00ff */
[----:B------:R1:W2:Y:S01]  /*8e10*/  SHFL.UP PT, R25, R8, 0x1, RZ ;  /* 0x0420000008197989 */ /* 0x0002a200000e00ff */
[----:B0-----:R-:W-:Y:S01]  /*8e20*/  IADD3 R18, P5, PT, R15, R20, RZ ;  /* 0x000000140f127210 */ /* 0x001fe20007fbe0ff */
[----:B------:R-:W-:Y:S02]  /*8e30*/  @!P3 IMAD.MOV.U32 R18, RZ, RZ, R20 ;  /* 0x000000ffff12b224 */ /* 0x000fe400078e0014 */
[----:B------:R0:W0:Y:S01]  /*8e40*/  SHFL.UP PT, R24, R9, 0x1, RZ ;  /* 0x0420000009187989 */ /* 0x00002200000e00ff */
[----:B------:R-:W-:Y:S02]  /*8e50*/  IMAD.MOV.U32 R15, RZ, RZ, R11 ;  /* 0x000000ffff0f7224 */ /* 0x000fe400078e000b */
[--C-:B-1----:R-:W-:Y:S01]  /*8e60*/  IMAD.X R19, R19, 0x1, R0.reuse, P5 ;  /* 0x0000000113137824 */ /* 0x102fe200028e0600 */
[----:B------:R1:W0:Y:S01]  /*8e70*/  SHFL.UP PT, R20, R11, 0x1, RZ ;  /* 0x042000000b147989 */ /* 0x00022200000e00ff */
[----:B------:R-:W-:-:S02]  /*8e80*/  @!P3 IMAD.MOV.U32 R19, RZ, RZ, R0 ;  /* 0x000000ffff13b224 */ /* 0x000fc400078e0000 */
[----:B------:R-:W-:Y:S01]  /*8e90*/  IMAD.MOV.U32 R0, RZ, RZ, R12 ;  /* 0x000000ffff007224 */ /* 0x000fe200078e000c */
[----:B---3--:R-:W-:Y:S06]  /*8ea0*/  @P2 BRA `(.L_x_154) ;  /* 0x0000000000242947 */ /* 0x008fec0003800000 */
[----:B0-----:R-:W-:Y:S02]  /*8eb0*/  IABS R0, R24 ;  /* 0x0000001800007213 */ /* 0x001fe40000000000 */
[----:B------:R-:W-:Y:S02]  /*8ec0*/  IABS R15, R9 ;  /* 0x00000009000f7213 */ /* 0x000fe40000000000 */
[----:B----4-:R-:W-:Y:S02]  /*8ed0*/  VIMNMX R2, PT, PT, R22, R13, !PT ;  /* 0x0000000d16027248 */ /* 0x010fe40007fe0100 */
[----:B------:R-:W-:Y:S02]  /*8ee0*/  ISETP.GT.U32.AND P2, PT, R0, R15, PT ;  /* 0x0000000f0000720c */ /* 0x000fe40003f44070 */
[----:B------:R-:W-:Y:S02]  /*8ef0*/  VIMNMX R0, PT, PT, R21, R12, PT ;  /* 0x0000000c15007248 */ /* 0x000fe40003fe0100 */
[----:B--2---:R-:W-:-:S02]  /*8f00*/  VIMNMX R14, PT, PT, R23, R10, PT ;  /* 0x0000000a170e7248 */ /* 0x004fc40003fe0100 */
[----:B------:R-:W-:Y:S02]  /*8f10*/  VIMNMX R15, PT, PT, R20, R11, !PT ;  /* 0x0000000b140f7248 */ /* 0x000fe40007fe0100 */
[----:B------:R-:W-:Y:S02]  /*8f20*/  SEL R16, R25, R8, P2 ;  /* 0x0000000819107207 */ /* 0x000fe40001000000 */
[----:B------:R-:W-:-:S07]  /*8f30*/  SEL R17, R24, R9, P2 ;  /* 0x0000000918117207 */ /* 0x000fce0001000000 */
.L_x_154:
[----:B------:R-:W-:Y:S05]  /*8f40*/  BSYNC.RECONVERGENT B0 ;  /* 0x0000000000007941 */ /* 0x000fea0003800200 */
.L_x_153:
[----:B------:R-:W3:Y:S01]  /*8f50*/  SHFL.UP PT, R21, R18, 0x2, RZ ;  /* 0x0440000012157989 */ /* 0x000ee200000e00ff */
[----:B------:R-:W-:Y:S01]  /*8f60*/  ISETP.NE.U32.AND P2, PT, R18, RZ, PT ;  /* 0x000000ff1200720c */ /* 0x000fe20003f45070 */
[----:B------:R-:W-:Y:S01]  /*8f70*/  @!P3 IMAD.MOV.U32 R0, RZ, RZ, R12 ;  /* 0x000000ffff00b224 */ /* 0x000fe200078e000c */
[----:B------:R-:W-:Y:S01]  /*8f80*/  ISETP.GT.AND P5, PT, R67, 0x1, PT ;  /* 0x000000014300780c */ /* 0x000fe20003fa4270 */
[----:B----4-:R-:W4:Y:S01]  /*8f90*/  SHFL.UP PT, R22, R19, 0x2, RZ ;  /* 0x0440000013167989 */ /* 0x010f2200000e00ff */
[----:B------:R-:W-:Y:S01]  /*8fa0*/  ISETP.NE.AND.EX P2, PT, R19, RZ, PT, P2 ;  /* 0x000000ff1300720c */ /* 0x000fe20003f45320 */
[----:B------:R-:W-:Y:S01]  /*8fb0*/  @!P3 IMAD.MOV.U32 R2, RZ, RZ, R13 ;  /* 0x000000ffff02b224 */ /* 0x000fe200078e000d */
[----:B------:R-:W-:Y:S01]  /*8fc0*/  BSSY.RECONVERGENT B0, `(.L_x_155) ;  /* 0x000001f000007945 */ /* 0x000fe20003800200 */
[----:B------:R-:W-:Y:S02]  /*8fd0*/  @!P3 IMAD.MOV.U32 R14, RZ, RZ, R10 ;  /* 0x000000ffff0eb224 */ /* 0x000fe400078e000a */
[----:B------:R-:W-:Y:S01]  /*8fe0*/  @!P3 IMAD.MOV.U32 R15, RZ, RZ, R11 ;  /* 0x000000ffff0fb224 */ /* 0x000fe200078e000b */
[----:B--2---:R2:W2:Y:S01]  /*8ff0*/  SHFL.UP PT, R23, R2, 0x2, RZ ;  /* 0x0440000002177989 */ /* 0x0044a200000e00ff */
[----:B------:R-:W-:-:S02]  /*9000*/  @!P3 IMAD.MOV.U32 R16, RZ, RZ, R8 ;  /* 0x000000ffff10b224 */ /* 0x000fc400078e0008 */
[----:B------:R-:W-:Y:S01]  /*9010*/  @!P3 IMAD.MOV.U32 R17, RZ, RZ, R9 ;  /* 0x000000ffff11b224 */ /* 0x000fe200078e0009 */
[----:B------:R2:W2:Y:S01]  /*9020*/  SHFL.UP PT, R25, R14, 0x2, RZ ;  /* 0x044000000e197989 */ /* 0x0004a200000e00ff */
[----:B------:R-:W-:Y:S02]  /*9030*/  IMAD.MOV.U32 R8, RZ, RZ, R0 ;  /* 0x000000ffff087224 */ /* 0x000fe400078e0000 */
[----:B0-----:R-:W-:Y:S01]  /*9040*/  IMAD.MOV.U32 R9, RZ, RZ, R2 ;  /* 0x000000ffff097224 */ /* 0x001fe200078e0002 */
[----:B------:R0:W0:Y:S01]  /*9050*/  SHFL.UP PT, R27, R16, 0x2, RZ ;  /* 0x04400000101b7989 */ /* 0x00002200000e00ff */
[----:B------:R-:W-:Y:S02]  /*9060*/  IMAD.MOV.U32 R10, RZ, RZ, R14 ;  /* 0x000000ffff0a7224 */ /* 0x000fe400078e000e */
[----:B-1----:R-:W-:Y:S01]  /*9070*/  IMAD.MOV.U32 R11, RZ, RZ, R15 ;  /* 0x000000ffff0b7224 */ /* 0x002fe200078e000f */
[----:B---3--:R-:W-:Y:S01]  /*9080*/  IADD3 R20, P6, PT, R21, R18, RZ ;  /* 0x0000001215147210 */ /* 0x008fe20007fde0ff */
[----:B------:R-:W-:-:S02]  /*9090*/  @!P5 IMAD.MOV.U32 R20, RZ, RZ, R18 ;  /* 0x000000ffff14d224 */ /* 0x000fc400078e0012 */
[----:B------:R1:W3:Y:S01]  /*90a0*/  SHFL.UP PT, R18, R15, 0x2, RZ ;  /* 0x044000000f127989 */ /* 0x0002e200000e00ff */
[----:B------:R-:W-:Y:S02]  /*90b0*/  IMAD.MOV.U32 R12, RZ, RZ, R16 ;  /* 0x000000ffff0c7224 */ /* 0x000fe400078e0010 */
[--C-:B----4-:R-:W-:Y:S02]  /*90c0*/  IMAD.X R21, R22, 0x1, R19.reuse, P6 ;  /* 0x0000000116157824 */ /* 0x110fe400030e0613 */
[----:B------:R-:W-:Y:S01]  /*90d0*/  @!P5 IMAD.MOV.U32 R21, RZ, RZ, R19 ;  /* 0x000000ffff15d224 */ /* 0x000fe200078e0013 */
[----:B------:R1:W4:Y:S01]  /*90e0*/  SHFL.UP PT, R22, R17, 0x2, RZ ;  /* 0x0440000011167989 */ /* 0x00032200000e00ff */
[----:B------:R-:W-:-:S03]  /*90f0*/  IMAD.MOV.U32 R13, RZ, RZ, R17 ;  /* 0x000000ffff0d7224 */ /* 0x000fc600078e0011 */
[----:B------:R1:W0:Y:S01]  /*9100*/  SHFL.UP PT, R19, R0, 0x2, RZ ;  /* 0x0440000000137989 */ /* 0x00022200000e00ff */
[----:B------:R-:W-:Y:S05]  /*9110*/  @P2 BRA `(.L_x_156) ;  /* 0x0000000000242947 */ /* 0x000fea0003800000 */
[----:B----4-:R-:W-:Y:S02]  /*9120*/  IABS R8, R22 ;  /* 0x0000001600087213 */ /* 0x010fe40000000000 */
[----:B------:R-:W-:Y:S02]  /*9130*/  IABS R9, R17 ;  /* 0x0000001100097213 */ /* 0x000fe40000000000 */
[----:B--2---:R-:W-:Y:S02]  /*9140*/  VIMNMX R10, PT, PT, R25, R14, PT ;  /* 0x0000000e190a7248 */ /* 0x004fe40003fe0100 */
[----:B------:R-:W-:Y:S02]  /*9150*/  ISETP.GT.U32.AND P2, PT, R8, R9, PT ;  /* 0x000000090800720c */ /* 0x000fe40003f44070 */
[----:B0-----:R-:W-:Y:S02]  /*9160*/  VIMNMX R8, PT, PT, R19, R0, PT ;  /* 0x0000000013087248 */ /* 0x001fe40003fe0100 */
[----:B------:R-:W-:-:S02]  /*9170*/  VIMNMX R9, PT, PT, R23, R2, !PT ;  /* 0x0000000217097248 */ /* 0x000fc40007fe0100 */
[----:B---3--:R-:W-:Y:S02]  /*9180*/  VIMNMX R11, PT, PT, R18, R15, !PT ;  /* 0x0000000f120b7248 */ /* 0x008fe40007fe0100 */
[----:B------:R-:W-:Y:S02]  /*9190*/  SEL R12, R27, R16, P2 ;  /* 0x000000101b0c7207 */ /* 0x000fe40001000000 */
[----:B------:R-:W-:-:S07]  /*91a0*/  SEL R13, R22, R17, P2 ;  /* 0x00000011160d7207 */ /* 0x000fce0001000000 */
.L_x_156:
[----:B------:R-:W-:Y:S05]  /*91b0*/  BSYNC.RECONVERGENT B0 ;  /* 0x0000000000007941 */ /* 0x000fea0003800200 */
.L_x_155:
[----:B0-----:R-:W3:Y:S01]  /*91c0*/  SHFL.UP PT, R19, R20, 0x4, RZ ;  /* 0x0480000014137989 */ /* 0x001ee200000e00ff */
[----:B------:R-:W-:Y:S01]  /*91d0*/  ISETP.NE.U32.AND P2, PT, R20, RZ, PT ;  /* 0x000000ff1400720c */ /* 0x000fe20003f45070 */
[----:B------:R-:W-:Y:S01]  /*91e0*/  @!P5 IMAD.MOV.U32 R8, RZ, RZ, R0 ;  /* 0x000000ffff08d224 */ /* 0x000fe200078e0000 */
[----:B------:R-:W-:Y:S01]  /*91f0*/  ISETP.GT.AND P3, PT, R67, 0x3, PT ;  /* 0x000000034300780c */ /* 0x000fe20003f64270 */
[----:B----4-:R-:W0:Y:S01]  /*9200*/  SHFL.UP PT, R22, R21, 0x4, RZ ;  /* 0x0480000015167989 */ /* 0x010e2200000e00ff */
[----:B------:R-:W-:Y:S01]  /*9210*/  ISETP.NE.AND.EX P2, PT, R21, RZ, PT, P2 ;  /* 0x000000ff1500720c */ /* 0x000fe20003f45320 */
[----:B------:R-:W-:Y:S01]  /*9220*/  @!P5 IMAD.MOV.U32 R9, RZ, RZ, R2 ;  /* 0x000000ffff09d224 */ /* 0x000fe200078e0002 */
[----:B------:R-:W-:Y:S01]  /*9230*/  BSSY.RECONVERGENT B0, `(.L_x_157) ;  /* 0x000001f000007945 */ /* 0x000fe20003800200 */
[----:B------:R-:W-:Y:S02]  /*9240*/  @!P5 IMAD.MOV.U32 R10, RZ, RZ, R14 ;  /* 0x000000ffff0ad224 */ /* 0x000fe400078e000e */
[----:B------:R-:W-:-:S02]  /*9250*/  @!P5 IMAD.MOV.U32 R11, RZ, RZ, R15 ;  /* 0x000000ffff0bd224 */ /* 0x000fc400078e000f */
[----:B------:R-:W-:Y:S01]  /*9260*/  @!P5 IMAD.MOV.U32 R12, RZ, RZ, R16 ;  /* 0x000000ffff0cd224 */ /* 0x000fe200078e0010 */
[----:B--2---:R2:W4:Y:S01]  /*9270*/  SHFL.UP PT, R23, R10, 0x4, RZ ;  /* 0x048000000a177989 */ /* 0x00452200000e00ff */
[----:B------:R-:W-:Y:S02]  /*9280*/  @!P5 IMAD.MOV.U32 R13, RZ, RZ, R17 ;  /* 0x000000ffff0dd224 */ /* 0x000fe400078e0011 */
[----:B-1----:R-:W-:Y:S01]  /*9290*/  IMAD.MOV.U32 R0, RZ, RZ, R8 ;  /* 0x000000ffff007224 */ /* 0x002fe200078e0008 */
[----:B------:R2:W1:Y:S01]  /*92a0*/  SHFL.UP PT, R25, R12, 0x4, RZ ;  /* 0x048000000c197989 */ /* 0x00046200000e00ff */
[----:B------:R-:W-:Y:S02]  /*92b0*/  IMAD.MOV.U32 R2, RZ, RZ, R9 ;  /* 0x000000ffff027224 */ /* 0x000fe400078e0009 */
[----:B------:R-:W-:Y:S01]  /*92c0*/  IMAD.MOV.U32 R14, RZ, RZ, R10 ;  /* 0x000000ffff0e7224 */ /* 0x000fe200078e000a */
[----:B------:R2:W1:Y:S01]  /*92d0*/  SHFL.UP PT, R24, R13, 0x4, RZ ;  /* 0x048000000d187989 */ /* 0x00046200000e00ff */
[----:B------:R-:W-:Y:S01]  /*92e0*/  IMAD.MOV.U32 R15, RZ, RZ, R11 ;  /* 0x000000ffff0f7224 */ /* 0x000fe200078e000b */
[----:B---3--:R-:W-:Y:S01]  /*92f0*/  IADD3 R18, P6, PT, R19, R20, RZ ;  /* 0x0000001413127210 */ /* 0x008fe20007fde0ff */
[----:B------:R-:W-:-:S02]  /*9300*/  @!P3 IMAD.MOV.U32 R18, RZ, RZ, R20 ;  /* 0x000000ffff12b224 */ /* 0x000fc400078e0014 */
[----:B------:R2:W3:Y:S01]  /*9310*/  SHFL.UP PT, R20, R9, 0x4, RZ ;  /* 0x0480000009147989 */ /* 0x0004e200000e00ff */
[----:B------:R-:W-:Y:S02]  /*9320*/  IMAD.MOV.U32 R16, RZ, RZ, R12 ;  /* 0x000000ffff107224 */ /* 0x000fe400078e000c */
[--C-:B0-----:R-:W-:Y:S02]  /*9330*/  IMAD.X R19, R22, 0x1, R21.reuse, P6 ;  /* 0x0000000116137824 */ /* 0x101fe400030e0615 */
[----:B------:R-:W-:Y:S01]  /*9340*/  @!P3 IMAD.MOV.U32 R19, RZ, RZ, R21 ;  /* 0x000000ffff13b224 */ /* 0x000fe200078e0015 */
[----:B------:R2:W0:Y:S01]  /*9350*/  SHFL.UP PT, R22, R11, 0x4, RZ ;  /* 0x048000000b167989 */ /* 0x00042200000e00ff */
[----:B------:R-:W-:-:S03]  /*9360*/  IMAD.MOV.U32 R17, RZ, RZ, R13 ;  /* 0x000000ffff117224 */ /* 0x000fc600078e000d */
[----:B------:R2:W0:Y:S01]  /*9370*/  SHFL.UP PT, R21, R8, 0x4, RZ ;  /* 0x0480000008157989 */ /* 0x00042200000e00ff */
[----:B----4-:R-:W-:Y:S05]  /*9380*/  @P2 BRA `(.L_x_158) ;  /* 0x0000000000242947 */ /* 0x010fea0003800000 */
[----:B-1----:R-:W-:Y:S02]  /*9390*/  IABS R0, R24 ;  /* 0x0000001800007213 */ /* 0x002fe40000000000 */
[----:B------:R-:W-:Y:S02]  /*93a0*/  IABS R15, R13 ;  /* 0x0000000d000f7213 */ /* 0x000fe40000000000 */
[----:B---3--:R-:W-:Y:S02]  /*93b0*/  VIMNMX R2, PT, PT, R20, R9, !PT ;  /* 0x0000000914027248 */ /* 0x008fe40007fe0100 */
[----:B------:R-:W-:Y:S02]  /*93c0*/  ISETP.GT.U32.AND P2, PT, R0, R15, PT ;  /* 0x0000000f0000720c */ /* 0x000fe40003f44070 */
[----:B0-----:R-:W-:Y:S02]  /*93d0*/  VIMNMX R0, PT, PT, R21, R8, PT ;  /* 0x0000000815007248 */ /* 0x001fe40003fe0100 */
[----:B------:R-:W-:-:S02]  /*93e0*/  VIMNMX R14, PT, PT, R23, R10, PT ;  /* 0x0000000a170e7248 */ /* 0x000fc40003fe0100 */
[----:B------:R-:W-:Y:S02]  /*93f0*/  VIMNMX R15, PT, PT, R22, R11, !PT ;  /* 0x0000000b160f7248 */ /* 0x000fe40007fe0100 */
[----:B------:R-:W-:Y:S02]  /*9400*/  SEL R16, R25, R12, P2 ;  /* 0x0000000c19107207 */ /* 0x000fe40001000000 */
[----:B------:R-:W-:-:S07]  /*9410*/  SEL R17, R24, R13, P2 ;  /* 0x0000000d18117207 */ /* 0x000fce0001000000 */
.L_x_158:
[----:B------:R-:W-:Y:S05]  /*9420*/  BSYNC.RECONVERGENT B0 ;  /* 0x0000000000007941 */ /* 0x000fea0003800200 */
.L_x_157:
[----:B0-----:R-:W0:Y:S01]  /*9430*/  SHFL.UP PT, R21, R18, 0x8, RZ ;  /* 0x0500000012157989 */ /* 0x001e2200000e00ff */
        /* <DEDUP_REMOVED lines=8> */
[----:B------:R4:W4:Y:S01]  /*94c0*/  SHFL.UP PT, R23, R0, 0x8, RZ ;  /* 0x0500000000177989 */ /* 0x00092200000e00ff */
[----:B------:R-:W-:-:S02]  /*94d0*/  @!P3 IMAD.MOV.U32 R15, RZ, RZ, R11 ;  /* 0x000000ffff0fb224 */ /* 0x000fc400078e000b */
[----:B------:R-:W-:Y:S01]  /*94e0*/  @!P3 IMAD.MOV.U32 R16, RZ, RZ, R12 ;  /* 0x000000ffff10b224 */ /* 0x000fe200078e000c */
[----:B-1----:R1:W1:Y:S01]  /*94f0*/  SHFL.UP PT, R25, R2, 0x8, RZ ;  /* 0x0500000002197989 */ /* 0x00226200000e00ff */
[----:B------:R-:W-:Y:S02]  /*9500*/  @!P3 IMAD.MOV.U32 R17, RZ, RZ, R13 ;  /* 0x000000ffff11b224 */ /* 0x000fe400078e000d */
[----:B--2---:R-:W-:Y:S01]  /*9510*/  IMAD.MOV.U32 R12, RZ, RZ, R0 ;  /* 0x000000ffff0c7224 */ /* 0x004fe200078e0000 */
[----:B------:R2:W1:Y:S01]  /*9520*/  SHFL.UP PT, R27, R14, 0x8, RZ ;  /* 0x050000000e1b7989 */ /* 0x00046200000e00ff */
[----:B------:R-:W-:-:S03]  /*9530*/  IMAD.MOV.U32 R13, RZ, RZ, R2 ;  /* 0x000000ffff0d7224 */ /* 0x000fc600078e0002 */
[----:B------:R2:W1:Y:S01]  /*9540*/  SHFL.UP PT, R22, R15, 0x8, RZ ;  /* 0x050000000f167989 */ /* 0x00046200000e00ff */
[----:B0-----:R-:W-:-:S03]  /*9550*/  IADD3 R8, P6, PT, R21, R18, RZ ;  /* 0x0000001215087210 */ /* 0x001fc60007fde0ff */
[----:B------:R2:W0:Y:S01]  /*9560*/  SHFL.UP PT, R29, R16, 0x8, RZ ;  /* 0x05000000101d7989 */ /* 0x00042200000e00ff */
[----:B------:R-:W-:Y:S02]  /*9570*/  @!P5 IMAD.MOV.U32 R8, RZ, RZ, R18 ;  /* 0x000000ffff08d224 */ /* 0x000fe400078e0012 */
[----:B------:R-:W-:Y:S01]  /*9580*/  IMAD.MOV.U32 R18, RZ, RZ, R14 ;  /* 0x000000ffff127224 */ /* 0x000fe200078e000e */
[----:B------:R2:W0:Y:S01]  /*9590*/  SHFL.UP PT, R24, R17, 0x8, RZ ;  /* 0x0500000011187989 */ /* 0x00042200000e00ff */
[--C-:B---3--:R-:W-:Y:S02]  /*95a0*/  IMAD.X R9, R20, 0x1, R19.reuse, P6 ;  /* 0x0000000114097824 */ /* 0x108fe400030e0613 */
[----:B------:R-:W-:Y:S02]  /*95b0*/  @!P5 IMAD.MOV.U32 R9, RZ, RZ, R19 ;  /* 0x000000ffff09d224 */ /* 0x000fe400078e0013 */
[----:B------:R-:W-:Y:S02]  /*95c0*/  IMAD.MOV.U32 R19, RZ, RZ, R15 ;  /* 0x000000ffff137224 */ /* 0x000fe400078e000f */
[----:B------:R-:W-:-:S02]  /*95d0*/  IMAD.MOV.U32 R20, RZ, RZ, R16 ;  /* 0x000000ffff147224 */ /* 0x000fc400078e0010 */
[----:B------:R-:W-:Y:S01]  /*95e0*/  IMAD.MOV.U32 R21, RZ, RZ, R17 ;  /* 0x000000ffff157224 */ /* 0x000fe200078e0011 */
[----:B--2-4-:R-:W-:Y:S06]  /*95f0*/  @P2 BRA `(.L_x_160) ;  /* 0x0000000000242947 */ /* 0x014fec0003800000 */
[----:B0-----:R-:W-:Y:S02]  /*9600*/  IABS R10, R24 ;  /* 0x00000018000a7213 */ /* 0x001fe40000000000 */
[----:B------:R-:W-:Y:S02]  /*9610*/  IABS R11, R17 ;  /* 0x00000011000b7213 */ /* 0x000fe40000000000 */
[----:B------:R-:W-:Y:S02]  /*9620*/  VIMNMX R12, PT, PT, R23, R0, PT ;  /* 0x00000000170c7248 */ /* 0x000fe40003fe0100 */
[----:B------:R-:W-:Y:S02]  /*9630*/  ISETP.GT.U32.AND P2, PT, R10, R11, PT ;  /* 0x0000000b0a00720c */ /* 0x000fe40003f44070 */
[----:B-1----:R-:W-:Y:S02]  /*9640*/  VIMNMX R13, PT, PT, R25, R2, !PT ;  /* 0x00000002190d7248 */ /* 0x002fe40007fe0100 */
[----:B------:R-:W-:-:S02]  /*9650*/  VIMNMX R18, PT, PT, R27, R14, PT ;  /* 0x0000000e1b127248 */ /* 0x000fc40003fe0100 */
[----:B------:R-:W-:Y:S02]  /*9660*/  VIMNMX R19, PT, PT, R22, R15, !PT ;  /* 0x0000000f16137248 */ /* 0x000fe40007fe0100 */
[----:B------:R-:W-:Y:S02]  /*9670*/  SEL R20, R29, R16, P2 ;  /* 0x000000101d147207 */ /* 0x000fe40001000000 */
[----:B------:R-:W-:-:S07]  /*9680*/  SEL R21, R24, R17, P2 ;  /* 0x0000001118157207 */ /* 0x000fce0001000000 */
.L_x_160:
[----:B------:R-:W-:Y:S05]  /*9690*/  BSYNC.RECONVERGENT B0 ;  /* 0x0000000000007941 */ /* 0x000fea0003800200 */
.L_x_159:
[----:B------:R-:W2:Y:S01]  /*96a0*/  SHFL.UP PT, R11, R8, 0x10, RZ ;  /* 0x06000000080b7989 */ /* 0x000ea200000e00ff */
[----:B------:R-:W-:Y:S01]  /*96b0*/  ISETP.NE.U32.AND P2, PT, R8, RZ, PT ;  /* 0x000000ff0800720c */ /* 0x000fe20003f45070 */
[----:B------:R-:W-:Y:S01]  /*96c0*/  @!P5 IMAD.MOV.U32 R12, RZ, RZ, R0 ;  /* 0x000000ffff0cd224 */ /* 0x000fe200078e0000 */
[----:B------:R-:W-:Y:S01]  /*96d0*/  ISETP.GT.AND P3, PT, R67, 0xf, PT ;  /* 0x0000000f4300780c */ /* 0x000fe20003f64270 */
[----:B------:R-:W3:Y:S01]  /*96e0*/  SHFL.UP PT, R10, R9, 0x10, RZ ;  /* 0x06000000090a7989 */ /* 0x000ee200000e00ff */
[----:B------:R-:W-:Y:S01]  /*96f0*/  ISETP.NE.AND.EX P2, PT, R9, RZ, PT, P2 ;  /* 0x000000ff0900720c */ /* 0x000fe20003f45320 */
[----:B------:R-:W-:Y:S01]  /*9700*/  @!P5 IMAD.MOV.U32 R13, RZ, RZ, R2 ;  /* 0x000000ffff0dd224 */ /* 0x000fe200078e0002 */
[----:B------:R-:W-:Y:S01]  /*9710*/  BSSY.RECONVERGENT B0, `(.L_x_161) ;  /* 0x0000020000007945 */ /* 0x000fe20003800200 */
[----:B------:R-:W-:Y:S02]  /*9720*/  @!P5 IMAD.MOV.U32 R18, RZ, RZ, R14 ;  /* 0x000000ffff12d224 */ /* 0x000fe400078e000e */
[----:B------:R-:W-:Y:S01]  /*9730*/  @!P5 IMAD.MOV.U32 R19, RZ, RZ, R15 ;  /* 0x000000ffff13d224 */ /* 0x000fe200078e000f */
[----:B------:R4:W0:Y:S01]  /*9740*/  SHFL.UP PT, R14, R13, 0x10, RZ ;  /* 0x060000000d0e7989 */ /* 0x00082200000e00ff */
[----:B------:R-:W-:-:S02]  /*9750*/  @!P5 IMAD.MOV.U32 R20, RZ, RZ, R16 ;  /* 0x000000ffff14d224 */ /* 0x000fc400078e0010 */
[----:B------:R-:W-:Y:S01]  /*9760*/  @!P5 IMAD.MOV.U32 R21, RZ, RZ, R17 ;  /* 0x000000ffff15d224 */ /* 0x000fe200078e0011 */
[----:B------:R4:W0:Y:S01]  /*9770*/  SHFL.UP PT, R23, R18, 0x10, RZ ;  /* 0x0600000012177989 */ /* 0x00082200000e00ff */
[----:B------:R-:W-:Y:S01]  /*9780*/  ISETP.NE.AND P5, PT, R67, 0x1f, PT ;  /* 0x0000001f4300780c */ /* 0x000fe20003fa5270 */
[----:B------:R-:W-:Y:S02]  /*9790*/  IMAD.MOV.U32 R62, RZ, RZ, R12 ;  /* 0x000000ffff3e7224 */ /* 0x000fe400078e000c */
[----:B------:R4:W0:Y:S01]  /*97a0*/  SHFL.UP PT, R17, R12, 0x10, RZ ;  /* 0x060000000c117989 */ /* 0x00082200000e00ff */
[----:B------:R-:W-:-:S03]  /*97b0*/  IMAD.MOV.U32 R63, RZ, RZ, R13 ;  /* 0x000000ffff3f7224 */ /* 0x000fc600078e000d */
[----:B------:R4:W0:Y:S01]  /*97c0*/  SHFL.UP PT, R16, R19, 0x10, RZ ;  /* 0x0600000013107989 */ /* 0x00082200000e00ff */
[----:B--2---:R-:W-:Y:S01]  /*97d0*/  IADD3 R0, P6, PT, R11, R8, RZ ;  /* 0x000000080b007210 */ /* 0x004fe20007fde0ff */
[----:B------:R-:W-:Y:S02]  /*97e0*/  @!P3 IMAD.MOV.U32 R0, RZ, RZ, R8 ;  /* 0x000000ffff00b224 */ /* 0x000fe400078e0008 */
[----:B-1----:R4:W1:Y:S01]  /*97f0*/  SHFL.UP PT, R25, R20, 0x10, RZ ;  /* 0x0600000014197989 */ /* 0x00286200000e00ff */
[----:B------:R-:W-:Y:S02]  /*9800*/  IMAD.MOV.U32 R8, RZ, RZ, R18 ;  /* 0x000000ffff087224 */ /* 0x000fe400078e0012 */
[--C-:B---3--:R-:W-:Y:S01]  /*9810*/  IMAD.X R15, R10, 0x1, R9.reuse, P6 ;  /* 0x000000010a0f7824 */ /* 0x108fe200030e0609 */
[----:B------:R4:W2:Y:S01]  /*9820*/  SHFL.UP PT, R22, R21, 0x10, RZ ;  /* 0x0600000015167989 */ /* 0x0008a200000e00ff */
[----:B------:R-:W-:Y:S02]  /*9830*/  @!P3 IMAD.MOV.U32 R15, RZ, RZ, R9 ;  /* 0x000000ffff0fb224 */ /* 0x000fe400078e0009 */
[----:B------:R-:W-:-:S02]  /*9840*/  IMAD.MOV.U32 R9, RZ, RZ, R19 ;  /* 0x000000ffff097224 */ /* 0x000fc400078e0013 */
[----:B------:R-:W-:Y:S02]  /*9850*/  IMAD.MOV.U32 R10, RZ, RZ, R20 ;  /* 0x000000ffff0a7224 */ /* 0x000fe400078e0014 */
[----:B------:R-:W-:Y:S01]  /*9860*/  IMAD.MOV.U32 R11, RZ, RZ, R21 ;  /* 0x000000ffff0b7224 */ /* 0x000fe200078e0015 */
[----:B----4-:R-:W-:Y:S06]  /*9870*/  @P2 BRA `(.L_x_162) ;  /* 0x0000000000242947 */ /* 0x010fec0003800000 */
[----:B--2---:R-:W-:Y:S02]  /*9880*/  IABS R2, R22 ;  /* 0x0000001600027213 */ /* 0x004fe40000000000 */
[----:B------:R-:W-:Y:S02]  /*9890*/  IABS R9, R21 ;  /* 0x0000001500097213 */ /* 0x000fe40000000000 */
[----:B0-----:R-:W-:Y:S02]  /*98a0*/  VIMNMX R62, PT, PT, R17, R12, PT ;  /* 0x0000000c113e7248 */ /* 0x001fe40003fe0100 */
[----:B------:R-:W-:Y:S02]  /*98b0*/  ISETP.GT.U32.AND P2, PT, R2, R9, PT ;  /* 0x000000090200720c */ /* 0x000fe40003f44070 */
[----:B------:R-:W-:Y:S02]  /*98c0*/  VIMNMX R63, PT, PT, R14, R13, !PT ;  /* 0x0000000d0e3f7248 */ /* 0x000fe40007fe0100 */
[----:B------:R-:W-:-:S02]  /*98d0*/  VIMNMX R8, PT, PT, R23, R18, PT ;  /* 0x0000001217087248 */ /* 0x000fc40003fe0100 */
[----:B------:R-:W-:Y:S02]  /*98e0*/  VIMNMX R9, PT, PT, R16, R19, !PT ;  /* 0x0000001310097248 */ /* 0x000fe40007fe0100 */
[----:B-1----:R-:W-:Y:S02]  /*98f0*/  SEL R10, R25, R20, P2 ;  /* 0x00000014190a7207 */ /* 0x002fe40001000000 */
[----:B------:R-:W-:-:S07]  /*9900*/  SEL R11, R22, R21, P2 ;  /* 0x00000015160b7207 */ /* 0x000fce0001000000 */
.L_x_162:
[----:B------:R-:W-:Y:S05]  /*9910*/  BSYNC.RECONVERGENT B0 ;  /* 0x0000000000007941 */ /* 0x000fea0003800200 */
.L_x_161:
[----:B------:R-:W-:Y:S01]  /*9920*/  @!P3 IMAD.MOV.U32 R10, RZ, RZ, R20 ;  /* 0x000000ffff0ab224 */ /* 0x000fe200078e0014 */
[C---:B0-----:R-:W-:Y:S01]  /*9930*/  @!P5 LEA R23, R68.reuse, UR5, 0x5 ;  /* 0x000000054417dc11 */ /* 0x041fe2000f8e28ff */
[----:B------:R-:W-:Y:S01]  /*9940*/  @!P3 IMAD.MOV.U32 R11, RZ, RZ, R21 ;  /* 0x000000ffff0bb224 */ /* 0x000fe200078e0015 */
[----:B------:R-:W-:Y:S01]  /*9950*/  ISETP.NE.AND P6, PT, R68, 0x2, PT ;  /* 0x000000024400780c */ /* 0x000fe20003fc5270 */
        /* <DEDUP_REMOVED lines=15> */
[----:B------:R-:W3:Y:S04]  /*9a50*/  LDS.64 R14, [UR5] ;  /* 0x00000005ff0e7984 */ /* 0x000ee80008000a00 */
[----:B------:R-:W4:Y:S04]  /*9a60*/  LDS.64 R18, [UR5+0x40] ;  /* 0x00004005ff127984 */ /* 0x000f280008000a00 */
[----:B------:R-:W5:Y:S04]  /*9a70*/  LDS.64 R58, [UR5+0x60] ;  /* 0x00006005ff3a7984 */ /* 0x000f680008000a00 */
[----:B------:R-:W1:Y:S04]  /*9a80*/  LDS.64 R56, [UR5+0x80] ;  /* 0x00008005ff387984 */ /* 0x000e680008000a00 */
[----:B------:R-:W1:Y:S04]  /*9a90*/  LDS.64 R52, [UR5+0xa0] ;  /* 0x0000a005ff347984 */ /* 0x000e680008000a00 */
[----:B------:R-:W1:Y:S04]  /*9aa0*/  LDS.64 R12, [UR5+0x8] ;  /* 0x00000805ff0c7984 */ /* 0x000e680008000a00 */
[----:B------:R-:W1:Y:S04]  /*9ab0*/  LDS.64 R28, [UR5+0x28] ;  /* 0x00002805ff1c7984 */ /* 0x000e680008000a00 */
[----:B--2---:R-:W2:Y:S04]  /*9ac0*/  LDS.128 R20, [UR5+0x30] ;  /* 0x00003005ff147984 */ /* 0x004ea80008000c00 */
[----:B------:R-:W1:Y:S01]  /*9ad0*/  SHFL.UP PT, R10, R10, 0x1, RZ ;  /* 0x042000000a0a7989 */ /* 0x000e6200000e00ff */
[----:B0-----:R-:W-:-:S03]  /*9ae0*/  ISETP.NE.U32.AND P5, PT, R16, RZ, PT ;  /* 0x000000ff1000720c */ /* 0x001fc60003fa5070 */
[----:B------:R-:W0:Y:S01]  /*9af0*/  SHFL.UP PT, R11, R11, 0x1, RZ ;  /* 0x042000000b0b7989 */ /* 0x000e2200000e00ff */
[----:B---3--:R-:W-:-:S03]  /*9b00*/  IADD3 R27, P2, PT, R16, R14, RZ ;  /* 0x0000000e101b7210 */ /* 0x008fc60007f5e0ff */
[----:B------:R-:W3:Y:S01]  /*9b10*/  SHFL.UP PT, R62, R62, 0x1, RZ ;  /* 0x042000003e3e7989 */ /* 0x000ee200000e00ff */
[C---:B------:R-:W-:Y:S02]  /*9b20*/  ISETP.NE.AND.EX P5, PT, R17.reuse, RZ, PT, P5 ;  /* 0x000000ff1100720c */ /* 0x040fe40003fa5350 */
[C---:B----4-:R-:W-:Y:S01]  /*9b30*/  ISETP.NE.U32.AND P3, PT, R18.reuse, RZ, PT ;  /* 0x000000ff1200720c */ /* 0x050fe20003f65070 */
[----:B------:R-:W-:Y:S01]  /*9b40*/  IMAD.X R31, R17, 0x1, R15, P2 ;  /* 0x00000001111f7824 */ /* 0x000fe200010e060f */
[----:B------:R-:W-:Y:S01]  /*9b50*/  IADD3 R73, P2, PT, R18, R27, RZ ;  /* 0x0000001b12497210 */ /* 0x000fe20007f5e0ff */
[----:B------:R-:W4:Y:S01]  /*9b60*/  SHFL.UP PT, R63, R63, 0x1, RZ ;  /* 0x042000003f3f7989 */ /* 0x000f2200000e00ff */
[----:B------:R-:W-:-:S03]  /*9b70*/  ISETP.NE.AND.EX P3, PT, R19, RZ, PT, P3 ;  /* 0x000000ff1300720c */ /* 0x000fc60003f65330 */
[----:B------:R-:W-:Y:S01]  /*9b80*/  IMAD.X R71, R19, 0x1, R31, P2 ;  /* 0x0000000113477824 */ /* 0x000fe200010e061f */
[----:B-----5:R-:W-:Y:S01]  /*9b90*/  ISETP.NE.U32.AND P2, PT, R58, RZ, PT ;  /* 0x000000ff3a00720c */ /* 0x020fe20003f45070 */
[----:B------:R-:W0:Y:S02]  /*9ba0*/  LDS.128 R16, [UR5+0x10] ;  /* 0x00001005ff107984 */ /* 0x000e240008000c00 */
[----:B------:R-:W-:Y:S10]  /*9bb0*/  @P5 BRA `(.L_x_163) ;  /* 0x0000000000245947 */ /* 0x000ff40003800000 */
[----:B0-----:R-:W-:Y:S02]  /*9bc0*/  IABS R24, R19 ;  /* 0x0000001300187213 */ /* 0x001fe40000000000 */
[----:B-12---:R-:W-:Y:S02]  /*9bd0*/  IABS R25, R23 ;  /* 0x0000001700197213 */ /* 0x006fe40000000000 */
[----:B------:R-:W-:Y:S02]  /*9be0*/  VIMNMX R28, PT, PT, R12, R28, PT ;  /* 0x0000001c0c1c7248 */ /* 0x000fe40003fe0100 */
[----:B------:R-:W-:Y:S02]  /*9bf0*/  ISETP.GT.U32.AND P5, PT, R24, R25, PT ;  /* 0x000000191800720c */ /* 0x000fe40003fa4070 */
[----:B------:R-:W-:Y:S02]  /*9c00*/  VIMNMX R29, PT, PT, R13, R29, !PT ;  /* 0x0000001d0d1d7248 */ /* 0x000fe40007fe0100 */
[----:B------:R-:W-:-:S02]  /*9c10*/  VIMNMX R20, PT, PT, R16, R20, PT ;  /* 0x0000001410147248 */ /* 0x000fc40003fe0100 */
[----:B------:R-:W-:Y:S02]  /*9c20*/  VIMNMX R21, PT, PT, R17, R21, !PT ;  /* 0x0000001511157248 */ /* 0x000fe40007fe0100 */
[----:B------:R-:W-:Y:S02]  /*9c30*/  SEL R22, R18, R22, P5 ;  /* 0x0000001612167207 */ /* 0x000fe40002800000 */
[----:B------:R-:W-:-:S07]  /*9c40*/  SEL R23, R19, R23, P5 ;  /* 0x0000001713177207 */ /* 0x000fce0002800000 */
.L_x_163:
[----:B------:R-:W-:Y:S01]  /*9c50*/  @!P6 IMAD.MOV.U32 R14, RZ, RZ, R27 ;  /* 0x000000ffff0ee224 */ /* 0x000fe200078e001b */
[----:B------:R-:W0:Y:S01]  /*9c60*/  LDS.64 R64, [UR5+0x48] ;  /* 0x00004805ff407984 */ /* 0x000e220008000a00 */
[----:B------:R-:W-:Y:S01]  /*9c70*/  ISETP.NE.AND P5, PT, R68, 0x3, PT ;  /* 0x000000034400780c */ /* 0x000fe20003fa5270 */
[----:B------:R-:W-:Y:S01]  /*9c80*/  @!P6 IMAD.MOV.U32 R15, RZ, RZ, R31 ;  /* 0x000000ffff0fe224 */ /* 0x000fe200078e001f */
[----:B------:R-:W-:Y:S01]  /*9c90*/  ISETP.NE.AND.EX P2, PT, R59, RZ, PT, P2 ;  /* 0x000000ff3b00720c */ /* 0x000fe20003f45320 */
[----:B-1----:R-:W1:Y:S01]  /*9ca0*/  LDS.128 R24, [UR5+0x50] ;  /* 0x00005005ff187984 */ /* 0x002e620008000c00 */
[----:B------:R-:W-:Y:S11]  /*9cb0*/  @P3 BRA `(.L_x_164) ;  /* 0x0000000000243947 */ /* 0x000ff60003800000 */
[----:B--2---:R-:W-:Y:S02]  /*9cc0*/  IABS R30, R23 ;  /* 0x00000017001e7213 */ /* 0x004fe40000000000 */
[----:B-1----:R-:W-:Y:S02]  /*9cd0*/  IABS R31, R27 ;  /* 0x0000001b001f7213 */ /* 0x002fe40000000000 */
[----:B0-----:R-:W-:Y:S02]  /*9ce0*/  VIMNMX R64, PT, PT, R64, R28, PT ;  /* 0x0000001c40407248 */ /* 0x001fe40003fe0100 */
[----:B------:R-:W-:Y:S02]  /*9cf0*/  ISETP.GT.U32.AND P3, PT, R30, R31, PT ;  /* 0x0000001f1e00720c */ /* 0x000fe40003f64070 */
[----:B------:R-:W-:Y:S02]  /*9d00*/  VIMNMX R65, PT, PT, R65, R29, !PT ;  /* 0x0000001d41417248 */ /* 0x000fe40007fe0100 */
[----:B------:R-:W-:-:S02]  /*9d10*/  VIMNMX R24, PT, PT, R24, R20, PT ;  /* 0x0000001418187248 */ /* 0x000fc40003fe0100 */
[----:B------:R-:W-:Y:S02]  /*9d20*/  VIMNMX R25, PT, PT, R25, R21, !PT ;  /* 0x0000001519197248 */ /* 0x000fe40007fe0100 */
[----:B------:R-:W-:Y:S02]  /*9d30*/  SEL R26, R22, R26, P3 ;  /* 0x0000001a161a7207 */ /* 0x000fe40001800000 */
[----:B------:R-:W-:-:S07]  /*9d40*/  SEL R27, R23, R27, P3 ;  /* 0x0000001b171b7207 */ /* 0x000fce0001800000 */
.L_x_164:
[----:B------:R-:W-:Y:S01]  /*9d50*/  @!P6 IMAD.MOV.U32 R12, RZ, RZ, R28 ;  /* 0x000000ffff0ce224 */ /* 0x000fe200078e001c */
[----:B------:R-:W0:Y:S01]  /*9d60*/  LDS.64 R60, [UR5+0x68] ;  /* 0x00006805ff3c7984 */ /* 0x000e220008000a00 */
[----:B------:R-:W-:-:S03]  /*9d70*/  @!P6 IMAD.MOV.U32 R13, RZ, RZ, R29 ;  /* 0x000000ffff0de224 */ /* 0x000fc600078e001d */
[----:B------:R-:W0:Y:S01]  /*9d80*/  LDS.128 R28, [UR5+0x70] ;  /* 0x00007005ff1c7984 */ /* 0x000e220008000c00 */
[----:B------:R-:W-:Y:S05]  /*9d90*/  @P2 BRA `(.L_x_165) ;  /* 0x0000000000242947 */ /* 0x000fea0003800000 */
[----:B-1----:R-:W-:Y:S02]  /*9da0*/  IABS R32, R27 ;  /* 0x0000001b00207213 */ /* 0x002fe40000000000 */
[----:B0-----:R-:W-:Y:S02]  /*9db0*/  IABS R33, R31 ;  /* 0x0000001f00217213 */ /* 0x001fe40000000000 */
[----:B------:R-:W-:Y:S02]  /*9dc0*/  VIMNMX R60, PT, PT, R60, R64, PT ;  /* 0x000000403c3c7248 */ /* 0x000fe40003fe0100 */
[----:B------:R-:W-:Y:S02]  /*9dd0*/  ISETP.GT.U32.AND P2, PT, R32, R33, PT ;  /* 0x000000212000720c */ /* 0x000fe40003f44070 */
[----:B------:R-:W-:Y:S02]  /*9de0*/  VIMNMX R61, PT, PT, R61, R65, !PT ;  /* 0x000000413d3d7248 */ /* 0x000fe40007fe0100 */
[----:B------:R-:W-:-:S02]  /*9df0*/  VIMNMX R28, PT, PT, R28, R24, PT ;  /* 0x000000181c1c7248 */ /* 0x000fc40003fe0100 */
[----:B------:R-:W-:Y:S02]  /*9e00*/  VIMNMX R29, PT, PT, R29, R25, !PT ;  /* 0x000000191d1d7248 */ /* 0x000fe40007fe0100 */
[----:B------:R-:W-:Y:S02]  /*9e10*/  SEL R30, R26, R30, P2 ;  /* 0x0000001e1a1e7207 */ /* 0x000fe40001000000 */
[----:B------:R-:W-:-:S07]  /*9e20*/  SEL R31, R27, R31, P2 ;  /* 0x0000001f1b1f7207 */ /* 0x000fce0001000000 */
.L_x_165:
[----:B------:R-:W-:Y:S01]  /*9e30*/  IADD3 R75, P2, PT, R58, R73, RZ ;  /* 0x000000493a4b7210 */ /* 0x000fe20007f5e0ff */
[----:B0-2---:R-:W-:Y:S01]  /*9e40*/  @!P6 IMAD.MOV.U32 R16, RZ, RZ, R20 ;  /* 0x000000ffff10e224 */ /* 0x005fe200078e0014 */
[----:B------:R-:W0:Y:S01]  /*9e50*/  LDS.64 R54, [UR5+0xc0] ;  /* 0x0000c005ff367984 */ /* 0x000e220008000a00 */
[----:B------:R-:W-:Y:S01]  /*9e60*/  @!P6 IMAD.MOV.U32 R17, RZ, RZ, R21 ;  /* 0x000000ffff11e224 */ /* 0x000fe200078e0015 */
[----:B------:R-:W-:Y:S01]  /*9e70*/  ISETP.NE.AND P3, PT, R68, 0x4, PT ;  /* 0x000000044400780c */ /* 0x000fe20003f65270 */
[----:B------:R-:W-:Y:S01]  /*9e80*/  IMAD.X R77, R59, 0x1, R71, P2 ;  /* 0x000000013b4d7824 */ /* 0x000fe200010e0647 */
[C---:B------:R-:W-:Y:S01]  /*9e90*/  ISETP.NE.U32.AND P2, PT, R56.reuse, RZ, PT ;  /* 0x000000ff3800720c */ /* 0x040fe20003f45070 */
[----:B------:R-:W-:Y:S01]  /*9ea0*/  @!P6 IMAD.MOV.U32 R19, RZ, RZ, R23 ;  /* 0x000000ffff13e224 */ /* 0x000fe200078e0017 */
[----:B------:R-:W2:Y:S01]  /*9eb0*/  LDS.64 R48, [UR5+0xe0] ;  /* 0x0000e005ff307984 */ /* 0x000ea20008000a00 */
[----:B------:R-:W-:Y:S01]  /*9ec0*/  @!P6 IMAD.MOV.U32 R18, RZ, RZ, R22 ;  /* 0x000000ffff12e224 */ /* 0x000fe200078e0016 */
[----:B------:R-:W-:Y:S01]  /*9ed0*/  IADD3 R59, P6, PT, R56, R75, RZ ;  /* 0x0000004b383b7210 */ /* 0x000fe20007fde0ff */
[----:B------:R-:W-:Y:S01]  /*9ee0*/  @!P5 IMAD.MOV.U32 R13, RZ, RZ, R65 ;  /* 0x000000ffff0dd224 */ /* 0x000fe200078e0041 */
[----:B------:R-:W-:Y:S01]  /*9ef0*/  ISETP.NE.AND.EX P2, PT, R57, RZ, PT, P2 ;  /* 0x000000ff3900720c */ /* 0x000fe20003f45320 */
[----:B------:R-:W0:Y:S01]  /*9f00*/  LDS.64 R50, [UR5+0xe8] ;  /* 0x0000e805ff327984 */ /* 0x000e220008000a00 */
[----:B------:R-:W-:-:S02]  /*9f10*/  @!P5 IMAD.MOV.U32 R12, RZ, RZ, R64 ;  /* 0x000000ffff0cd224 */ /* 0x000fc400078e0040 */
[----:B------:R-:W-:Y:S01]  /*9f20*/  IMAD.X R65, R57, 0x1, R77, P6 ;  /* 0x0000000139417824 */ /* 0x000fe200030e064d */
[----:B------:R-:W0:Y:S01]  /*9f30*/  LDS.128 R32, [UR5+0xf0] ;  /* 0x0000f005ff207984 */ /* 0x000e220008000c00 */
[----:B-1----:R-:W-:Y:S01]  /*9f40*/  @!P5 IMAD.MOV.U32 R16, RZ, RZ, R24 ;  /* 0x000000ffff10d224 */ /* 0x002fe200078e0018 */
[----:B------:R-:W-:Y:S01]  /*9f50*/  ISETP.NE.U32.AND P6, PT, R52, RZ, PT ;  /* 0x000000ff3400720c */ /* 0x000fe20003fc5070 */
[----:B------:R-:W-:Y:S01]  /*9f60*/  @!P5 IMAD.MOV.U32 R17, RZ, RZ, R25 ;  /* 0x000000ffff11d224 */ /* 0x000fe200078e0019 */
[----:B------:R-:W1:Y:S01]  /*9f70*/  LDS.64 R56, [UR5+0x88] ;  /* 0x00008805ff387984 */ /* 0x000e620008000a00 */
[----:B------:R-:W-:Y:S02]  /*9f80*/  @!P5 IMAD.MOV.U32 R18, RZ, RZ, R26 ;  /* 0x000000ffff12d224 */ /* 0x000fe400078e001a */
[----:B------:R-:W-:Y:S01]  /*9f90*/  @!P5 IMAD.MOV.U32 R19, RZ, RZ, R27 ;  /* 0x000000ffff13d224 */ /* 0x000fe200078e001b */
[----:B------:R-:W0:Y:S01]  /*9fa0*/  LDS.128 R20, [UR5+0x90] ;  /* 0x00009005ff147984 */ /* 0x000e220008000c00 */
[----:B------:R-:W-:-:S02]  /*9fb0*/  @!P5 IMAD.MOV.U32 R14, RZ, RZ, R73 ;  /* 0x000000ffff0ed224 */ /* 0x000fc400078e0049 */
[----:B------:R-:W-:Y:S01]  /*9fc0*/  @!P5 IMAD.MOV.U32 R15, RZ, RZ, R71 ;  /* 0x000000ffff0fd224 */ /* 0x000fe200078e0047 */
[----:B------:R-:W-:Y:S01]  /*9fd0*/  IADD3 R71, P5, PT, R52, R59, RZ ;  /* 0x0000003b34477210 */ /* 0x000fe20007fbe0ff */
[----:B------:R-:W-:Y:S02]  /*9fe0*/  @!P3 IMAD.MOV.U32 R12, RZ, RZ, R60 ;  /* 0x000000ffff0cb224 */ /* 0x000fe400078e003c */
[----:B------:R-:W-:Y:S02]  /*9ff0*/  @!P3 IMAD.MOV.U32 R13, RZ, RZ, R61 ;  /* 0x000000ffff0db224 */ /* 0x000fe400078e003d */
[----:B------:R-:W-:Y:S02]  /*a000*/  @!P3 IMAD.MOV.U32 R16, RZ, RZ, R28 ;  /* 0x000000ffff10b224 */ /* 0x000fe400078e001c */
[----:B------:R-:W-:Y:S02]  /*a010*/  @!P3 IMAD.MOV.U32 R17, RZ, RZ, R29 ;  /* 0x000000ffff11b224 */ /* 0x000fe400078e001d */
[----:B------:R-:W-:-:S02]  /*a020*/  @!P3 IMAD.MOV.U32 R18, RZ, RZ, R30 ;  /* 0x000000ffff12b224 */ /* 0x000fc400078e001e */
[----:B------:R-:W-:Y:S01]  /*a030*/  @!P3 IMAD.MOV.U32 R19, RZ, RZ, R31 ;  /* 0x000000ffff13b224 */ /* 0x000fe200078e001f */
[----:B------:R-:W-:Y:S06]  /*a040*/  @P2 BRA `(.L_x_166) ;  /* 0x0000000000242947 */ /* 0x000fec0003800000 */
[----:B------:R-:W-:Y:S02]  /*a050*/  IABS R24, R31 ;  /* 0x0000001f00187213 */ /* 0x000fe40000000000 */
[----:B0-----:R-:W-:Y:S02]  /*a060*/  IABS R25, R23 ;  /* 0x0000001700197213 */ /* 0x001fe40000000000 */
[----:B-1----:R-:W-:Y:S02]  /*a070*/  VIMNMX R56, PT, PT, R56, R60, PT ;  /* 0x0000003c38387248 */ /* 0x002fe40003fe0100 */
[----:B------:R-:W-:Y:S02]  /*a080*/  ISETP.GT.U32.AND P2, PT, R24, R25, PT ;  /* 0x000000191800720c */ /* 0x000fe40003f44070 */
[----:B------:R-:W-:Y:S02]  /*a090*/  VIMNMX R57, PT, PT, R57, R61, !PT ;  /* 0x0000003d39397248 */ /* 0x000fe40007fe0100 */
[----:B------:R-:W-:-:S02]  /*a0a0*/  VIMNMX R20, PT, PT, R20, R28, PT ;  /* 0x0000001c14147248 */ /* 0x000fc40003fe0100 */
[----:B------:R-:W-:Y:S02]  /*a0b0*/  VIMNMX R21, PT, PT, R21, R29, !PT ;  /* 0x0000001d15157248 */ /* 0x000fe40007fe0100 */
[----:B------:R-:W-:Y:S02]  /*a0c0*/  SEL R22, R30, R22, P2 ;  /* 0x000000161e167207 */ /* 0x000fe40001000000 */
[----:B------:R-:W-:-:S07]  /*a0d0*/  SEL R23, R31, R23, P2 ;  /* 0x000000171f177207 */ /* 0x000fce0001000000 */
.L_x_166:
[----:B------:R-:W1:Y:S01]  /*a0e0*/  LDS.64 R28, [UR5+0xa8] ;  /* 0x0000a805ff1c7984 */ /* 0x000e620008000a00 */
[C---:B------:R-:W-:Y:S01]  /*a0f0*/  ISETP.NE.AND.EX P2, PT, R53.reuse, RZ, PT, P6 ;  /* 0x000000ff3500720c */ /* 0x040fe20003f45360 */
[----:B------:R-:W-:Y:S01]  /*a100*/  IMAD.X R53, R53, 0x1, R65, P5 ;  /* 0x0000000135357824 */ /* 0x000fe200028e0641 */
[----:B0-----:R-:W-:Y:S01]  /*a110*/  IADD3 R61, P5, PT, R54, R71, RZ ;  /* 0x00000047363d7210 */ /* 0x001fe20007fbe0ff */
[----:B------:R-:W0:Y:S01]  /*a120*/  LDS.128 R24, [UR5+0xb0] ;  /* 0x0000b005ff187984 */ /* 0x000e220008000c00 */
[----:B------:R-:W-:Y:S01]  /*a130*/  @!P3 IMAD.MOV.U32 R14, RZ, RZ, R75 ;  /* 0x000000ffff0eb224 */ /* 0x000fe200078e004b */
[C---:B------:R-:W-:Y:S01]  /*a140*/  ISETP.NE.AND P6, PT, R68.reuse, 0x5, PT ;  /* 0x000000054400780c */ /* 0x040fe20003fc5270 */
[----:B------:R-:W-:Y:S01]  /*a150*/  @!P3 IMAD.MOV.U32 R15, RZ, RZ, R77 ;  /* 0x000000ffff0fb224 */ /* 0x000fe200078e004d */
[----:B------:R-:W-:Y:S01]  /*a160*/  ISETP.NE.AND P3, PT, R68, 0x6, PT ;  /* 0x000000064400780c */ /* 0x000fe20003f65270 */
[----:B------:R-:W-:Y:S01]  /*a170*/  IMAD.X R73, R55, 0x1, R53, P5 ;  /* 0x0000000137497824 */ /* 0x000fe200028e0635 */
[----:B------:R-:W-:-:S04]  /*a180*/  ISETP.NE.U32.AND P5, PT, R54, RZ, PT ;  /* 0x000000ff3600720c */ /* 0x000fc80003fa5070 */
[----:B------:R-:W-:Y:S09]  /*a190*/  @P2 BRA `(.L_x_167) ;  /* 0x0000000000242947 */ /* 0x000ff20003800000 */
        /* <DEDUP_REMOVED lines=9> */
.L_x_167:
[----:B------:R-:W-:Y:S01]  /*a230*/  @!P6 IMAD.MOV.U32 R16, RZ, RZ, R20 ;  /* 0x000000ffff10e224 */ /* 0x000fe200078e0014 */
[----:B------:R-:W0:Y:S01]  /*a240*/  LDS.64 R30, [UR5+0xc8] ;  /* 0x0000c805ff1e7984 */ /* 0x000e220008000a00 */
[----:B------:R-:W-:Y:S01]  /*a250*/  @!P6 IMAD.MOV.U32 R17, RZ, RZ, R21 ;  /* 0x000000ffff11e224 */ /* 0x000fe200078e0015 */
[----:B------:R-:W-:Y:S01]  /*a260*/  ISETP.NE.AND.EX P5, PT, R55, RZ, PT, P5 ;  /* 0x000000ff3700720c */ /* 0x000fe20003fa5350 */
[----:B------:R-:W-:Y:S01]  /*a270*/  @!P6 IMAD.MOV.U32 R18, RZ, RZ, R22 ;  /* 0x000000ffff12e224 */ /* 0x000fe200078e0016 */
[----:B------:R-:W-:Y:S01]  /*a280*/  ISETP.NE.AND P2, PT, R68, 0x7, PT ;  /* 0x000000074400780c */ /* 0x000fe20003f45270 */
[----:B------:R-:W-:Y:S02]  /*a290*/  @!P6 IMAD.MOV.U32 R19, RZ, RZ, R23 ;  /* 0x000000ffff13e224 */ /* 0x000fe400078e0017 */
[----:B------:R-:W0:Y:S01]  /*a2a0*/  LDS.128 R20, [UR5+0xd0] ;  /* 0x0000d005ff147984 */ /* 0x000e220008000c00 */
[----:B-1----:R-:W-:Y:S02]  /*a2b0*/  @!P6 IMAD.MOV.U32 R12, RZ, RZ, R56 ;  /* 0x000000ffff0ce224 */ /* 0x002fe400078e0038 */
[----:B------:R-:W-:-:S02]  /*a2c0*/  @!P6 IMAD.MOV.U32 R13, RZ, RZ, R57 ;  /* 0x000000ffff0de224 */ /* 0x000fc400078e0039 */
[----:B------:R-:W-:Y:S02]  /*a2d0*/  @!P3 IMAD.MOV.U32 R12, RZ, RZ, R28 ;  /* 0x000000ffff0cb224 */ /* 0x000fe400078e001c */
[----:B------:R-:W-:Y:S01]  /*a2e0*/  @!P3 IMAD.MOV.U32 R13, RZ, RZ, R29 ;  /* 0x000000ffff0db224 */ /* 0x000fe200078e001d */
[----:B------:R-:W-:Y:S06]  /*a2f0*/  @P5 BRA `(.L_x_168) ;  /* 0x0000000000245947 */ /* 0x000fec0003800000 */
[----:B0-----:R-:W-:Y:S02]  /*a300*/  IABS R52, R27 ;  /* 0x0000001b00347213 */ /* 0x001fe40000000000 */
        /* <DEDUP_REMOVED lines=8> */
.L_x_168:
[C---:B--2---:R-:W-:Y:S01]  /*a390*/  ISETP.NE.U32.AND P5, PT, R48.reuse, RZ, PT ;  /* 0x000000ff3000720c */ /* 0x044fe20003fa5070 */
[----:B------:R-:W-:Y:S02]  /*a3a0*/  @!P6 IMAD.MOV.U32 R14, RZ, RZ, R59 ;  /* 0x000000ffff0ee224 */ /* 0x000fe400078e003b */
[----:B------:R-:W-:Y:S01]  /*a3b0*/  @!P6 IMAD.MOV.U32 R15, RZ, RZ, R65 ;  /* 0x000000ffff0fe224 */ /* 0x000fe200078e0041 */
[----:B------:R-:W-:Y:S01]  /*a3c0*/  ISETP.NE.AND.EX P5, PT, R49, RZ, PT, P5 ;  /* 0x000000ff3100720c */ /* 0x000fe20003fa5350 */
[----:B0-----:R-:W-:Y:S01]  /*a3d0*/  @!P3 IMAD.MOV.U32 R16, RZ, RZ, R24 ;  /* 0x000000ffff10b224 */ /* 0x001fe200078e0018 */
[----:B------:R-:W-:Y:S01]  /*a3e0*/  IADD3 R24, P6, PT, R48, R61, RZ ;  /* 0x0000003d30187210 */ /* 0x000fe20007fde0ff */
[----:B------:R-:W-:Y:S02]  /*a3f0*/  @!P3 IMAD.MOV.U32 R17, RZ, RZ, R25 ;  /* 0x000000ffff11b224 */ /* 0x000fe400078e0019 */
[----:B------:R-:W-:Y:S02]  /*a400*/  @!P3 IMAD.MOV.U32 R18, RZ, RZ, R26 ;  /* 0x000000ffff12b224 */ /* 0x000fe400078e001a */
[----:B------:R-:W-:-:S02]  /*a410*/  @!P3 IMAD.MOV.U32 R19, RZ, RZ, R27 ;  /* 0x000000ffff13b224 */ /* 0x000fc400078e001b */
[----:B------:R-:W-:Y:S01]  /*a420*/  IMAD.X R25, R49, 0x1, R73, P6 ;  /* 0x0000000131197824 */ /* 0x000fe200030e0649 */
[----:B------:R-:W-:Y:S01]  /*a430*/  ISETP.GE.U32.AND P6, PT, R69, 0x20, PT ;  /* 0x000000204500780c */ /* 0x000fe20003fc6070 */
[----:B------:R-:W-:Y:S02]  /*a440*/  @!P3 IMAD.MOV.U32 R14, RZ, RZ, R71 ;  /* 0x000000ffff0eb224 */ /* 0x000fe400078e0047 */
[----:B------:R-:W-:Y:S02]  /*a450*/  @!P3 IMAD.MOV.U32 R15, RZ, RZ, R53 ;  /* 0x000000ffff0fb224 */ /* 0x000fe400078e0035 */
[----:B------:R-:W-:Y:S02]  /*a460*/  @!P2 IMAD.MOV.U32 R12, RZ, RZ, R30 ;  /* 0x000000ffff0ca224 */ /* 0x000fe400078e001e */
[----:B------:R-:W-:Y:S02]  /*a470*/  @!P2 IMAD.MOV.U32 R13, RZ, RZ, R31 ;  /* 0x000000ffff0da224 */ /* 0x000fe400078e001f */
[----:B------:R-:W-:-:S02]  /*a480*/  @!P2 IMAD.MOV.U32 R16, RZ, RZ, R20 ;  /* 0x000000ffff10a224 */ /* 0x000fc400078e0014 */
[----:B------:R-:W-:Y:S02]  /*a490*/  @!P2 IMAD.MOV.U32 R17, RZ, RZ, R21 ;  /* 0x000000ffff11a224 */ /* 0x000fe400078e0015 */
        /* <DEDUP_REMOVED lines=12> */
.L_x_169:
[----:B------:R-:W-:Y:S01]  /*a560*/  BSSY.RECONVERGENT B0, `(.L_x_170) ;  /* 0x000001d000007945 */ /* 0x000fe20003800200 */
[----:B------:R-:W-:Y:S02]  /*a570*/  @!P2 IMAD.MOV.U32 R14, RZ, RZ, R61 ;  /* 0x000000ffff0ea224 */ /* 0x000fe400078e003d */
        /* <DEDUP_REMOVED lines=13> */
[----:B---3--:R-:W-:Y:S02]  /*a650*/  VIMNMX R62, PT, PT, R62, R12, PT ;  /* 0x0000000c3e3e7248 */ /* 0x008fe40003fe0100 */
[----:B------:R-:W-:Y:S02]  /*a660*/  ISETP.GT.U32.AND P2, PT, R14, R15, PT ;  /* 0x0000000f0e00720c */ /* 0x000fe40003f44070 */
[----:B----4-:R-:W-:Y:S02]  /*a670*/  VIMNMX R63, PT, PT, R63, R13, !PT ;  /* 0x0000000d3f3f7248 */ /* 0x010fe40007fe0100 */
[----:B------:R-:W-:-:S02]  /*a680*/  VIMNMX R8, PT, PT, R8, R16, PT ;  /* 0x0000001008087248 */ /* 0x000fc40003fe0100 */
[----:B------:R-:W-:Y:S02]  /*a690*/  VIMNMX R9, PT, PT, R9, R17, !PT ;  /* 0x0000001109097248 */ /* 0x000fe40007fe0100 */
[----:B------:R-:W-:Y:S02]  /*a6a0*/  SEL R10, R18, R10, P2 ;  /* 0x0000000a120a7207 */ /* 0x000fe40001000000 */
[----:B------:R-:W-:-:S07]  /*a6b0*/  SEL R11, R19, R11, P2 ;  /* 0x0000000b130b7207 */ /* 0x000fce0001000000 */
.L_x_173:
[----:B------:R-:W-:Y:S05]  /*a6c0*/  BSYNC.RECONVERGENT B1 ;  /* 0x0000000000017941 */ /* 0x000fea0003800200 */
.L_x_172:
[----:B------:R-:W-:Y:S02]  /*a6d0*/  @!P3 IMAD.MOV.U32 R10, RZ, RZ, R18 ;  /* 0x000000ffff0ab224 */ /* 0x000fe400078e0012 */
[----:B------:R-:W-:Y:S02]  /*a6e0*/  @!P3 IMAD.MOV.U32 R11, RZ, RZ, R19 ;  /* 0x000000ffff0bb224 */ /* 0x000fe400078e0013 */
[----:B------:R-:W-:Y:S02]  /*a6f0*/  @!P3 IMAD.MOV.U32 R9, RZ, RZ, R17 ;  /* 0x000000ffff09b224 */ /* 0x000fe400078e0011 */
[----:B------:R-:W-:Y:S02]  /*a700*/  @!P3 IMAD.MOV.U32 R8, RZ, RZ, R16 ;  /* 0x000000ffff08b224 */ /* 0x000fe400078e0010 */
[----:B----4-:R-:W-:Y:S02]  /*a710*/  @!P3 IMAD.MOV.U32 R63, RZ, RZ, R13 ;  /* 0x000000ffff3fb224 */ /* 0x010fe400078e000d */
[----:B---3--:R-:W-:-:S07]  /*a720*/  @!P3 IMAD.MOV.U32 R62, RZ, RZ, R12 ;  /* 0x000000ffff3eb224 */ /* 0x008fce00078e000c */
.L_x_171:
[----:B------:R-:W-:Y:S05]  /*a730*/  BSYNC.RECONVERGENT B0 ;  /* 0x0000000000007941 */ /* 0x000fea0003800200 */
.L_x_170:
[----:B------:R-:W-:Y:S01]  /*a740*/  ISETP.GE.U32.AND P2, PT, R24, 0x101, PT ;  /* 0x000001011800780c */ /* 0x000fe20003f46070 */
[----:B------:R-:W-:Y:S01]  /*a750*/  BSSY.RECONVERGENT B0, `(.L_x_174) ;  /* 0x0000013000007945 */ /* 0x000fe20003800200 */
[----:B------:R-:W-:Y:S02]  /*a760*/  IMAD.MOV.U32 R13, RZ, RZ, R4 ;  /* 0x000000ffff0d7224 */ /* 0x000fe400078e0004 */
[----:B------:R-:W-:Y:S01]  /*a770*/  ISETP.GE.AND.EX P2, PT, R25, RZ, PT, P2 ;  /* 0x000000ff1900720c */ /* 0x000fe20003f46320 */
[----:B------:R-:W-:Y:S01]  /*a780*/  IMAD.MOV.U32 R12, RZ, RZ, R3 ;  /* 0x000000ffff0c7224 */ /* 0x000fe200078e0003 */
[----:B------:R-:W-:Y:S11]  /*a790*/  @!P4 BRA `(.L_x_175) ;  /* 0x000000000038c947 */ /* 0x000ff60003800000 */
[----:B------:R-:W-:Y:S02]  /*a7a0*/  ISETP.NE.U32.AND P3, PT, R4, RZ, PT ;  /* 0x000000ff0400720c */ /* 0x000fe40003f65070 */
[----:B------:R-:W-:Y:S02]  /*a7b0*/  IADD3 R13, P5, PT, R2, R4, RZ ;  /* 0x00000004020d7210 */ /* 0x000fe40007fbe0ff */
[----:B------:R-:W-:-:S03]  /*a7c0*/  ISETP.NE.AND.EX P3, PT, R3, RZ, PT, P3 ;  /* 0x000000ff0300720c */ /* 0x000fc60003f65330 */
[----:B------:R-:W-:-:S10]  /*a7d0*/  IMAD.X R12, R0, 0x1, R3, P5 ;  /* 0x00000001000c7824 */ /* 0x000fd400028e0603 */
[----:B------:R-:W-:Y:S05]  /*a7e0*/  @P3 BRA `(.L_x_175) ;  /* 0x0000000000243947 */ /* 0x000fea0003800000 */
        /* <DEDUP_REMOVED lines=9> */
.L_x_175:
[----:B------:R-:W-:Y:S05]  /*a880*/  BSYNC.RECONVERGENT B0 ;  /* 0x0000000000007941 */ /* 0x000fea0003800200 */
.L_x_174:
[----:B------:R-:W-:Y:S01]  /*a890*/  BSSY.RECONVERGENT B0, `(.L_x_176) ;  /* 0x000000d000007945 */ /* 0x000fe20003800200 */
[----:B------:R-:W-:Y:S02]  /*a8a0*/  IADD3 R15, P5, PT, R13, R66, RZ ;  /* 0x000000420d0f7210 */ /* 0x000fe40007fbe0ff */
[----:B------:R-:W-:Y:S01]  /*a8b0*/  SEL R17, R2, RZ, P4 ;  /* 0x000000ff02117207 */ /* 0x000fe20002000000 */
        /* <DEDUP_REMOVED lines=10> */
.L_x_177:
[----:B------:R-:W-:Y:S05]  /*a960*/  BSYNC.RECONVERGENT B0 ;  /* 0x0000000000007941 */ /* 0x000fea0003800200 */
.L_x_176:
[----:B------:R-:W-:Y:S01]  /*a970*/  BSSY.RECONVERGENT B0, `(.L_x_178) ;  /* 0x00000c1000007945 */ /* 0x000fe20003800200 */
[----:B------:R-:W-:Y:S01]  /*a980*/  SEL R14, R0, RZ, P4 ;  /* 0x000000ff000e7207 */ /* 0x000fe20002000000 */
[----:B------:R-:W-:Y:S02]  /*a990*/  IMAD.X R0, RZ, RZ, R12, P5 ;  /* 0x000000ffff007224 */ /* 0x000fe400028e060c */
[----:B------:R-:W-:Y:S05]  /*a9a0*/  @!P2 BRA `(.L_x_179) ;  /* 0x000000080058a947 */ /* 0x000fea0003800000 */
[----:B------:R-:W-:Y:S01]  /*a9b0*/  BAR.SYNC.DEFER_BLOCKING 0x0 ;  /* 0x0000000000007b1d */ /* 0x000fe20000010000 */
[----:B------:R-:W-:Y:S01]  /*a9c0*/  ISETP.NE.U32.AND P2, PT, R4, RZ, PT ;  /* 0x000000ff0400720c */ /* 0x000fe20003f45070 */
[----:B------:R-:W-:Y:S02]  /*a9d0*/  IMAD.MOV.U32 R0, RZ, RZ, 0x1c ;  /* 0x0000001cff007424 */ /* 0x000fe400078e00ff */
[----:B------:R-:W-:Y:S01]  /*a9e0*/  IMAD.MOV.U32 R2, RZ, RZ, 0x1c ;  /* 0x0000001cff027424 */ /* 0x000fe200078e00ff */
[----:B------:R-:W-:Y:S01]  /*a9f0*/  ISETP.NE.AND.EX P2, PT, R3, RZ, PT, P2 ;  /* 0x000000ff0300720c */ /* 0x000fe20003f45320 */
[----:B------:R-:W-:Y:S01]  /*aa00*/  IMAD.MOV.U32 R4, RZ, RZ, 0x1c ;  /* 0x0000001cff047424 */ /* 0x000fe200078e00ff */
[----:B------:R-:W-:Y:S01]  /*aa10*/  BSSY.RECONVERGENT B1, `(.L_x_180) ;  /* 0x000008e000017945 */ /* 0x000fe20003800200 */
[----:B------:R-:W-:Y:S02]  /*aa20*/  @P1 IMAD R2, R13, R2, UR5 ;  /* 0x000000050d021e24 */ /* 0x000fe4000f8e0202 */
[----:B------:R-:W-:-:S08]  /*aa30*/  @P0 IMAD R3, R15, R4, UR5 ;  /* 0x000000050f030e24 */ /* 0x000fd0000f8e0204 */
[----:B------:R-:W-:-:S05]  /*aa40*/  @P2 IMAD R0, R17, R0, UR5 ;  /* 0x0000000511002e24 */ /* 0x000fca000f8e0200 */
[----:B------:R0:W-:Y:S04]  /*aa50*/  @P2 STS [R0], R5 ;  /* 0x0000000500002388 */ /* 0x0001e80000000800 */
[----:B---3--:R0:W-:Y:S04]  /*aa60*/  @P2 STS [R0+0x4], R62 ;  /* 0x0000043e00002388 */ /* 0x0081e80000000800 */
[----:B----4-:R0:W-:Y:S04]  /*aa70*/  @P2 STS [R0+0x8], R63 ;  /* 0x0000083f00002388 */ /* 0x0101e80000000800 */
        /* <DEDUP_REMOVED lines=18> */
[----:B------:R-:W-:Y:S01]  /*aba0*/  BAR.SYNC.DEFER_BLOCKING 0x0 ;  /* 0x0000000000007b1d */ /* 0x000fe20000010000 */
[----:B------:R-:W-:-:S04]  /*abb0*/  ISETP.GT.U32.AND P0, PT, R24, R69, PT ;  /* 0x000000451800720c */ /* 0x000fc80003f04070 */
[----:B------:R-:W-:-:S13]  /*abc0*/  ISETP.GT.U32.AND.EX P0, PT, R25, RZ, PT, P0 ;  /* 0x000000ff1900720c */ /* 0x000fda0003f04100 */
[----:B0-----:R-:W-:Y:S05]  /*abd0*/  @!P0 BRA `(.L_x_181) ;  /* 0x0000000400c48947 */ /* 0x001fea0003800000 */
[----:B------:R-:W-:Y:S01]  /*abe0*/  IMAD.MOV.U32 R65, RZ, RZ, R69 ;  /* 0x000000ffff417224 */ /* 0x000fe200078e0045 */
[----:B------:R-:W-:Y:S01]  /*abf0*/  BSSY.RECONVERGENT B2, `(.L_x_182) ;  /* 0x0000031000027945 */ /* 0x000fe20003800200 */
[----:B------:R-:W-:-:S03]  /*ac00*/  IMAD.MOV.U32 R10, RZ, RZ, RZ ;  /* 0x000000ffff0a7224 */ /* 0x000fc600078e00ff */
[----:B------:R-:W-:Y:S02]  /*ac10*/  LOP3.LUT R3, RZ, R65, RZ, 0x33, !PT ;  /* 0x00000041ff037212 */ /* 0x000fe400078e33ff */
[----:B------:R-:W-:Y:S02]  /*ac20*/  LOP3.LUT R0, RZ, R10, RZ, 0x33, !PT ;  /* 0x0000000aff007212 */ /* 0x000fe400078e33ff */
[----:B------:R-:W-:Y:S02]  /*ac30*/  IADD3 R8, P0, PT, R3, R24, RZ ;  /* 0x0000001803087210 */ /* 0x000fe40007f1e0ff */
[----:B------:R-:W0:Y:S02]  /*ac40*/  LDC.64 R2, c[0x0][0x3d0] ;  /* 0x0000f400ff027b82 */ /* 0x000e240000000a00 */
[----:B------:R-:W-:Y:S01]  /*ac50*/  LOP3.LUT R4, R8, 0x300, RZ, 0xc0, !PT ;  /* 0x0000030008047812 */ /* 0x000fe200078ec0ff */
[----:B------:R-:W-:Y:S01]  /*ac60*/  IMAD.X R7, R0, 0x1, R25, P0 ;  /* 0x0000000100077824 */ /* 0x000fe200000e0619 */
[----:B------:R-:W-:-:S02]  /*ac70*/  ISETP.GE.U32.AND P0, PT, R8, 0x300, PT ;  /* 0x000003000800780c */ /* 0x000fc40003f06070 */
[----:B------:R-:W-:Y:S02]  /*ac80*/  ISETP.NE.U32.AND P1, PT, R4, 0x300, PT ;  /* 0x000003000400780c */ /* 0x000fe40003f25070 */
[----:B------:R-:W-:Y:S02]  /*ac90*/  ISETP.GE.U32.AND.EX P0, PT, R7, RZ, PT, P0 ;  /* 0x000000ff0700720c */ /* 0x000fe40003f06100 */
[----:B------:R-:W-:-:S13]  /*aca0*/  ISETP.NE.AND.EX P1, PT, RZ, RZ, PT, P1 ;  /* 0x000000ffff00720c */ /* 0x000fda0003f25310 */
[----:B------:R-:W-:Y:S05]  /*acb0*/  @!P1 BRA `(.L_x_183) ;  /* 0x0000000000909947 */ /* 0x000fea0003800000 */
[----:B------:R-:W1:Y:S01]  /*acc0*/  LDC.64 R4, c[0x0][0x3d0] ;  /* 0x0000f400ff047b82 */ /* 0x000e620000000a00 */
[----:B------:R-:W-:Y:S01]  /*acd0*/  SHF.R.U64 R8, R8, 0x8, R7 ;  /* 0x0000000808087819 */ /* 0x000fe20000001207 */
[----:B------:R-:W-:Y:S02]  /*ace0*/  IMAD.MOV.U32 R0, RZ, RZ, 0x1c ;  /* 0x0000001cff007424 */ /* 0x000fe400078e00ff */
[----:B------:R-:W-:Y:S02]  /*acf0*/  IMAD.MOV.U32 R21, RZ, RZ, RZ ;  /* 0x000000ffff157224 */ /* 0x000fe400078e00ff */
[----:B------:R-:W-:Y:S02]  /*ad00*/  VIADD R8, R8, 0x1 ;  /* 0x0000000108087836 */ /* 0x000fe40000000000 */
[----:B------:R-:W-:Y:S02]  /*ad10*/  IMAD R19, R10, 0x18, RZ ;  /* 0x000000180a137824 */ /* 0x000fe400078e02ff */
[----:B------:R-:W-:Y:S01]  /*ad20*/  IMAD R0, R69, R0, UR5 ;  /* 0x0000000545007e24 */ /* 0x000fe2000f8e0200 */
[----:B------:R-:W-:-:S03]  /*ad30*/  LOP3.LUT R8, R8, 0x3, RZ, 0xc0, !PT ;  /* 0x0000000308087812 */ /* 0x000fc600078ec0ff */
[----:B------:R-:W-:Y:S02]  /*ad40*/  VIADD R0, R0, 0xc ;  /* 0x0000000c00007836 */ /* 0x000fe40000000000 */
[----:B-1----:R-:W-:Y:S01]  /*ad50*/  IMAD.WIDE.U32 R4, R65, 0x18, R4 ;  /* 0x0000001841047825 */ /* 0x002fe200078e0004 */
[----:B------:R-:W-:Y:S02]  /*ad60*/  LEA R65, P2, R8, R65, 0x8 ;  /* 0x0000004108417211 */ /* 0x000fe400078440ff */
[----:B------:R-:W-:Y:S02]  /*ad70*/  IADD3 R6, P1, PT, R4, 0xc, RZ ;  /* 0x0000000c04067810 */ /* 0x000fe40007f3e0ff */
[----:B------:R-:W-:-:S03]  /*ad80*/  LEA.HI.X R10, R8, R10, R21, 0x8, P2 ;  /* 0x0000000a080a7211 */ /* 0x000fc600010f4415 */
[----:B------:R-:W-:-:S08]  /*ad90*/  IMAD.X R19, R5, 0x1, R19, P1 ;  /* 0x0000000105137824 */ /* 0x000fd000008e0613 */
.L_x_184:
        /* <DEDUP_REMOVED lines=22> */
.L_x_183:
[----:B------:R-:W-:Y:S05]  /*af00*/  BSYNC.RECONVERGENT B2 ;  /* 0x0000000000027941 */ /* 0x000fea0003800200 */
.L_x_182:
[----:B------:R-:W-:Y:S05]  /*af10*/  @!P0 BRA `(.L_x_181) ;  /* 0x0000000000f48947 */ /* 0x000fea0003800000 */
.L_x_185:
        /* <DEDUP_REMOVED lines=61> */
.L_x_181:
[----:B------:R-:W-:Y:S05]  /*b2f0*/  BSYNC.RECONVERGENT B1 ;  /* 0x0000000000017941 */ /* 0x000fea0003800200 */
.L_x_180:
[----:B------:R-:W-:Y:S05]  /*b300*/  BRA `(.L_x_186) ;  /* 0x00000000009c7947 */ /* 0x000fea0003800000 */
.L_x_179:
[----:B------:R-:W-:Y:S01]  /*b310*/  ISETP.NE.U32.AND P2, PT, R4, RZ, PT ;  /* 0x000000ff0400720c */ /* 0x000fe20003f45070 */
[----:B------:R-:W-:Y:S03]  /*b320*/  BSSY.RECONVERGENT B1, `(.L_x_187) ;  /* 0x000000d000017945 */ /* 0x000fe60003800200 */
[----:B------:R-:W-:-:S13]  /*b330*/  ISETP.NE.AND.EX P2, PT, R3, RZ, PT, P2 ;  /* 0x000000ff0300720c */ /* 0x000fda0003f45320 */
[----:B------:R-:W-:Y:S05]  /*b340*/  @!P2 BRA `(.L_x_188) ;  /* 0x000000000028a947 */ /* 0x000fea0003800000 */
[----:B------:R-:W0:Y:S01]  /*b350*/  LDC.64 R2, c[0x0][0x3d0] ;  /* 0x0000f400ff027b82 */ /* 0x000e220000000a00 */
[----:B------:R-:W-:Y:S02]  /*b360*/  IMAD R5, R14, 0x18, RZ ;  /* 0x000000180e057824 */ /* 0x000fe400078e02ff */
[----:B0-----:R-:W-:-:S04]  /*b370*/  IMAD.WIDE.U32 R2, R17, 0x18, R2 ;  /* 0x0000001811027825 */ /* 0x001fc800078e0002 */
[----:B------:R-:W-:-:S05]  /*b380*/  IMAD.IADD R3, R3, 0x1, R5 ;  /* 0x0000000103037824 */ /* 0x000fca00078e0205 */
[----:B---3--:R0:W-:Y:S04]  /*b390*/  STG.E desc[UR10][R2.64], R62 ;  /* 0x0000003e02007986 */ /* 0x0081e8000c10190a */
[----:B----4-:R0:W-:Y:S04]  /*b3a0*/  STG.E desc[UR10][R2.64+0x4], R63 ;  /* 0x0000043f02007986 */ /* 0x0101e8000c10190a */
[----:B------:R0:W-:Y:S04]  /*b3b0*/  STG.E desc[UR10][R2.64+0x8], R8 ;  /* 0x0000080802007986 */ /* 0x0001e8000c10190a */
[----:B------:R0:W-:Y:S04]  /*b3c0*/  STG.E desc[UR10][R2.64+0xc], R9 ;  /* 0x00000c0902007986 */ /* 0x0001e8000c10190a */
[----:B------:R0:W-:Y:S04]  /*b3d0*/  STG.E desc[UR10][R2.64+0x10], R10 ;  /* 0x0000100a02007986 */ /* 0x0001e8000c10190a */
[----:B------:R0:W-:Y:S02]  /*b3e0*/  STG.E desc[UR10][R2.64+0x14], R11 ;  /* 0x0000140b02007986 */ /* 0x0001e4000c10190a */
.L_x_188:
[----:B------:R-:W-:Y:S05]  /*b3f0*/  BSYNC.RECONVERGENT B1 ;  /* 0x0000000000017941 */ /* 0x000fea0003800200 */
.L_x_187:
        /* <DEDUP_REMOVED lines=12> */
.L_x_190:
[----:B------:R-:W-:Y:S05]  /*b4c0*/  BSYNC.RECONVERGENT B1 ;  /* 0x0000000000017941 */ /* 0x000fea0003800200 */
.L_x_189:
[----:B------:R-:W-:Y:S05]  /*b4d0*/  @!P0 BRA `(.L_x_186) ;  /* 0x0000000000288947 */ /* 0x000fea0003800000 */
[----:B01----:R-:W0:Y:S01]  /*b4e0*/  LDC.64 R2, c[0x0][0x3d0] ;  /* 0x0000f400ff027b82 */ /* 0x003e220000000a00 */
        /* <DEDUP_REMOVED lines=9> */
.L_x_186:
[----:B------:R-:W-:Y:S05]  /*b580*/  BSYNC.RECONVERGENT B0 ;  /* 0x0000000000007941 */ /* 0x000fea0003800200 */
.L_x_178:
[----:B------:R-:W-:-:S13]  /*b590*/  ISETP.NE.AND P0, PT, R69, 0xff, PT ;  /* 0x000000ff4500780c */ /* 0x000fda0003f05270 */
[----:B------:R-:W-:Y:S05]  /*b5a0*/  @P0 EXIT ;  /* 0x000000000000094d */ /* 0x000fea0003800000 */
[----:B01----:R-:W0:Y:S01]  /*b5b0*/  LDC.64 R4, c[0x0][0x3d8] ;  /* 0x0000f600ff047b82 */ /* 0x003e220000000a00 */
[----:B------:R-:W-:-:S04]  /*b5c0*/  UISETP.NE.U32.AND UP0, UPT, UR14, 0x300, UPT ;  /* 0x000003000e00788c */ /* 0x000fc8000bf05070 */
[----:B------:R-:W-:-:S09]  /*b5d0*/  UISETP.NE.AND.EX UP0, UPT, UR8, URZ, UPT, UP0 ;  /* 0x000000ff0800728c */ /* 0x000fd2000bf05300 */
[----:B------:R-:W-:Y:S05]  /*b5e0*/  BRA.U UP0, `(.L_x_191) ;  /* 0x0000000100307547 */ /* 0x000fea000b800000 */
[----:B--2---:R-:W1:Y:S01]  /*b5f0*/  LDC.64 R2, c[0x0][0x3d0] ;  /* 0x0000f400ff027b82 */ /* 0x004e620000000a00 */
[----:B------:R-:W-:Y:S02]  /*b600*/  IMAD R7, R25, 0x18, RZ ;  /* 0x0000001819077824 */ /* 0x000fe400078e02ff */
[C---:B-1----:R-:W-:Y:S01]  /*b610*/  IMAD.WIDE.U32 R2, R24.reuse, 0x18, R2 ;  /* 0x0000001818027825 */ /* 0x042fe200078e0002 */
[----:B------:R-:W-:-:S03]  /*b620*/  IADD3 R24, P0, PT, R24, 0x1, RZ ;  /* 0x0000000118187810 */ /* 0x000fc60007f1e0ff */
[----:B------:R-:W-:Y:S02]  /*b630*/  IMAD.IADD R3, R3, 0x1, R7 ;  /* 0x0000000103037824 */ /* 0x000fe400078e0207 */
[----:B------:R-:W-:-:S03]  /*b640*/  IMAD.X R25, RZ, RZ, R25, P0 ;  /* 0x000000ffff197224 */ /* 0x000fc600000e0619 */
[----:B------:R1:W-:Y:S04]  /*b650*/  STG.E desc[UR10][R2.64], R50 ;  /* 0x0000003202007986 */ /* 0x0003e8000c10190a */
[----:B------:R1:W-:Y:S04]  /*b660*/  STG.E desc[UR10][R2.64+0x4], R51 ;  /* 0x0000043302007986 */ /* 0x0003e8000c10190a */
[----:B------:R1:W-:Y:S04]  /*b670*/  STG.E desc[UR10][R2.64+0x8], R32 ;  /* 0x0000082002007986 */ /* 0x0003e8000c10190a */
[----:B------:R1:W-:Y:S04]  /*b680*/  STG.E desc[UR10][R2.64+0xc], R33 ;  /* 0x00000c2102007986 */ /* 0x0003e8000c10190a */
[----:B------:R1:W-:Y:S04]  /*b690*/  STG.E desc[UR10][R2.64+0x10], R34 ;  /* 0x0000102202007986 */ /* 0x0003e8000c10190a */
[----:B------:R1:W-:Y:S02]  /*b6a0*/  STG.E desc[UR10][R2.64+0x14], R35 ;  /* 0x0000142302007986 */ /* 0x0003e4000c10190a */
.L_x_191:
[----:B0-----:R-:W-:Y:S01]  /*b6b0*/  STG.E.64 desc[UR10][R4.64], R24 ;  /* 0x0000001804007986 */ /* 0x001fe2000c101b0a */
[----:B------:R-:W-:Y:S05]  /*b6c0*/  EXIT ;  /* 0x000000000000794d */ /* 0x000fea0003800000 */
.L_x_148:
[----:B------:R-:W0:Y:S02]  /*b6d0*/  LDCU.64 UR6, c[0x0][0x380] ;  /* 0x00007000ff0677ac */ /* 0x000e240008000a00 */
[----:B0-----:R-:W-:-:S06]  /*b6e0*/  UIMAD.WIDE.U32 UR6, UR13, 0x3000, UR6 ;  /* 0x000030000d0678a5 */ /* 0x001fcc000f8e0006 */
[----:B------:R-:W-:Y:S02]  /*b6f0*/  IMAD.U32 R6, RZ, RZ, UR6 ;  /* 0x00000006ff067e24 */ /* 0x000fe4000f8e00ff */
[----:B------:R-:W-:-:S05]  /*b700*/  IMAD.U32 R7, RZ, RZ, UR7 ;  /* 0x00000007ff077e24 */ /* 0x000fca000f8e00ff */
[----:B------:R-:W2:Y:S01]  /*b710*/  LDG.E R5, desc[UR10][R6.64] ;  /* 0x0000000a06057981 */ /* 0x000ea2000c1e1900 */
[----:B------:R-:W0:Y:S02]  /*b720*/  S2R R59, SR_TID.X ;  /* 0x00000000003b7919 */ /* 0x000e240000002100 */
[C---:B0-----:R-:W-:Y:S02]  /*b730*/  LOP3.LUT R0, R59.reuse, 0x1f, RZ, 0xc0, !PT ;  /* 0x0000001f3b007812 */ /* 0x041fe400078ec0ff */
[----:B------:R-:W-:-:S05]  /*b740*/  LOP3.LUT R3, R59, 0x3e0, RZ, 0xc0, !PT ;  /* 0x000003e03b037812 */ /* 0x000fca00078ec0ff */
[----:B------:R-:W-:-:S04]  /*b750*/  IMAD R13, R3, 0x3, R0 ;  /* 0x00000003030d7824 */ /* 0x000fc800078e0200 */
[C---:B------:R-:W-:Y:S01]  /*b760*/  VIADD R25, R13.reuse, 0x20 ;  /* 0x000000200d197836 */ /* 0x040fe20000000000 */
[C---:B------:R-:W-:Y:S01]  /*b770*/  ISETP.GE.U32.AND P0, PT, R13.reuse, UR14, PT ;  /* 0x0000000e0d007c0c */ /* 0x040fe2000bf06070 */
[C---:B------:R-:W-:Y:S02]  /*b780*/  VIADD R27, R13.reuse, 0x40 ;  /* 0x000000400d1b7836 */ /* 0x040fe40000000000 */
[----:B------:R-:W-:Y:S01]  /*b790*/  IMAD.SHL.U32 R11, R13, 0x10, RZ ;  /* 0x000000100d0b7824 */ /* 0x000fe200078e00ff */
[----:B------:R-:W-:Y:S02]  /*b7a0*/  ISETP.GE.U32.AND P1, PT, R25, UR14, PT ;  /* 0x0000000e19007c0c */ /* 0x000fe4000bf26070 */
[----:B------:R-:W-:Y:S02]  /*b7b0*/  ISETP.GE.U32.AND P2, PT, R27, UR14, PT ;  /* 0x0000000e1b007c0c */ /* 0x000fe4000bf46070 */
[----:B------:R-:W-:-:S05]  /*b7c0*/  IADD3 R2, P3, PT, R11, UR6, RZ ;  /* 0x000000060b027c10 */ /* 0x000fca000ff7e0ff */
[----:B------:R-:W-:Y:S02]  /*b7d0*/  IMAD.X R3, RZ, RZ, UR7, P3 ;  /* 0x00000007ff037e24 */ /* 0x000fe400098e06ff */
[----:B--2---:R-:W-:Y:S01]  /*b7e0*/  IMAD.MOV.U32 R4, RZ, RZ, R5 ;  /* 0x000000ffff047224 */ /* 0x004fe200078e0005 */
[----:B------:R-:W0:Y:S01]  /*b7f0*/  S2R R49, SR_LANEID ;  /* 0x0000000000317919 */ /* 0x000e220000000000 */
[----:B------:R-:W1:Y:S01]  /*b800*/  S2UR UR9, SR_CgaCtaId ;  /* 0x00000000000979c3 */ /* 0x000e620000008800 */
[----:B------:R-:W-:Y:S01]  /*b810*/  SHF.R.U32.HI R58, RZ, 0x5, R59 ;  /* 0x00000005ff3a7819 */ /* 0x000fe2000001163b */
[----:B------:R-:W-:Y:S01]  /*b820*/  IMAD.MOV.U32 R10, RZ, RZ, R4 ;  /* 0x000000ffff0a7224 */ /* 0x000fe200078e0004 */
[----:B------:R-:W2:Y:S01]  /*b830*/  @!P0 LDG.E R5, desc[UR10][R2.64] ;  /* 0x0000000a02058981 */ /* 0x000ea2000c1e1900 */
[----:B------:R-:W-:Y:S01]  /*b840*/  UMOV UR5, 0x400 ;  /* 0x0000040000057882 */ /* 0x000fe20000000000 */
[----:B------:R-:W-:Y:S01]  /*b850*/  ISETP.NE.AND P4, PT, R59, RZ, PT ;  /* 0x000000ff3b00720c */ /* 0x000fe20003f85270 */
[----:B------:R-:W3:Y:S01]  /*b860*/  LDCU.64 UR6, c[0x0][0x3a0] ;  /* 0x00007400ff0677ac */ /* 0x000ee20008000a00 */
[----:B------:R-:W4:Y:S04]  /*b870*/  @!P2 LDG.E R4, desc[UR10][R2.64+0x400] ;  /* 0x0004000a0204a981 */ /* 0x000f28000c1e1900 */
[----:B------:R5:W4:Y:S01]  /*b880*/  @!P1 LDG.E R10, desc[UR10][R2.64+0x200] ;  /* 0x0002000a020a9981 */ /* 0x000b22000c1e1900 */
[----:B-1----:R-:W-:Y:S01]  /*b890*/  ULEA UR9, UR9, UR5, 0x18 ;  /* 0x0000000509097291 */ /* 0x002fe2000f8ec0ff */
[----:B0-----:R-:W-:Y:S01]  /*b8a0*/  IMAD R18, R58, 0x60, R49 ;  /* 0x000000603a127824 */ /* 0x001fe200078e0231 */
[----:B---3--:R-:W-:Y:S01]  /*b8b0*/  UIMAD.WIDE.U32 UR6, UR13, 0x3000, UR6 ;  /* 0x000030000d0678a5 */ /* 0x008fe2000f8e0006 */
[----:B-----5:R-:W-:Y:S01]  /*b8c0*/  IMAD.MOV.U32 R2, RZ, RZ, RZ ;  /* 0x000000ffff027224 */ /* 0x020fe200078e00ff */
[----:B------:R-:W0:Y:S02]  /*b8d0*/  LDCU UR5, c[0x0][0x398] ;  /* 0x00007300ff0577ac */ /* 0x000e240008000800 */
[----:B------:R-:W-:-:S05]  /*b8e0*/  LEA R15, R18, UR9, 0x2 ;  /* 0x00000009120f7c11 */ /* 0x000fca000f8e10ff */
[----:B------:R-:W-:Y:S02]  /*b8f0*/  IMAD R21, R49, 0x8, R15 ;  /* 0x0000000831157824 */ /* 0x000fe400078e020f */
[----:B------:R-:W-:Y:S02]  /*b900*/  IMAD.U32 R8, RZ, RZ, UR6 ;  /* 0x00000006ff087e24 */ /* 0x000fe4000f8e00ff */
[----:B------:R-:W-:Y:S01]  /*b910*/  IMAD.U32 R9, RZ, RZ, UR7 ;  /* 0x00000007ff097e24 */ /* 0x000fe2000f8e00ff */
[----:B--2---:R-:W-:Y:S04]  /*b920*/  STS [R15], R5 ;  /* 0x000000050f007388 */ /* 0x004fe80000000800 */
[----:B----4-:R1:W-:Y:S04]  /*b930*/  STS [R15+0x100], R4 ;  /* 0x000100040f007388 */ /* 0x0103e80000000800 */
[----:B------:R2:W-:Y:S01]  /*b940*/  STS [R15+0x80], R10 ;  /* 0x0000800a0f007388 */ /* 0x0005e20000000800 */
[----:B------:R-:W-:-:S03]  /*b950*/  NOP ;  /* 0x0000000000007918 */ /* 0x000fc60000000000 */
[----:B------:R3:W4:Y:S04]  /*b960*/  @!P4 LDG.E R2, desc[UR10][R6.64+-0x10] ;  /* 0xfffff00a0602c981 */ /* 0x000728000c1e1900 */
[----:B------:R-:W-:Y:S04]  /*b970*/  LDS R0, [R21] ;  /* 0x0000000015007984 */ /* 0x000fe80000000800 */
[----:B------:R-:W-:Y:S04]  /*b980*/  LDS R48, [R21+0x4] ;  /* 0x0000040015307984 */ /* 0x000fe80000000800 */
[----:B------:R-:W5:Y:S01]  /*b990*/  LDS R3, [R21+0x8] ;  /* 0x0000080015037984 */ /* 0x000f620000000800 */
[----:B------:R-:W-:Y:S06]  /*b9a0*/  BAR.SYNC.DEFER_BLOCKING 0x0 ;  /* 0x0000000000007b1d */ /* 0x000fec0000010000 */
[----:B------:R-:W2:Y:S04]  /*b9b0*/  LDG.E R14, desc[UR10][R8.64+0x4] ;  /* 0x0000040a080e7981 */ /* 0x000ea8000c1e1900 */
[----:B------:R-:W3:Y:S04]  /*b9c0*/  LDG.E R16, desc[UR10][R8.64+0x8] ;  /* 0x0000080a08107981 */ /* 0x000ee8000c1e1900 */
[----:B------:R-:W5:Y:S01]  /*b9d0*/  LDG.E R19, desc[UR10][R8.64+0xc] ;  /* 0x00000c0a08137981 */ /* 0x000f62000c1e1900 */
[----:B-1----:R-:W-:-:S05]  /*b9e0*/  IADD3 R4, P3, PT, R11, UR6, RZ ;  /* 0x000000060b047c10 */ /* 0x002fca000ff7e0ff */
[----:B------:R-:W-:Y:S02]  /*b9f0*/  IMAD.X R5, RZ, RZ, UR7, P3 ;  /* 0x00000007ff057e24 */ /* 0x000fe400098e06ff */
[----:B--2---:R-:W-:-:S03]  /*ba00*/  IMAD.MOV.U32 R12, RZ, RZ, R14 ;  /* 0x000000ffff0c7224 */ /* 0x004fc600078e000e */
[----:B------:R-:W2:Y:S01]  /*ba10*/  @!P0 LDG.E R14, desc[UR10][R4.64+0x4] ;  /* 0x0000040a040e8981 */ /* 0x000ea2000c1e1900 */
[----:B---3--:R-:W-:Y:S02]  /*ba20*/  IMAD.MOV.U32 R6, RZ, RZ, R16 ;  /* 0x000000ffff067224 */ /* 0x008fe400078e0010 */
[----:B------:R-:W-:Y:S01]  /*ba30*/  IMAD.MOV.U32 R20, RZ, RZ, R12 ;  /* 0x000000ffff147224 */ /* 0x000fe200078e000c */
[----:B------:R-:W3:Y:S01]  /*ba40*/  @!P0 LDG.E R16, desc[UR10][R4.64+0x8] ;  /* 0x0000080a04108981 */ /* 0x000ee2000c1e1900 */
[----:B------:R-:W-:Y:S02]  /*ba50*/  IMAD.MOV.U32 R22, RZ, RZ, R6 ;  /* 0x000000ffff167224 */ /* 0x000fe400078e0006 */
[----:B-----5:R-:W-:Y:S01]  /*ba60*/  IMAD.MOV.U32 R11, RZ, RZ, R19 ;  /* 0x000000ffff0b7224 */ /* 0x020fe200078e0013 */
[----:B------:R-:W5:Y:S03]  /*ba70*/  @!P2 LDG.E R12, desc[UR10][R4.64+0x404] ;  /* 0x0004040a040ca981 */ /* 0x000f66000c1e1900 */
[----:B------:R-:W-:Y:S01]  /*ba80*/  IMAD.MOV.U32 R9, RZ, RZ, R11 ;  /* 0x000000ffff097224 */ /* 0x000fe200078e000b */
[----:B------:R-:W4:Y:S04]  /*ba90*/  @!P1 LDG.E R20, desc[UR10][R4.64+0x204] ;  /* 0x0002040a04149981 */ /* 0x000f28000c1e1900 */
[----:B------:R-:W4:Y:S04]  /*baa0*/  @!P1 LDG.E R22, desc[UR10][R4.64+0x208] ;  /* 0x0002080a04169981 */ /* 0x000f28000c1e1900 */
[----:B------:R-:W4:Y:S04]  /*bab0*/  @!P2 LDG.E R6, desc[UR10][R4.64+0x408] ;  /* 0x0004080a0406a981 */ /* 0x000f28000c1e1900 */
[----:B------:R-:W4:Y:S04]  /*bac0*/  @!P0 LDG.E R19, desc[UR10][R4.64+0xc] ;  /* 0x00000c0a04138981 */ /* 0x000f28000c1e1900 */
[----:B------:R-:W4:Y:S04]  /*bad0*/  @!P1 LDG.E R9, desc[UR10][R4.64+0x20c] ;  /* 0x00020c0a04099981 */ /* 0x000f28000c1e1900 */
[----:B------:R-:W4:Y:S01]  /*bae0*/  @!P2 LDG.E R11, desc[UR10][R4.64+0x40c] ;  /* 0x00040c0a040ba981 */ /* 0x000f22000c1e1900 */
[----:B0-----:R-:W-:Y:S01]  /*baf0*/  UIADD3 UR4, UPT, UPT, UR4, UR5, URZ ;  /* 0x0000000504047290 */ /* 0x001fe2000fffe0ff */
[----:B------:R-:W-:-:S02]  /*bb00*/  IMAD R8, R49, 0x2, R18 ;  /* 0x0000000231087824 */ /* 0x000fc400078e0212 */
[----:B------:R-:W-:-:S03]  /*bb10*/  IMAD R24, R18, 0x14, R15 ;  /* 0x0000001412187824 */ /* 0x000fc600078e020f */
[----:B------:R-:W-:Y:S02]  /*bb20*/  IMAD.U32 R10, RZ, RZ, UR4 ;  /* 0x00000004ff0a7e24 */ /* 0x000fe4000f8e00ff */
[----:B------:R-:W-:Y:S02]  /*bb30*/  IMAD R26, R8, 0x14, R21 ;  /* 0x00000014081a7824 */ /* 0x000fe400078e0215 */
[----:B------:R-:W-:Y:S02]  /*bb40*/  IMAD.U32 R18, RZ, RZ, UR4 ;  /* 0x00000004ff127e24 */ /* 0x000fe4000f8e00ff */
[--C-:B------:R-:W-:Y:S02]  /*bb50*/  IMAD.MOV.U32 R8, RZ, RZ, R10.reuse ;  /* 0x000000ffff087224 */ /* 0x100fe400078e000a */
[--C-:B------:R-:W-:Y:S02]  /*bb60*/  @!P0 IMAD.IADD R18, R13, 0x1, R10.reuse ;  /* 0x000000010d128824 */ /* 0x100fe400078e020a */
[----:B------:R-:W-:-:S02]  /*bb70*/  @!P1 IMAD.IADD R8, R25, 0x1, R10 ;  /* 0x0000000119089824 */ /* 0x000fc400078e020a */
[----:B------:R-:W-:Y:S01]  /*bb80*/  @!P2 IMAD.IADD R10, R27, 0x1, R10 ;  /* 0x000000011b0aa824 */ /* 0x000fe200078e020a */
[----:B------:R-:W-:Y:S02]  /*bb90*/  ISETP.NE.AND P0, PT, R59, RZ, PT ;  /* 0x000000ff3b00720c */ /* 0x000fe40003f05270 */
[----:B------:R-:W-:Y:S01]  /*bba0*/  ISETP.NE.AND P5, PT, R48, R3, PT ;  /* 0x000000033000720c */ /* 0x000fe20003fa5270 */
[----:B------:R-:W-:Y:S01]  /*bbb0*/  BSSY.RECONVERGENT B0, `(.L_x_192) ;  /* 0x000003e000007945 */ /* 0x000fe20003800200 */
[----:B--2---:R-:W-:Y:S02]  /*bbc0*/  IMAD.MOV.U32 R15, RZ, RZ, R14 ;  /* 0x000000ffff0f7224 */ /* 0x004fe400078e000e */
[----:B---3--:R-:W-:Y:S02]  /*bbd0*/  IMAD.MOV.U32 R17, RZ, RZ, R16 ;  /* 0x000000ffff117224 */ /* 0x008fe400078e0010 */
[----:B-----5:R-:W-:Y:S02]  /*bbe0*/  IMAD.MOV.U32 R13, RZ, RZ, R12 ;  /* 0x000000ffff0d7224 */ /* 0x020fe400078e000c */
[----:B----4-:R-:W-:-:S02]  /*bbf0*/  IMAD.MOV.U32 R21, RZ, RZ, R20 ;  /* 0x000000ffff157224 */ /* 0x010fc400078e0014 */
[----:B------:R-:W-:Y:S02]  /*bc00*/  IMAD.MOV.U32 R23, RZ, RZ, R22 ;  /* 0x000000ffff177224 */ /* 0x000fe400078e0016 */
[----:B------:R-:W-:Y:S01]  /*bc10*/  IMAD.MOV.U32 R7, RZ, RZ, R6 ;  /* 0x000000ffff077224 */ /* 0x000fe200078e0006 */
[----:B------:R-:W-:Y:S04]  /*bc20*/  STS.64 [R24+0x8], R16 ;  /* 0x0000081018007388 */ /* 0x000fe80000000a00 */
[----:B------:R-:W-:Y:S04]  /*bc30*/  STS.64 [R24], R14 ;  /* 0x0000000e18007388 */ /* 0x000fe80000000a00 */
[----:B------:R-:W-:Y:S04]  /*bc40*/  STS.64 [R24+0x10], R18 ;  /* 0x0000101218007388 */ /* 0x000fe80000000a00 */
[----:B------:R0:W-:Y:S04]  /*bc50*/  STS.64 [R24+0x300], R20 ;  /* 0x0003001418007388 */ /* 0x0001e80000000a00 */
        /* <DEDUP_REMOVED lines=9> */
[----:B------:R-:W-:Y:S04]  /*bcf0*/  LDS.64 R16, [R26+0x18] ;  /* 0x000018001a107984 */ /* 0x000fe80000000a00 */
[----:B------:R-:W2:Y:S04]  /*bd00*/  LDS.64 R14, [R26+0x20] ;  /* 0x000020001a0e7984 */ /* 0x000ea80000000a00 */
[----:B------:R-:W3:Y:S04]  /*bd10*/  LDS.64 R12, [R26+0x28] ;  /* 0x000028001a0c7984 */ /* 0x000ee80000000a00 */
[----:B------:R-:W-:Y:S04]  /*bd20*/  LDS.64 R6, [R26+0x30] ;  /* 0x000030001a067984 */ /* 0x000fe80000000a00 */
[----:B------:R-:W-:Y:S04]  /*bd30*/  LDS.64 R8, [R26+0x38] ;  /* 0x000038001a087984 */ /* 0x000fe80000000a00 */
[----:B------:R-:W-:Y:S01]  /*bd40*/  LDS.64 R4, [R26+0x40] ;  /* 0x000040001a047984 */ /* 0x000fe20000000a00 */
[C---:B0-----:R-:W-:Y:S01]  /*bd50*/  LEA R20, R59.reuse, UR9, 0x2 ;  /* 0x000000093b147c11 */ /* 0x041fe2000f8e10ff */
[----:B------:R-:W-:Y:S06]  /*bd60*/  BAR.SYNC.DEFER_BLOCKING 0x0 ;  /* 0x0000000000007b1d */ /* 0x000fec0000010000 */
[----:B------:R0:W-:Y:S02]  /*bd70*/  STS [R20+0x5a8], R3 ;  /* 0x0005a80314007388 */ /* 0x0001e40000000800 */
[----:B------:R-:W-:Y:S06]  /*bd80*/  BAR.SYNC.DEFER_BLOCKING 0x0 ;  /* 0x0000000000007b1d */ /* 0x000fec0000010000 */
[----:B------:R2:W4:Y:S01]  /*bd90*/  @P0 LDS R2, [R20+0x5a4] ;  /* 0x0005a40014020984 */ /* 0x0005220000000800 */
[----:B-1----:R-:W-:-:S04]  /*bda0*/  IMAD R10, R59, 0x3, RZ ;  /* 0x000000033b0a7824 */ /* 0x002fc800078e02ff */
[----:B------:R-:W-:Y:S01]  /*bdb0*/  VIADD R11, R10, 0x1 ;  /* 0x000000010a0b7836 */ /* 0x000fe20000000000 */
[----:B------:R-:W-:Y:S01]  /*bdc0*/  ISETP.NE.AND P0, PT, R0, R48, PT ;  /* 0x000000300000720c */ /* 0x000fe20003f05270 */
[----:B------:R-:W-:-:S03]  /*bdd0*/  VIADD R21, R10, 0x2 ;  /* 0x000000020a157836 */ /* 0x000fc60000000000 */
[----:B------:R-:W-:Y:S02]  /*bde0*/  ISETP.EQ.U32.AND P6, PT, R11, UR14, PT ;  /* 0x0000000e0b007c0c */ /* 0x000fe4000bfc2070 */
[----:B------:R-:W-:Y:S02]  /*bdf0*/  ISETP.EQ.U32.AND P2, PT, R10, UR14, PT ;  /* 0x0000000e0a007c0c */ /* 0x000fe4000bf42070 */
[----:B------:R-:W-:Y:S02]  /*be00*/  ISETP.EQ.OR.EX P0, PT, RZ, UR8, P0, P6 ;  /* 0x00000008ff007c0c */ /* 0x000fe40008702760 */
[----:B------:R-:W-:-:S04]  /*be10*/  ISETP.EQ.U32.AND P1, PT, R21, UR14, PT ;  /* 0x0000000e15007c0c */ /* 0x000fc8000bf22070 */
[----:B------:R-:W-:Y:S02]  /*be20*/  ISETP.EQ.OR.EX P1, PT, RZ, UR8, P5, P1 ;  /* 0x00000008ff007c0c */ /* 0x000fe4000af22710 */
[----:B------:R-:W-:Y:S02]  /*be30*/  SEL R10, RZ, 0x1, !P0 ;  /* 0x00000001ff0a7807 */ /* 0x000fe40004000000 */
[----:B0-----:R-:W-:Y:S01]  /*be40*/  SEL R3, RZ, 0x1, !P1 ;  /* 0x00000001ff037807 */ /* 0x001fe20004800000 */
[----:B--2---:R-:W-:Y:S02]  /*be50*/  IMAD.MOV.U32 R20, RZ, RZ, R15 ;  /* 0x000000ffff147224 */ /* 0x004fe400078e000f */
[----:B---3--:R-:W-:Y:S01]  /*be60*/  IMAD.MOV.U32 R21, RZ, RZ, R12 ;  /* 0x000000ffff157224 */ /* 0x008fe200078e000c */
[----:B----4-:R-:W-:-:S04]  /*be70*/  ISETP.NE.AND P3, PT, R2, R0, PT ;  /* 0x000000000200720c */ /* 0x010fc80003f65270 */
[----:B------:R-:W-:-:S04]  /*be80*/  ISETP.EQ.OR.EX P2, PT, RZ, UR8, P3, P2 ;  /* 0x00000008ff007c0c */ /* 0x000fc80009f42720 */
[----:B------:R-:W-:Y:S01]  /*be90*/  SEL R11, RZ, 0x1, !P2 ;  /* 0x00000001ff0b7807 */ /* 0x000fe20005000000 */
[----:B------:R-:W-:-:S03]  /*bea0*/  IMAD.MOV.U32 R22, RZ, RZ, R13 ;  /* 0x000000ffff167224 */ /* 0x000fc600078e000d */
        /* <DEDUP_REMOVED lines=14> */
.L_x_193:
[----:B------:R-:W-:Y:S05]  /*bf90*/  BSYNC.RECONVERGENT B0 ;  /* 0x0000000000007941 */ /* 0x000fea0003800200 */
.L_x_192:
        /* <DEDUP_REMOVED lines=11> */
.L_x_195:
[----:B------:R-:W-:Y:S05]  /*c050*/  BSYNC.RECONVERGENT B0 ;  /* 0x0000000000007941 */ /* 0x000fea0003800200 */
.L_x_194:
[----:B------:R-:W-:Y:S01]  /*c060*/  IADD3.X R3, PT, PT, RZ, RZ, RZ, P3, P5 ;  /* 0x000000ffff037210 */ /* 0x000fe20001fea4ff */
        /* <DEDUP_REMOVED lines=25> */
[----:B------:R-:W-:Y:S02]  /*c200*/  VIMNMX R11, PT, PT, R25, R8, PT ;  /* 0x00000008190b7248 */ /* 0x000fe40003fe0100 */
[----:B------:R-:W-:Y:S02]  /*c210*/  ISETP.GT.U32.AND P3, PT, R3, R10, PT ;  /* 0x0000000a0300720c */ /* 0x000fe40003f64070 */
[----:B------:R-:W-:Y:S02]  /*c220*/  VIMNMX R3, PT, PT, R27, R6, PT ;  /* 0x000000061b037248 */ /* 0x000fe40003fe0100 */
[----:B----4-:R-:W-:-:S02]  /*c230*/  VIMNMX R10, PT, PT, R26, R7, !PT ;  /* 0x000000071a0a7248 */ /* 0x010fc40007fe0100 */
[----:B--2---:R-:W-:Y:S02]  /*c240*/  VIMNMX R20, PT, PT, R28, R9, !PT ;  /* 0x000000091c147248 */ /* 0x004fe40007fe0100 */
[----:B------:R-:W-:Y:S02]  /*c250*/  SEL R21, R29, R4, P3 ;  /* 0x000000041d157207 */ /* 0x000fe40001800000 */
[----:B------:R-:W-:-:S07]  /*c260*/  SEL R22, R30, R5, P3 ;  /* 0x000000051e167207 */ /* 0x000fce0001800000 */
.L_x_197:
[----:B------:R-:W-:Y:S05]  /*c270*/  BSYNC.RECONVERGENT B0 ;  /* 0x0000000000007941 */ /* 0x000fea0003800200 */
.L_x_196:
[----:B----4-:R-:W3:Y:S01]  /*c280*/  SHFL.UP PT, R26, R23, 0x2, RZ ;  /* 0x04400000171a7989 */ /* 0x010ee200000e00ff */
[----:B------:R-:W-:Y:S01]  /*c290*/  @!P5 IMAD.MOV.U32 R3, RZ, RZ, R6 ;  /* 0x000000ffff03d224 */ /* 0x000fe200078e0006 */
[----:B------:R-:W-:Y:S01]  /*c2a0*/  ISETP.GT.AND P6, PT, R49, 0x1, PT ;  /* 0x000000013100780c */ /* 0x000fe20003fc4270 */
[----:B------:R-:W-:Y:S01]  /*c2b0*/  @!P5 IMAD.MOV.U32 R10, RZ, RZ, R7 ;  /* 0x000000ffff0ad224 */ /* 0x000fe200078e0007 */
[----:B------:R-:W4:Y:S01]  /*c2c0*/  SHFL.UP PT, R27, R24, 0x2, RZ ;  /* 0x04400000181b7989 */ /* 0x000f2200000e00ff */
[----:B------:R-:W-:Y:S01]  /*c2d0*/  @!P5 IMAD.MOV.U32 R11, RZ, RZ, R8 ;  /* 0x000000ffff0bd224 */ /* 0x000fe200078e0008 */
[----:B------:R-:W-:Y:S01]  /*c2e0*/  BSSY.RECONVERGENT B0, `(.L_x_198) ;  /* 0x0000020000007945 */ /* 0x000fe20003800200 */
[----:B------:R-:W-:Y:S02]  /*c2f0*/  @!P5 IMAD.MOV.U32 R20, RZ, RZ, R9 ;  /* 0x000000ffff14d224 */ /* 0x000fe400078e0009 */
[----:B------:R-:W-:Y:S01]  /*c300*/  @!P5 IMAD.MOV.U32 R21, RZ, RZ, R4 ;  /* 0x000000ffff15d224 */ /* 0x000fe200078e0004 */
[----:B--2---:R2:W2:Y:S01]  /*c310*/  SHFL.UP PT, R28, R11, 0x2, RZ ;  /* 0x044000000b1c7989 */ /* 0x0044a200000e00ff */
[----:B------:R-:W-:Y:S01]  /*c320*/  @!P5 IMAD.MOV.U32 R22, RZ, RZ, R5 ;  /* 0x000000ffff16d224 */ /* 0x000fe200078e0005 */
[----:B------:R-:W-:Y:S01]  /*c330*/  ISETP.NE.U32.AND P5, PT, R23, RZ, PT ;  /* 0x000000ff1700720c */ /* 0x000fe20003fa5070 */
[----:B------:R-:W-:Y:S01]  /*c340*/  IMAD.MOV.U32 R4, RZ, RZ, R3 ;  /* 0x000000ffff047224 */ /* 0x000fe200078e0003 */
[----:B0-----:R0:W0:Y:S01]  /*c350*/  SHFL.UP PT, R30, R21, 0x2, RZ ;  /* 0x04400000151e7989 */ /* 0x00102200000e00ff */
[----:B------:R-:W-:-:S02]  /*c360*/  IMAD.MOV.U32 R5, RZ, RZ, R10 ;  /* 0x000000ffff057224 */ /* 0x000fc400078e000a */
[----:B------:R-:W-:Y:S01]  /*c370*/  IMAD.MOV.U32 R6, RZ, RZ, R11 ;  /* 0x000000ffff067224 */ /* 0x000fe200078e000b */
[----:B------:R0:W0:Y:S01]  /*c380*/  SHFL.UP PT, R29, R22, 0x2, RZ ;  /* 0x04400000161d7989 */ /* 0x00002200000e00ff */
[----:B------:R-:W-:Y:S02]  /*c390*/  IMAD.MOV.U32 R7, RZ, RZ, R20 ;  /* 0x000000ffff077224 */ /* 0x000fe400078e0014 */
[----:B-1----:R-:W-:Y:S02]  /*c3a0*/  IMAD.MOV.U32 R8, RZ, RZ, R21 ;  /* 0x000000ffff087224 */ /* 0x002fe400078e0015 */
[----:B------:R-:W-:Y:S01]  /*c3b0*/  IMAD.MOV.U32 R9, RZ, RZ, R22 ;  /* 0x000000ffff097224 */ /* 0x000fe200078e0016 */
[----:B---3--:R-:W-:Y:S01]  /*c3c0*/  IADD3 R25, P3, PT, R26, R23, RZ ;  /* 0x000000171a197210 */ /* 0x008fe20007f7e0ff */
[----:B------:R-:W-:Y:S02]  /*c3d0*/  @!P6 IMAD.MOV.U32 R25, RZ, RZ, R23 ;  /* 0x000000ffff19e224 */ /* 0x000fe400078e0017 */
[----:B------:R1:W3:Y:S02]  /*c3e0*/  SHFL.UP PT, R23, R10, 0x2, RZ ;  /* 0x044000000a177989 */ /* 0x0002e400000e00ff */
[--C-:B----4-:R-:W-:Y:S01]  /*c3f0*/  IMAD.X R26, R27, 0x1, R24.reuse, P3 ;  /* 0x000000011b1a7824 */ /* 0x110fe200018e0618 */
[----:B------:R-:W-:Y:S01]  /*c400*/  ISETP.NE.AND.EX P3, PT, R24, RZ, PT, P5 ;  /* 0x000000ff1800720c */ /* 0x000fe20003f65350 */
[----:B------:R-:W-:Y:S01]  /*c410*/  @!P6 IMAD.MOV.U32 R26, RZ, RZ, R24 ;  /* 0x000000ffff1ae224 */ /* 0x000fe200078e0018 */
[----:B------:R1:W4:Y:S04]  /*c420*/  SHFL.UP PT, R27, R20, 0x2, RZ ;  /* 0x04400000141b7989 */ /* 0x00032800000e00ff */
[----:B------:R1:W0:Y:S07]  /*c430*/  SHFL.UP PT, R24, R3, 0x2, RZ ;  /* 0x0440000003187989 */ /* 0x00022e00000e00ff */
[----:B--2---:R-:W-:Y:S05]  /*c440*/  @P3 BRA `(.L_x_199) ;  /* 0x0000000000243947 */ /* 0x004fea0003800000 */
[----:B0-----:R-:W-:Y:S02]  /*c450*/  IABS R4, R29 ;  /* 0x0000001d00047213 */ /* 0x001fe40000000000 */
[----:B------:R-:W-:Y:S02]  /*c460*/  IABS R5, R22 ;  /* 0x0000001600057213 */ /* 0x000fe40000000000 */
[----:B------:R-:W-:Y:S02]  /*c470*/  VIMNMX R6, PT, PT, R28, R11, PT ;  /* 0x0000000b1c067248 */ /* 0x000fe40003fe0100 */
[----:B------:R-:W-:Y:S02]  /*c480*/  ISETP.GT.U32.AND P3, PT, R4, R5, PT ;  /* 0x000000050400720c */ /* 0x000fe40003f64070 */
[----:B------:R-:W-:Y:S02]  /*c490*/  VIMNMX R4, PT, PT, R24, R3, PT ;  /* 0x0000000318047248 */ /* 0x000fe40003fe0100 */
[----:B---3--:R-:W-:-:S02]  /*c4a0*/  VIMNMX R5, PT, PT, R23, R10, !PT ;  /* 0x0000000a17057248 */ /* 0x008fc40007fe0100 */
[----:B----4-:R-:W-:Y:S02]  /*c4b0*/  VIMNMX R7, PT, PT, R27, R20, !PT ;  /* 0x000000141b077248 */ /* 0x010fe40007fe0100 */
[----:B------:R-:W-:Y:S02]  /*c4c0*/  SEL R8, R30, R21, P3 ;  /* 0x000000151e087207 */ /* 0x000fe40001800000 */
[----:B------:R-:W-:-:S07]  /*c4d0*/  SEL R9, R29, R22, P3 ;  /* 0x000000161d097207 */ /* 0x000fce0001800000 */
.L_x_199:
[----:B------:R-:W-:Y:S05]  /*c4e0*/  BSYNC.RECONVERGENT B0 ;  /* 0x0000000000007941 */ /* 0x000fea0003800200 */
.L_x_198:
[----:B0-----:R-:W3:Y:S01]  /*c4f0*/  SHFL.UP PT, R24, R25, 0x4, RZ ;  /* 0x0480000019187989 */ /* 0x001ee200000e00ff */
[----:B------:R-:W-:Y:S01]  /*c500*/  @!P6 IMAD.MOV.U32 R4, RZ, RZ, R3 ;  /* 0x000000ffff04e224 */ /* 0x000fe200078e0003 */
[----:B------:R-:W-:Y:S01]  /*c510*/  ISETP.GT.AND P5, PT, R49, 0x3, PT ;  /* 0x000000033100780c */ /* 0x000fe20003fa4270 */
[----:B------:R-:W-:Y:S01]  /*c520*/  @!P6 IMAD.MOV.U32 R5, RZ, RZ, R10 ;  /* 0x000000ffff05e224 */ /* 0x000fe200078e000a */
[----:B----4-:R-:W0:Y:S01]  /*c530*/  SHFL.UP PT, R27, R26, 0x4, RZ ;  /* 0x048000001a1b7989 */ /* 0x010e2200000e00ff */
[----:B------:R-:W-:Y:S01]  /*c540*/  @!P6 IMAD.MOV.U32 R6, RZ, RZ, R11 ;  /* 0x000000ffff06e224 */ /* 0x000fe200078e000b */
[----:B------:R-:W-:Y:S01]  /*c550*/  BSSY.RECONVERGENT B0, `(.L_x_200) ;  /* 0x0000020000007945 */ /* 0x000fe20003800200 */
[----:B------:R-:W-:Y:S02]  /*c560*/  @!P6 IMAD.MOV.U32 R7, RZ, RZ, R20 ;  /* 0x000000ffff07e224 */ /* 0x000fe400078e0014 */
[----:B------:R-:W-:Y:S02]  /*c570*/  @!P6 IMAD.MOV.U32 R8, RZ, RZ, R21 ;  /* 0x000000ffff08e224 */ /* 0x000fe400078e0015 */
[----:B------:R-:W-:Y:S01]  /*c580*/  @!P6 IMAD.MOV.U32 R9, RZ, RZ, R22 ;  /* 0x000000ffff09e224 */ /* 0x000fe200078e0016 */
[----:B------:R-:W-:Y:S01]  /*c590*/  ISETP.NE.U32.AND P6, PT, R25, RZ, PT ;  /* 0x000000ff1900720c */ /* 0x000fe20003fc5070 */
[----:B------:R2:W4:Y:S01]  /*c5a0*/  SHFL.UP PT, R28, R7, 0x4, RZ ;  /* 0x04800000071c7989 */ /* 0x00052200000e00ff */
[----:B-1----:R-:W-:-:S02]  /*c5b0*/  IMAD.MOV.U32 R3, RZ, RZ, R4 ;  /* 0x000000ffff037224 */ /* 0x002fc400078e0004 */
[----:B------:R-:W-:Y:S01]  /*c5c0*/  IMAD.MOV.U32 R10, RZ, RZ, R5 ;  /* 0x000000ffff0a7224 */ /* 0x000fe200078e0005 */
[----:B------:R2:W1:Y:S01]  /*c5d0*/  SHFL.UP PT, R29, R8, 0x4, RZ ;  /* 0x04800000081d7989 */ /* 0x00046200000e00ff */
[----:B------:R-:W-:Y:S02]  /*c5e0*/  IMAD.MOV.U32 R11, RZ, RZ, R6 ;  /* 0x000000ffff0b7224 */ /* 0x000fe400078e0006 */
[----:B------:R-:W-:Y:S01]  /*c5f0*/  IMAD.MOV.U32 R20, RZ, RZ, R7 ;  /* 0x000000ffff147224 */ /* 0x000fe200078e0007 */
[----:B------:R2:W1:Y:S01]  /*c600*/  SHFL.UP PT, R30, R9, 0x4, RZ ;  /* 0x04800000091e7989 */ /* 0x00046200000e00ff */
[----:B------:R-:W-:Y:S01]  /*c610*/  IMAD.MOV.U32 R21, RZ, RZ, R8 ;  /* 0x000000ffff157224 */ /* 0x000fe200078e0008 */
[----:B---3--:R-:W-:Y:S01]  /*c620*/  IADD3 R23, P3, PT, R24, R25, RZ ;  /* 0x0000001918177210 */ /* 0x008fe20007f7e0ff */
[----:B------:R-:W-:Y:S02]  /*c630*/  @!P5 IMAD.MOV.U32 R23, RZ, RZ, R25 ;  /* 0x000000ffff17d224 */ /* 0x000fe400078e0019 */
[----:B------:R2:W3:Y:S01]  /*c640*/  SHFL.UP PT, R25, R4, 0x4, RZ ;  /* 0x0480000004197989 */ /* 0x0004e200000e00ff */
[----:B------:R-:W-:-:S02]  /*c650*/  IMAD.MOV.U32 R22, RZ, RZ, R9 ;  /* 0x000000ffff167224 */ /* 0x000fc400078e0009 */
[--C-:B0-----:R-:W-:Y:S01]  /*c660*/  IMAD.X R24, R27, 0x1, R26.reuse, P3 ;  /* 0x000000011b187824 */ /* 0x101fe200018e061a */
[----:B------:R-:W-:Y:S01]  /*c670*/  ISETP.NE.AND.EX P3, PT, R26, RZ, PT, P6 ;  /* 0x000000ff1a00720c */ /* 0x000fe20003f65360 */
[----:B------:R-:W-:Y:S01]  /*c680*/  @!P5 IMAD.MOV.U32 R24, RZ, RZ, R26 ;  /* 0x000000ffff18d224 */ /* 0x000fe200078e001a */
[----:B------:R2:W0:Y:S04]  /*c690*/  SHFL.UP PT, R27, R6, 0x4, RZ ;  /* 0x04800000061b7989 */ /* 0x00042800000e00ff */
[----:B------:R2:W0:Y:S07]  /*c6a0*/  SHFL.UP PT, R26, R5, 0x4, RZ ;  /* 0x04800000051a7989 */ /* 0x00042e00000e00ff */
[----:B----4-:R-:W-:Y:S05]  /*c6b0*/  @P3 BRA `(.L_x_201) ;  /* 0x0000000000243947 */ /* 0x010fea0003800000 */
[----:B-1----:R-:W-:Y:S02]  /*c6c0*/  IABS R3, R30 ;  /* 0x0000001e00037213 */ /* 0x002fe40000000000 */
[----:B------:R-:W-:Y:S02]  /*c6d0*/  IABS R10, R9 ;  /* 0x00000009000a7213 */ /* 0x000fe40000000000 */
[----:B0-----:R-:W-:Y:S02]  /*c6e0*/  VIMNMX R11, PT, PT, R27, R6, PT ;  /* 0x000000061b0b7248 */ /* 0x001fe40003fe0100 */
[----:B------:R-:W-:Y:S02]  /*c6f0*/  ISETP.GT.U32.AND P3, PT, R3, R10, PT ;  /* 0x0000000a0300720c */ /* 0x000fe40003f64070 */
[----:B---3--:R-:W-:Y:S02]  /*c700*/  VIMNMX R3, PT, PT, R25, R4, PT ;  /* 0x0000000419037248 */ /* 0x008fe40003fe0100 */
[----:B------:R-:W-:-:S02]  /*c710*/  VIMNMX R10, PT, PT, R26, R5, !PT ;  /* 0x000000051a0a7248 */ /* 0x000fc40007fe0100 */
[----:B------:R-:W-:Y:S02]  /*c720*/  VIMNMX R20, PT, PT, R28, R7, !PT ;  /* 0x000000071c147248 */ /* 0x000fe40007fe0100 */
[----:B------:R-:W-:Y:S02]  /*c730*/  SEL R21, R29, R8, P3 ;  /* 0x000000081d157207 */ /* 0x000fe40001800000 */
[----:B------:R-:W-:-:S07]  /*c740*/  SEL R22, R30, R9, P3 ;  /* 0x000000091e167207 */ /* 0x000fce0001800000 */
.L_x_201:
[----:B------:R-:W-:Y:S05]  /*c750*/  BSYNC.RECONVERGENT B0 ;  /* 0x0000000000007941 */ /* 0x000fea0003800200 */
.L_x_200:
[----:B0-----:R-:W3:Y:S01]  /*c760*/  SHFL.UP PT, R26, R23, 0x8, RZ ;  /* 0x05000000171a7989 */ /* 0x001ee200000e00ff */
[----:B------:R-:W-:Y:S01]  /*c770*/  @!P5 IMAD.MOV.U32 R3, RZ, RZ, R4 ;  /* 0x000000ffff03d224 */ /* 0x000fe200078e0004 */
[----:B------:R-:W-:Y:S01]  /*c780*/  ISETP.GT.AND P6, PT, R49, 0x7, PT ;  /* 0x000000073100780c */ /* 0x000fe20003fc4270 */
[----:B------:R-:W-:Y:S01]  /*c790*/  @!P5 IMAD.MOV.U32 R10, RZ, RZ, R5 ;  /* 0x000000ffff0ad224 */ /* 0x000fe200078e0005 */
[----:B------:R-:W0:Y:S01]  /*c7a0*/  SHFL.UP PT, R27, R24, 0x8, RZ ;  /* 0x05000000181b7989 */ /* 0x000e2200000e00ff */
[----:B------:R-:W-:Y:S01]  /*c7b0*/  @!P5 IMAD.MOV.U32 R11, RZ, RZ, R6 ;  /* 0x000000ffff0bd224 */ /* 0x000fe200078e0006 */
[----:B------:R-:W-:Y:S01]  /*c7c0*/  BSSY.RECONVERGENT B0, `(.L_x_202) ;  /* 0x0000020000007945 */ /* 0x000fe20003800200 */
[----:B------:R-:W-:Y:S02]  /*c7d0*/  @!P5 IMAD.MOV.U32 R20, RZ, RZ, R7 ;  /* 0x000000ffff14d224 */ /* 0x000fe400078e0007 */
[----:B------:R-:W-:Y:S01]  /*c7e0*/  @!P5 IMAD.MOV.U32 R21, RZ, RZ, R8 ;  /* 0x000000ffff15d224 */ /* 0x000fe200078e0008 */
[----:B------:R4:W4:Y:S01]  /*c7f0*/  SHFL.UP PT, R28, R11, 0x8, RZ ;  /* 0x050000000b1c7989 */ /* 0x00092200000e00ff */
[----:B------:R-:W-:Y:S01]  /*c800*/  @!P5 IMAD.MOV.U32 R22, RZ, RZ, R9 ;  /* 0x000000ffff16d224 */ /* 0x000fe200078e0009 */
[----:B------:R-:W-:Y:S01]  /*c810*/  ISETP.NE.U32.AND P5, PT, R23, RZ, PT ;  /* 0x000000ff1700720c */ /* 0x000fe20003fa5070 */
[----:B--2---:R-:W-:Y:S01]  /*c820*/  IMAD.MOV.U32 R4, RZ, RZ, R3 ;  /* 0x000000ffff047224 */ /* 0x004fe200078e0003 */
[----:B------:R2:W2:Y:S01]  /*c830*/  SHFL.UP PT, R9, R10, 0x8, RZ ;  /* 0x050000000a097989 */ /* 0x0004a200000e00ff */
[----:B------:R-:W-:-:S02]  /*c840*/  IMAD.MOV.U32 R5, RZ, RZ, R10 ;  /* 0x000000ffff057224 */ /* 0x000fc400078e000a */
[----:B------:R-:W-:Y:S01]  /*c850*/  IMAD.MOV.U32 R6, RZ, RZ, R11 ;  /* 0x000000ffff067224 */ /* 0x000fe200078e000b */
[----:B-1----:R1:W1:Y:S01]  /*c860*/  SHFL.UP PT, R30, R21, 0x8, RZ ;  /* 0x05000000151e7989 */ /* 0x00226200000e00ff */
[----:B------:R-:W-:-:S03]  /*c870*/  IMAD.MOV.U32 R7, RZ, RZ, R20 ;  /* 0x000000ffff077224 */ /* 0x000fc600078e0014 */
[----:B------:R0:W1:Y:S01]  /*c880*/  SHFL.UP PT, R29, R22, 0x8, RZ ;  /* 0x05000000161d7989 */ /* 0x00006200000e00ff */
[----:B---3--:R-:W-:Y:S01]  /*c890*/  IADD3 R25, P3, PT, R26, R23, RZ ;  /* 0x000000171a197210 */ /* 0x008fe20007f7e0ff */
[----:B------:R-:W-:Y:S02]  /*c8a0*/  @!P6 IMAD.MOV.U32 R25, RZ, RZ, R23 ;  /* 0x000000ffff19e224 */ /* 0x000fe400078e0017 */
[----:B------:R3:W1:Y:S01]  /*c8b0*/  SHFL.UP PT, R26, R3, 0x8, RZ ;  /* 0x05000000031a7989 */ /* 0x00066200000e00ff */
[----:B------:R-:W-:Y:S02]  /*c8c0*/  IMAD.MOV.U32 R23, RZ, RZ, R21 ;  /* 0x000000ffff177224 */ /* 0x000fe400078e0015 */
[--C-:B0-----:R-:W-:Y:S01]  /*c8d0*/  IMAD.X R8, R27, 0x1, R24.reuse, P3 ;  /* 0x000000011b087824 */ /* 0x101fe200018e0618 */
[----:B------:R-:W-:Y:S01]  /*c8e0*/  ISETP.NE.AND.EX P3, PT, R24, RZ, PT, P5 ;  /* 0x000000ff1800720c */ /* 0x000fe20003f65350 */
[----:B------:R3:W0:Y:S01]  /*c8f0*/  SHFL.UP PT, R27, R20, 0x8, RZ ;  /* 0x05000000141b7989 */ /* 0x00062200000e00ff */
[----:B------:R-:W-:-:S02]  /*c900*/  @!P6 IMAD.MOV.U32 R8, RZ, RZ, R24 ;  /* 0x000000ffff08e224 */ /* 0x000fc400078e0018 */
[----:B------:R-:W-:-:S09]  /*c910*/  IMAD.MOV.U32 R24, RZ, RZ, R22 ;  /* 0x000000ffff187224 */ /* 0x000fd200078e0016 */
[----:B--234-:R-:W-:Y:S05]  /*c920*/  @P3 BRA `(.L_x_203) ;  /* 0x0000000000243947 */ /* 0x01cfea0003800000 */
[----:B-1----:R-:W-:Y:S02]  /*c930*/  IABS R4, R29 ;  /* 0x0000001d00047213 */ /* 0x002fe40000000000 */
[----:B------:R-:W-:Y:S02]  /*c940*/  IABS R5, R22 ;  /* 0x0000001600057213 */ /* 0x000fe40000000000 */
[----:B------:R-:W-:Y:S02]  /*c950*/  VIMNMX R6, PT, PT, R28, R11, PT ;  /* 0x0000000b1c067248 */ /* 0x000fe40003fe0100 */
[----:B------:R-:W-:Y:S02]  /*c960*/  ISETP.GT.U32.AND P3, PT, R4, R5, PT ;  /* 0x000000050400720c */ /* 0x000fe40003f64070 */
[----:B------:R-:W-:Y:S02]  /*c970*/  VIMNMX R4, PT, PT, R26, R3, PT ;  /* 0x000000031a047248 */ /* 0x000fe40003fe0100 */
[----:B------:R-:W-:-:S02]  /*c980*/  VIMNMX R5, PT, PT, R9, R10, !PT ;  /* 0x0000000a09057248 */ /* 0x000fc40007fe0100 */
[----:B0-----:R-:W-:Y:S02]  /*c990*/  VIMNMX R7, PT, PT, R27, R20, !PT ;  /* 0x000000141b077248 */ /* 0x001fe40007fe0100 */
[----:B------:R-:W-:Y:S02]  /*c9a0*/  SEL R23, R30, R21, P3 ;  /* 0x000000151e177207 */ /* 0x000fe40001800000 */
[----:B------:R-:W-:-:S07]  /*c9b0*/  SEL R24, R29, R22, P3 ;  /* 0x000000161d187207 */ /* 0x000fce0001800000 */
.L_x_203:
[----:B------:R-:W-:Y:S05]  /*c9c0*/  BSYNC.RECONVERGENT B0 ;  /* 0x0000000000007941 */ /* 0x000fea0003800200 */
.L_x_202:
[----:B------:R-:W2:Y:S01]  /*c9d0*/  SHFL.UP PT, R28, R25, 0x10, RZ ;  /* 0x06000000191c7989 */ /* 0x000ea200000e00ff */
[----:B------:R-:W-:Y:S01]  /*c9e0*/  @!P6 IMAD.MOV.U32 R4, RZ, RZ, R3 ;  /* 0x000000ffff04e224 */ /* 0x000fe200078e0003 */
[----:B------:R-:W-:Y:S01]  /*c9f0*/  ISETP.GT.AND P5, PT, R49, 0xf, PT ;  /* 0x0000000f3100780c */ /* 0x000fe20003fa4270 */
[----:B------:R-:W-:Y:S01]  /*ca00*/  @!P6 IMAD.MOV.U32 R5, RZ, RZ, R10 ;  /* 0x000000ffff05e224 */ /* 0x000fe200078e000a */
[----:B-1----:R-:W1:Y:S01]  /*ca10*/  SHFL.UP PT, R29, R8, 0x10, RZ ;  /* 0x06000000081d7989 */ /* 0x002e6200000e00ff */
[----:B------:R-:W-:Y:S01]  /*ca20*/  @!P6 IMAD.MOV.U32 R6, RZ, RZ, R11 ;  /* 0x000000ffff06e224 */ /* 0x000fe200078e000b */
[----:B------:R-:W-:Y:S01]  /*ca30*/  BSSY.RECONVERGENT B0, `(.L_x_204) ;  /* 0x0000021000007945 */ /* 0x000fe20003800200 */
[----:B------:R-:W-:Y:S02]  /*ca40*/  @!P6 IMAD.MOV.U32 R7, RZ, RZ, R20 ;  /* 0x000000ffff07e224 */ /* 0x000fe400078e0014 */
[----:B------:R-:W-:Y:S01]  /*ca50*/  @!P6 IMAD.MOV.U32 R23, RZ, RZ, R21 ;  /* 0x000000ffff17e224 */ /* 0x000fe200078e0015 */
[----:B------:R3:W4:Y:S01]  /*ca60*/  SHFL.UP PT, R20, R5, 0x10, RZ ;  /* 0x0600000005147989 */ /* 0x00072200000e00ff */
[----:B------:R-:W-:Y:S01]  /*ca70*/  @!P6 IMAD.MOV.U32 R24, RZ, RZ, R22 ;  /* 0x000000ffff18e224 */ /* 0x000fe200078e0016 */
[----:B------:R-:W-:Y:S01]  /*ca80*/  ISETP.NE.U32.AND P6, PT, R25, RZ, PT ;  /* 0x000000ff1900720c */ /* 0x000fe20003fc5070 */
[----:B------:R-:W-:Y:S01]  /*ca90*/  IMAD.MOV.U32 R64, RZ, RZ, R4 ;  /* 0x000000ffff407224 */ /* 0x000fe200078e0004 */
[----:B------:R3:W3:Y:S01]  /*caa0*/  SHFL.UP PT, R21, R4, 0x10, RZ ;  /* 0x0600000004157989 */ /* 0x0006e200000e00ff */
[----:B------:R-:W-:-:S02]  /*cab0*/  IMAD.MOV.U32 R65, RZ, RZ, R5 ;  /* 0x000000ffff417224 */ /* 0x000fc400078e0005 */
[----:B------:R-:W-:Y:S01]  /*cac0*/  IMAD.MOV.U32 R9, RZ, RZ, R7 ;  /* 0x000000ffff097224 */ /* 0x000fe200078e0007 */
[----:B------:R0:W3:Y:S01]  /*cad0*/  SHFL.UP PT, R22, R7, 0x10, RZ ;  /* 0x0600000007167989 */ /* 0x0000e200000e00ff */
[----:B------:R-:W-:Y:S02]  /*cae0*/  IMAD.MOV.U32 R10, RZ, RZ, R23 ;  /* 0x000000ffff0a7224 */ /* 0x000fe400078e0017 */
[----:B------:R-:W-:Y:S01]  /*caf0*/  IMAD.MOV.U32 R11, RZ, RZ, R24 ;  /* 0x000000ffff0b7224 */ /* 0x000fe200078e0018 */
[----:B------:R3:W3:Y:S01]  /*cb00*/  SHFL.UP PT, R26, R23, 0x10, RZ ;  /* 0x06000000171a7989 */ /* 0x0006e200000e00ff */
[----:B--2---:R-:W-:Y:S01]  /*cb10*/  IADD3 R28, P3, PT, R28, R25, RZ ;  /* 0x000000191c1c7210 */ /* 0x004fe20007f7e0ff */
[----:B------:R-:W-:Y:S02]  /*cb20*/  @!P5 IMAD.MOV.U32 R28, RZ, RZ, R25 ;  /* 0x000000ffff1cd224 */ /* 0x000fe400078e0019 */
[----:B0-----:R0:W2:Y:S02]  /*cb30*/  SHFL.UP PT, R27, R24, 0x10, RZ ;  /* 0x06000000181b7989 */ /* 0x0010a400000e00ff */
[--C-:B-1----:R-:W-:Y:S01]  /*cb40*/  IMAD.X R29, R29, 0x1, R8.reuse, P3 ;  /* 0x000000011d1d7824 */ /* 0x102fe200018e0608 */
[----:B------:R-:W-:Y:S01]  /*cb50*/  ISETP.NE.AND.EX P3, PT, R8, RZ, PT, P6 ;  /* 0x000000ff0800720c */ /* 0x000fe20003f65360 */
[----:B------:R0:W1:Y:S01]  /*cb60*/  SHFL.UP PT, R25, R6, 0x10, RZ ;  /* 0x0600000006197989 */ /* 0x00006200000e00ff */
[----:B------:R-:W-:Y:S01]  /*cb70*/  @!P5 IMAD.MOV.U32 R29, RZ, RZ, R8 ;  /* 0x000000ffff1dd224 */ /* 0x000fe200078e0008 */
[----:B------:R-:W-:Y:S01]  /*cb80*/  ISETP.NE.AND P6, PT, R49, 0x1f, PT ;  /* 0x0000001f3100780c */ /* 0x000fe20003fc5270 */
[----:B------:R-:W-:-:S09]  /*cb90*/  IMAD.MOV.U32 R8, RZ, RZ, R6 ;  /* 0x000000ffff087224 */ /* 0x000fd200078e0006 */
[----:B0---4-:R-:W-:Y:S05]  /*cba0*/  @P3 BRA `(.L_x_205) ;  /* 0x0000000000243947 */ /* 0x011fea0003800000 */
[----:B--2---:R-:W-:Y:S02]  /*cbb0*/  IABS R3, R27 ;  /* 0x0000001b00037213 */ /* 0x004fe40000000000 */
[----:B------:R-:W-:Y:S02]  /*cbc0*/  IABS R8, R24 ;  /* 0x0000001800087213 */ /* 0x000fe40000000000 */
[----:B---3--:R-:W-:Y:S02]  /*cbd0*/  VIMNMX R64, PT, PT, R21, R4, PT ;  /* 0x0000000415407248 */ /* 0x008fe40003fe0100 */
[----:B------:R-:W-:Y:S02]  /*cbe0*/  ISETP.GT.U32.AND P3, PT, R3, R8, PT ;  /* 0x000000080300720c */ /* 0x000fe40003f64070 */
[----:B------:R-:W-:Y:S02]  /*cbf0*/  VIMNMX R65, PT, PT, R20, R5, !PT ;  /* 0x0000000514417248 */ /* 0x000fe40007fe0100 */
[----:B-1----:R-:W-:-:S02]  /*cc00*/  VIMNMX R8, PT, PT, R25, R6, PT ;  /* 0x0000000619087248 */ /* 0x002fc40003fe0100 */
[----:B------:R-:W-:Y:S02]  /*cc10*/  VIMNMX R9, PT, PT, R22, R7, !PT ;  /* 0x0000000716097248 */ /* 0x000fe40007fe0100 */
[----:B------:R-:W-:Y:S02]  /*cc20*/  SEL R10, R26, R23, P3 ;  /* 0x000000171a0a7207 */ /* 0x000fe40001800000 */
[----:B------:R-:W-:-:S07]  /*cc30*/  SEL R11, R27, R24, P3 ;  /* 0x000000181b0b7207 */ /* 0x000fce0001800000 */
.L_x_205:
[----:B------:R-:W-:Y:S05]  /*cc40*/  BSYNC.RECONVERGENT B0 ;  /* 0x0000000000007941 */ /* 0x000fea0003800200 */
.L_x_204:
[----:B------:R-:W-:Y:S01]  /*cc50*/  @!P5 IMAD.MOV.U32 R64, RZ, RZ, R4 ;  /* 0x000000ffff40d224 */ /* 0x000fe200078e0004 */
[C---:B------:R-:W-:Y:S01]  /*cc60*/  @!P6 LEA R3, R58.reuse, UR9, 0x5 ;  /* 0x000000093a03ec11 */ /* 0x040fe2000f8e28ff */
[----:B------:R-:W-:Y:S02]  /*cc70*/  @!P5 IMAD.MOV.U32 R65, RZ, RZ, R5 ;  /* 0x000000ffff41d224 */ /* 0x000fe400078e0005 */
[----:B------:R-:W-:Y:S02]  /*cc80*/  @!P5 IMAD.MOV.U32 R8, RZ, RZ, R6 ;  /* 0x000000ffff08d224 */ /* 0x000fe400078e0006 */
[----:B------:R-:W-:Y:S01]  /*cc90*/  @!P5 IMAD.MOV.U32 R9, RZ, RZ, R7 ;  /* 0x000000ffff09d224 */ /* 0x000fe200078e0007 */
[----:B------:R-:W-:Y:S01]  /*cca0*/  @!P6 STS.64 [R3], R28 ;  /* 0x0000001c0300e388 */ /* 0x000fe20000000a00 */
[----:B------:R-:W-:Y:S02]  /*ccb0*/  @!P5 IMAD.MOV.U32 R10, RZ, RZ, R23 ;  /* 0x000000ffff0ad224 */ /* 0x000fe400078e0017 */
[----:B------:R-:W-:Y:S01]  /*ccc0*/  @!P5 IMAD.MOV.U32 R11, RZ, RZ, R24 ;  /* 0x000000ffff0bd224 */ /* 0x000fe200078e0018 */
[----:B------:R-:W-:Y:S04]  /*ccd0*/  @!P6 STS.64 [R3+0x8], R64 ;  /* 0x000008400300e388 */ /* 0x000fe80000000a00 */
[----:B------:R-:W-:Y:S01]  /*cce0*/  @!P6 STS.128 [R3+0x10], R8 ;  /* 0x000010080300e388 */ /* 0x000fe20000000c00 */
[----:B------:R-:W-:Y:S01]  /*ccf0*/  BAR.SYNC.DEFER_BLOCKING 0x0 ;  /* 0x0000000000007b1d */ /* 0x000fe20000010000 */
[----:B------:R-:W-:-:S05]  /*cd00*/  ISETP.NE.AND P6, PT, R58, 0x2, PT ;  /* 0x000000023a00780c */ /* 0x000fca0003fc5270 */
[----:B------:R-:W-:Y:S04]  /*cd10*/  SHFL.UP PT, R3, R28, 0x1, RZ ;  /* 0x042000001c037989 */ /* 0x000fe800000e00ff */
[----:B------:R-:W-:Y:S04]  /*cd20*/  LDS.64 R6, [UR9+0x20] ;  /* 0x00002009ff067984 */ /* 0x000fe80008000a00 */
[----:B------:R-:W0:Y:S04]  /*cd30*/  LDS.64 R42, [UR9] ;  /* 0x00000009ff2a7984 */ /* 0x000e280008000a00 */
[----:B---3--:R-:W3:Y:S04]  /*cd40*/  LDS.64 R4, [UR9+0x40] ;  /* 0x00004009ff047984 */ /* 0x008ee80008000a00 */
[----:B------:R-:W4:Y:S04]  /*cd50*/  LDS.64 R60, [UR9+0x60] ;  /* 0x00006009ff3c7984 */ /* 0x000f280008000a00 */
[----:B------:R-:W1:Y:S04]  /*cd60*/  LDS.64 R54, [UR9+0x80] ;  /* 0x00008009ff367984 */ /* 0x000e680008000a00 */
[----:B------:R-:W1:Y:S04]  /*cd70*/  LDS.64 R52, [UR9+0xa0] ;  /* 0x0000a009ff347984 */ /* 0x000e680008000a00 */
[----:B------:R-:W4:Y:S04]  /*cd80*/  LDS.64 R50, [UR9+0xc0] ;  /* 0x0000c009ff327984 */ /* 0x000f280008000a00 */
[----:B------:R-:W4:Y:S04]  /*cd90*/  LDS.64 R44, [UR9+0xe0] ;  /* 0x0000e009ff2c7984 */ /* 0x000f280008000a00 */
[----:B------:R-:W4:Y:S04]  /*cda0*/  LDS.64 R56, [UR9+0x48] ;  /* 0x00004809ff387984 */ /* 0x000f280008000a00 */
[----:B------:R-:W4:Y:S04]  /*cdb0*/  LDS.64 R40, [UR9+0xe8] ;  /* 0x0000e809ff287984 */ /* 0x000f280008000a00 */
[----:B------:R-:W4:Y:S01]  /*cdc0*/  LDS.128 R32, [UR9+0x50] ;  /* 0x00005009ff207984 */ /* 0x000f220008000c00 */
[----:B0-----:R-:W-:-:S03]  /*cdd0*/  IADD3 R31, P3, PT, R6, R42, RZ ;  /* 0x0000002a061f7210 */ /* 0x001fc60007f7e0ff */
[----:B------:R-:W0:Y:S01]  /*cde0*/  LDS.128 R20, [UR9+0xf0] ;  /* 0x0000f009ff147984 */ /* 0x000e220008000c00 */
[----:B---3--:R-:W-:Y:S01]  /*cdf0*/  IADD3 R69, P5, PT, R4, R31, RZ ;  /* 0x0000001f04457210 */ /* 0x008fe20007fbe0ff */
[----:B------:R-:W-:Y:S02]  /*ce00*/  IMAD.X R63, R7, 0x1, R43, P3 ;  /* 0x00000001073f7824 */ /* 0x000fe400018e062b */
[----:B------:R-:W3:Y:S01]  /*ce10*/  LDS.64 R46, [UR9+0x8] ;  /* 0x00000809ff2e7984 */ /* 0x000ee20008000a00 */
[----:B------:R-:W-:Y:S01]  /*ce20*/  @!P6 IMAD.MOV.U32 R42, RZ, RZ, R31 ;  /* 0x000000ffff2ae224 */ /* 0x000fe200078e001f */
[----:B------:R-:W-:Y:S01]  /*ce30*/  ISETP.NE.U32.AND P3, PT, R6, RZ, PT ;  /* 0x000000ff0600720c */ /* 0x000fe20003f65070 */
[--C-:B------:R-:W-:Y:S01]  /*ce40*/  IMAD.X R67, R5, 0x1, R63.reuse, P5 ;  /* 0x0000000105437824 */ /* 0x100fe200028e063f */
[----:B------:R-:W-:Y:S01]  /*ce50*/  ISETP.NE.U32.AND P5, PT, R4, RZ, PT ;  /* 0x000000ff0400720c */ /* 0x000fe20003fa5070 */
[----:B------:R-:W-:Y:S01]  /*ce60*/  @!P6 IMAD.MOV.U32 R43, RZ, RZ, R63 ;  /* 0x000000ffff2be224 */ /* 0x000fe200078e003f */
[----:B------:R0:W0:Y:S01]  /*ce70*/  SHFL.UP PT, R4, R29, 0x1, RZ ;  /* 0x042000001d047989 */ /* 0x00002200000e00ff */
[----:B------:R-:W-:-:S02]  /*ce80*/  ISETP.NE.AND.EX P3, PT, R7, RZ, PT, P3 ;  /* 0x000000ff0700720c */ /* 0x000fc40003f65330 */
[----:B------:R-:W-:Y:S01]  /*ce90*/  ISETP.NE.AND.EX P5, PT, R5, RZ, PT, P5 ;  /* 0x000000ff0500720c */ /* 0x000fe20003fa5350 */
[----:B-12---:R-:W1:Y:S04]  /*cea0*/  LDS.128 R24, [UR9+0x10] ;  /* 0x00001009ff187984 */ /* 0x006e680008000c00 */
[----:B------:R-:W2:Y:S04]  /*ceb0*/  LDS.64 R62, [UR9+0x28] ;  /* 0x00002809ff3e7984 */ /* 0x000ea80008000a00 */
[----:B------:R-:W0:Y:S04]  /*cec0*/  LDS.128 R28, [UR9+0x30] ;  /* 0x00003009ff1c7984 */ /* 0x000e280008000c00 */
[----:B------:R0:W0:Y:S04]  /*ced0*/  SHFL.UP PT, R5, R8, 0x1, RZ ;  /* 0x0420000008057989 */ /* 0x00002800000e00ff */
[----:B------:R0:W0:Y:S04]  /*cee0*/  SHFL.UP PT, R6, R9, 0x1, RZ ;  /* 0x0420000009067989 */ /* 0x00002800000e00ff */
[----:B------:R0:W0:Y:S04]  /*cef0*/  SHFL.UP PT, R7, R10, 0x1, RZ ;  /* 0x042000000a077989 */ /* 0x00002800000e00ff */
[----:B------:R0:W0:Y:S04]  /*cf00*/  SHFL.UP PT, R10, R11, 0x1, RZ ;  /* 0x042000000b0a7989 */ /* 0x00002800000e00ff */
[----:B------:R0:W0:Y:S04]  /*cf10*/  SHFL.UP PT, R9, R64, 0x1, RZ ;  /* 0x0420000040097989 */ /* 0x00002800000e00ff */
[----:B------:R0:W0:Y:S01]  /*cf20*/  SHFL.UP PT, R8, R65, 0x1, RZ ;  /* 0x0420000041087989 */ /* 0x00002200000e00ff */
[----:B---34-:R-:W-:Y:S05]  /*cf30*/  @P3 BRA `(.L_x_206) ;  /* 0x0000000000243947 */ /* 0x018fea0003800000 */
        /* <DEDUP_REMOVED lines=9> */
.L_x_206:
[----:B------:R-:W-:Y:S05]  /*cfd0*/  @P5 BRA `(.L_x_207) ;  /* 0x0000000000245947 */ /* 0x000fea0003800000 */
[----:B0-----:R-:W-:Y:S02]  /*cfe0*/  IABS R11, R31 ;  /* 0x0000001f000b7213 */ /* 0x001fe40000000000 */
        /* <DEDUP_REMOVED lines=8> */
.L_x_207:
[----:B--2---:R-:W-:Y:S01]  /*d070*/  @!P6 IMAD.MOV.U32 R46, RZ, RZ, R62 ;  /* 0x000000ffff2ee224 */ /* 0x004fe200078e003e */
[----:B------:R-:W-:Y:S01]  /*d080*/  ISETP.NE.U32.AND P3, PT, R60, RZ, PT ;  /* 0x000000ff3c00720c */ /* 0x000fe20003f65070 */
[----:B------:R-:W-:Y:S01]  /*d090*/  @!P6 IMAD.MOV.U32 R47, RZ, RZ, R63 ;  /* 0x000000ffff2fe224 */ /* 0x000fe200078e003f */
[----:B------:R-:W-:Y:S01]  /*d0a0*/  ISETP.NE.AND P5, PT, R58, 0x3, PT ;  /* 0x000000033a00780c */ /* 0x000fe20003fa5270 */
[----:B01----:R-:W-:Y:S01]  /*d0b0*/  @!P6 IMAD.MOV.U32 R24, RZ, RZ, R28 ;  /* 0x000000ffff18e224 */ /* 0x003fe200078e001c */
[C---:B------:R-:W-:Y:S01]  /*d0c0*/  ISETP.NE.AND.EX P3, PT, R61.reuse, RZ, PT, P3 ;  /* 0x000000ff3d00720c */ /* 0x040fe20003f65330 */
[----:B------:R-:W-:Y:S02]  /*d0d0*/  @!P6 IMAD.MOV.U32 R25, RZ, RZ, R29 ;  /* 0x000000ffff19e224 */ /* 0x000fe400078e001d */
[----:B------:R-:W-:Y:S02]  /*d0e0*/  @!P6 IMAD.MOV.U32 R27, RZ, RZ, R31 ;  /* 0x000000ffff1be224 */ /* 0x000fe400078e001f */
[----:B------:R-:W-:Y:S01]  /*d0f0*/  @!P6 IMAD.MOV.U32 R26, RZ, RZ, R30 ;  /* 0x000000ffff1ae224 */ /* 0x000fe200078e001e */
[----:B------:R-:W-:Y:S01]  /*d100*/  IADD3 R11, P6, PT, R60, R69, RZ ;  /* 0x000000453c0b7210 */ /* 0x000fe20007fde0ff */
[----:B------:R-:W0:Y:S04]  /*d110*/  LDS.128 R28, [UR9+0x70] ;  /* 0x00007009ff1c7984 */ /* 0x000e280008000c00 */
[----:B------:R-:W-:Y:S01]  /*d120*/  IMAD.X R63, R61, 0x1, R67, P6 ;  /* 0x000000013d3f7824 */ /* 0x000fe200030e0643 */
[----:B------:R-:W-:Y:S01]  /*d130*/  ISETP.NE.AND P6, PT, R58, 0x4, PT ;  /* 0x000000043a00780c */ /* 0x000fe20003fc5270 */
[----:B------:R-:W1:Y:S01]  /*d140*/  LDS.64 R60, [UR9+0x68] ;  /* 0x00006809ff3c7984 */ /* 0x000e620008000a00 */
[----:B------:R-:W-:-:S02]  /*d150*/  @!P5 IMAD.MOV.U32 R46, RZ, RZ, R56 ;  /* 0x000000ffff2ed224 */ /* 0x000fc400078e0038 */
[----:B------:R-:W-:Y:S02]  /*d160*/  @!P5 IMAD.MOV.U32 R47, RZ, RZ, R57 ;  /* 0x000000ffff2fd224 */ /* 0x000fe400078e0039 */
[----:B------:R-:W-:Y:S02]  /*d170*/  @!P5 IMAD.MOV.U32 R24, RZ, RZ, R32 ;  /* 0x000000ffff18d224 */ /* 0x000fe400078e0020 */
[----:B------:R-:W-:Y:S02]  /*d180*/  @!P5 IMAD.MOV.U32 R25, RZ, RZ, R33 ;  /* 0x000000ffff19d224 */ /* 0x000fe400078e0021 */
[----:B------:R-:W-:Y:S02]  /*d190*/  @!P5 IMAD.MOV.U32 R26, RZ, RZ, R34 ;  /* 0x000000ffff1ad224 */ /* 0x000fe400078e0022 */
        /* <DEDUP_REMOVED lines=11> */
.L_x_208:
[----:B------:R-:W-:Y:S01]  /*d250*/  @!P5 IMAD.MOV.U32 R42, RZ, RZ, R69 ;  /* 0x000000ffff2ad224 */ /* 0x000fe200078e0045 */
[C---:B------:R-:W-:Y:S01]  /*d260*/  ISETP.NE.U32.AND P3, PT, R54.reuse, RZ, PT ;  /* 0x000000ff3600720c */ /* 0x040fe20003f65070 */
[----:B------:R-:W-:Y:S01]  /*d270*/  @!P5 IMAD.MOV.U32 R43, RZ, RZ, R67 ;  /* 0x000000ffff2bd224 */ /* 0x000fe200078e0043 */
[----:B------:R-:W-:Y:S01]  /*d280*/  IADD3 R65, P5, PT, R54, R11, RZ ;  /* 0x0000000b36417210 */ /* 0x000fe20007fbe0ff */
[----:B------:R-:W2:Y:S01]  /*d290*/  LDS.128 R32, [UR9+0x90] ;  /* 0x00009009ff207984 */ /* 0x000ea20008000c00 */
[C---:B------:R-:W-:Y:S01]  /*d2a0*/  ISETP.NE.AND.EX P3, PT, R55.reuse, RZ, PT, P3 ;  /* 0x000000ff3700720c */ /* 0x040fe20003f65330 */
[----:B-1----:R-:W-:Y:S02]  /*d2b0*/  @!P6 IMAD.MOV.U32 R46, RZ, RZ, R60 ;  /* 0x000000ffff2ee224 */ /* 0x002fe400078e003c */
[----:B------:R-:W-:Y:S01]  /*d2c0*/  IMAD.X R67, R55, 0x1, R63, P5 ;  /* 0x0000000137437824 */ /* 0x000fe200028e063f */
[----:B------:R-:W-:Y:S01]  /*d2d0*/  ISETP.NE.AND P5, PT, R58, 0x5, PT ;  /* 0x000000053a00780c */ /* 0x000fe20003fa5270 */
[----:B------:R-:W1:Y:S01]  /*d2e0*/  LDS.64 R54, [UR9+0x88] ;  /* 0x00008809ff367984 */ /* 0x000e620008000a00 */
[----:B------:R-:W-:-:S02]  /*d2f0*/  @!P6 IMAD.MOV.U32 R47, RZ, RZ, R61 ;  /* 0x000000ffff2fe224 */ /* 0x000fc400078e003d */
[----:B0-----:R-:W-:Y:S02]  /*d300*/  @!P6 IMAD.MOV.U32 R24, RZ, RZ, R28 ;  /* 0x000000ffff18e224 */ /* 0x001fe400078e001c */
[----:B------:R-:W-:Y:S02]  /*d310*/  @!P6 IMAD.MOV.U32 R25, RZ, RZ, R29 ;  /* 0x000000ffff19e224 */ /* 0x000fe400078e001d */
[----:B------:R-:W-:Y:S02]  /*d320*/  @!P6 IMAD.MOV.U32 R26, RZ, RZ, R30 ;  /* 0x000000ffff1ae224 */ /* 0x000fe400078e001e */
[----:B------:R-:W-:Y:S01]  /*d330*/  @!P6 IMAD.MOV.U32 R27, RZ, RZ, R31 ;  /* 0x000000ffff1be224 */ /* 0x000fe200078e001f */
[----:B------:R-:W-:Y:S06]  /*d340*/  @P3 BRA `(.L_x_209) ;  /* 0x0000000000243947 */ /* 0x000fec0003800000 */
[----:B------:R-:W-:Y:S02]  /*d350*/  IABS R56, R31 ;  /* 0x0000001f00387213 */ /* 0x000fe40000000000 */
[----:B--2---:R-:W-:Y:S02]  /*d360*/  IABS R57, R35 ;  /* 0x0000002300397213 */ /* 0x004fe40000000000 */
[----:B-1----:R-:W-:Y:S02]  /*d370*/  VIMNMX R54, PT, PT, R54, R60, PT ;  /* 0x0000003c36367248 */ /* 0x002fe40003fe0100 */
[----:B------:R-:W-:Y:S02]  /*d380*/  ISETP.GT.U32.AND P3, PT, R56, R57, PT ;  /* 0x000000393800720c */ /* 0x000fe40003f64070 */
[----:B------:R-:W-:Y:S02]  /*d390*/  VIMNMX R55, PT, PT, R55, R61, !PT ;  /* 0x0000003d37377248 */ /* 0x000fe40007fe0100 */
[----:B------:R-:W-:-:S02]  /*d3a0*/  VIMNMX R32, PT, PT, R32, R28, PT ;  /* 0x0000001c20207248 */ /* 0x000fc40003fe0100 */
[----:B------:R-:W-:Y:S02]  /*d3b0*/  VIMNMX R33, PT, PT, R33, R29, !PT ;  /* 0x0000001d21217248 */ /* 0x000fe40007fe0100 */
[----:B------:R-:W-:Y:S02]  /*d3c0*/  SEL R34, R30, R34, P3 ;  /* 0x000000221e227207 */ /* 0x000fe40001800000 */
[----:B------:R-:W-:-:S07]  /*d3d0*/  SEL R35, R31, R35, P3 ;  /* 0x000000231f237207 */ /* 0x000fce0001800000 */
.L_x_209:
[----:B------:R-:W-:Y:S01]  /*d3e0*/  @!P6 IMAD.MOV.U32 R42, RZ, RZ, R11 ;  /* 0x000000ffff2ae224 */ /* 0x000fe200078e000b */
[C---:B------:R-:W-:Y:S01]  /*d3f0*/  ISETP.NE.U32.AND P3, PT, R52.reuse, RZ, PT ;  /* 0x000000ff3400720c */ /* 0x040fe20003f65070 */
[----:B------:R-:W-:Y:S01]  /*d400*/  @!P6 IMAD.MOV.U32 R43, RZ, RZ, R63 ;  /* 0x000000ffff2be224 */ /* 0x000fe200078e003f */
[----:B------:R-:W-:Y:S01]  /*d410*/  IADD3 R11, P6, PT, R52, R65, RZ ;  /* 0x00000041340b7210 */ /* 0x000fe20007fde0ff */
[----:B------:R-:W0:Y:S01]  /*d420*/  LDS.128 R28, [UR9+0xb0] ;  /* 0x0000b009ff1c7984 */ /* 0x000e220008000c00 */
[C---:B------:R-:W-:Y:S01]  /*d430*/  ISETP.NE.AND.EX P3, PT, R53.reuse, RZ, PT, P3 ;  /* 0x000000ff3500720c */ /* 0x040fe20003f65330 */
[----:B------:R-:W-:Y:S02]  /*d440*/  @!P5 IMAD.MOV.U32 R42, RZ, RZ, R65 ;  /* 0x000000ffff2ad224 */ /* 0x000fe400078e0041 */
[--C-:B------:R-:W-:Y:S01]  /*d450*/  IMAD.X R63, R53, 0x1, R67.reuse, P6 ;  /* 0x00000001353f7824 */ /* 0x100fe200030e0643 */
[----:B------:R-:W-:Y:S01]  /*d460*/  IADD3 R57, P6, PT, R50, R11, RZ ;  /* 0x0000000b32397210 */ /* 0x000fe20007fde0ff */
[----:B------:R-:W3:Y:S01]  /*d470*/  LDS.64 R52, [UR9+0xa8] ;  /* 0x0000a809ff347984 */ /* 0x000ee20008000a00 */
[----:B------:R-:W-:-:S02]  /*d480*/  @!P5 IMAD.MOV.U32 R43, RZ, RZ, R67 ;  /* 0x000000ffff2bd224 */ /* 0x000fc400078e0043 */
[----:B-1----:R-:W-:Y:S02]  /*d490*/  @!P5 IMAD.MOV.U32 R46, RZ, RZ, R54 ;  /* 0x000000ffff2ed224 */ /* 0x002fe400078e0036 */
[----:B------:R-:W-:Y:S02]  /*d4a0*/  @!P5 IMAD.MOV.U32 R47, RZ, RZ, R55 ;  /* 0x000000ffff2fd224 */ /* 0x000fe400078e0037 */
[----:B--2---:R-:W-:Y:S02]  /*d4b0*/  @!P5 IMAD.MOV.U32 R24, RZ, RZ, R32 ;  /* 0x000000ffff18d224 */ /* 0x004fe400078e0020 */
[----:B------:R-:W-:Y:S02]  /*d4c0*/  @!P5 IMAD.MOV.U32 R25, RZ, RZ, R33 ;  /* 0x000000ffff19d224 */ /* 0x000fe400078e0021 */
[----:B------:R-:W-:Y:S02]  /*d4d0*/  @!P5 IMAD.MOV.U32 R26, RZ, RZ, R34 ;  /* 0x000000ffff1ad224 */ /* 0x000fe400078e0022 */
[----:B------:R-:W-:Y:S01]  /*d4e0*/  @!P5 IMAD.MOV.U32 R27, RZ, RZ, R35 ;  /* 0x000000ffff1bd224 */ /* 0x000fe200078e0023 */
[----:B------:R-:W-:Y:S01]  /*d4f0*/  ISETP.NE.AND P5, PT, R58, 0x6, PT ;  /* 0x000000063a00780c */ /* 0x000fe20003fa5270 */
        /* <DEDUP_REMOVED lines=10> */
.L_x_210:
[----:B------:R-:W-:Y:S01]  /*d5a0*/  ISETP.NE.U32.AND P3, PT, R50, RZ, PT ;  /* 0x000000ff3200720c */ /* 0x000fe20003f65070 */
[C---:B------:R-:W-:Y:S01]  /*d5b0*/  IMAD.X R61, R51.reuse, 0x1, R63, P6 ;  /* 0x00000001333d7824 */ /* 0x040fe200030e063f */
[----:B------:R-:W1:Y:S01]  /*d5c0*/  LDS.128 R32, [UR9+0xd0] ;  /* 0x0000d009ff207984 */ /* 0x000e620008000c00 */
[----:B------:R-:W-:Y:S01]  /*d5d0*/  ISETP.NE.AND P6, PT, R58, 0x7, PT ;  /* 0x000000073a00780c */ /* 0x000fe20003fc5270 */
[----:B---3--:R-:W-:Y:S01]  /*d5e0*/  @!P5 IMAD.MOV.U32 R46, RZ, RZ, R52 ;  /* 0x000000ffff2ed224 */ /* 0x008fe200078e0034 */
[----:B------:R-:W-:Y:S01]  /*d5f0*/  ISETP.NE.AND.EX P3, PT, R51, RZ, PT, P3 ;  /* 0x000000ff3300720c */ /* 0x000fe20003f65330 */
[----:B------:R-:W-:Y:S01]  /*d600*/  @!P5 IMAD.MOV.U32 R47, RZ, RZ, R53 ;  /* 0x000000ffff2fd224 */ /* 0x000fe200078e0035 */
[----:B------:R-:W2:Y:S01]  /*d610*/  LDS.64 R50, [UR9+0xc8] ;  /* 0x0000c809ff327984 */ /* 0x000ea20008000a00 */
[----:B0-----:R-:W-:Y:S02]  /*d620*/  @!P5 IMAD.MOV.U32 R24, RZ, RZ, R28 ;  /* 0x000000ffff18d224 */ /* 0x001fe400078e001c */
[----:B------:R-:W-:-:S02]  /*d630*/  @!P5 IMAD.MOV.U32 R25, RZ, RZ, R29 ;  /* 0x000000ffff19d224 */ /* 0x000fc400078e001d */
[----:B------:R-:W-:Y:S02]  /*d640*/  @!P5 IMAD.MOV.U32 R26, RZ, RZ, R30 ;  /* 0x000000ffff1ad224 */ /* 0x000fe400078e001e */
[----:B------:R-:W-:-:S04]  /*d650*/  @!P5 IMAD.MOV.U32 R27, RZ, RZ, R31 ;  /* 0x000000ffff1bd224 */ /* 0x000fc800078e001f */
[----:B------:R-:W-:Y:S05]  /*d660*/  @P3 BRA `(.L_x_211) ;  /* 0x0000000000243947 */ /* 0x000fea0003800000 */
        /* <DEDUP_REMOVED lines=9> */
.L_x_211:
[C---:B------:R-:W-:Y:S01]  /*d700*/  ISETP.NE.U32.AND P3, PT, R44.reuse, RZ, PT ;  /* 0x000000ff2c00720c */ /* 0x040fe20003f65070 */
[----:B------:R-:W-:Y:S02]  /*d710*/  @!P5 IMAD.MOV.U32 R42, RZ, RZ, R11 ;  /* 0x000000ffff2ad224 */ /* 0x000fe400078e000b */
[----:B------:R-:W-:Y:S01]  /*d720*/  @!P5 IMAD.MOV.U32 R43, RZ, RZ, R63 ;  /* 0x000000ffff2bd224 */ /* 0x000fe200078e003f */
[C---:B------:R-:W-:Y:S01]  /*d730*/  ISETP.NE.AND.EX P3, PT, R45.reuse, RZ, PT, P3 ;  /* 0x000000ff2d00720c */ /* 0x040fe20003f65330 */
[----:B--2---:R-:W-:Y:S01]  /*d740*/  @!P6 IMAD.MOV.U32 R46, RZ, RZ, R50 ;  /* 0x000000ffff2ee224 */ /* 0x004fe200078e0032 */
[----:B------:R-:W-:Y:S01]  /*d750*/  IADD3 R44, P5, PT, R44, R57, RZ ;  /* 0x000000392c2c7210 */ /* 0x000fe20007fbe0ff */
[----:B------:R-:W-:Y:S02]  /*d760*/  @!P6 IMAD.MOV.U32 R47, RZ, RZ, R51 ;  /* 0x000000ffff2fe224 */ /* 0x000fe400078e0033 */
[----:B-1----:R-:W-:Y:S02]  /*d770*/  @!P6 IMAD.MOV.U32 R24, RZ, RZ, R32 ;  /* 0x000000ffff18e224 */ /* 0x002fe400078e0020 */
[----:B------:R-:W-:Y:S01]  /*d780*/  IMAD.X R45, R45, 0x1, R61, P5 ;  /* 0x000000012d2d7824 */ /* 0x000fe200028e063d */
[----:B------:R-:W-:Y:S01]  /*d790*/  ISETP.GE.U32.AND P5, PT, R59, 0x20, PT ;  /* 0x000000203b00780c */ /* 0x000fe20003fa6070 */
[----:B------:R-:W-:-:S02]  /*d7a0*/  @!P6 IMAD.MOV.U32 R25, RZ, RZ, R33 ;  /* 0x000000ffff19e224 */ /* 0x000fc400078e0021 */
[----:B------:R-:W-:Y:S02]  /*d7b0*/  @!P6 IMAD.MOV.U32 R26, RZ, RZ, R34 ;  /* 0x000000ffff1ae224 */ /* 0x000fe400078e0022 */
[----:B------:R-:W-:Y:S01]  /*d7c0*/  @!P6 IMAD.MOV.U32 R27, RZ, RZ, R35 ;  /* 0x000000ffff1be224 */ /* 0x000fe200078e0023 */
        /* <DEDUP_REMOVED lines=10> */
.L_x_212:
        /* <DEDUP_REMOVED lines=18> */
.L_x_215:
[----:B------:R-:W-:Y:S05]  /*d990*/  BSYNC.RECONVERGENT B0 ;  /* 0x0000000000007941 */ /* 0x000fea0003800200 */
.L_x_214:
[----:B------:R-:W-:Y:S01]  /*d9a0*/  IMAD.X R4, R43, 0x1, R4, P5 ;  /* 0x000000012b047824 */ /* 0x000fe200028e0604 */
[----:B------:R-:W-:Y:S06]  /*d9b0*/  @P4 BRA `(.L_x_216) ;  /* 0x0000001c00e44947 */ /* 0x000fec0003800000 */
[----:B------:R-:W-:Y:S02]  /*d9c0*/  IMAD.MOV.U32 R7, RZ, RZ, R26 ;  /* 0x000000ffff077224 */ /* 0x000fe400078e001a */
[----:B------:R-:W-:Y:S02]  /*d9d0*/  IMAD.MOV.U32 R10, RZ, RZ, R27 ;  /* 0x000000ffff0a7224 */ /* 0x000fe400078e001b */
[----:B------:R-:W-:Y:S02]  /*d9e0*/  IMAD.MOV.U32 R6, RZ, RZ, R25 ;  /* 0x000000ffff067224 */ /* 0x000fe400078e0019 */
[----:B------:R-:W-:Y:S02]  /*d9f0*/  IMAD.MOV.U32 R5, RZ, RZ, R24 ;  /* 0x000000ffff057224 */ /* 0x000fe400078e0018 */
[----:B------:R-:W-:Y:S02]  /*da00*/  IMAD.MOV.U32 R3, RZ, RZ, R42 ;  /* 0x000000ffff037224 */ /* 0x000fe400078e002a */
[----:B------:R-:W-:-:S02]  /*da10*/  IMAD.MOV.U32 R4, RZ, RZ, R43 ;  /* 0x000000ffff047224 */ /* 0x000fc400078e002b */
[----:B------:R-:W-:Y:S02]  /*da20*/  IMAD.MOV.U32 R8, RZ, RZ, R47 ;  /* 0x000000ffff087224 */ /* 0x000fe400078e002f */
[----:B------:R-:W-:Y:S01]  /*da30*/  IMAD.MOV.U32 R9, RZ, RZ, R46 ;  /* 0x000000ffff097224 */ /* 0x000fe200078e002e */
[----:B------:R-:W-:Y:S06]  /*da40*/  BRA `(.L_x_216) ;  /* 0x0000001c00c07947 */ /* 0x000fec0003800000 */
.L_x_213:
        /* <DEDUP_REMOVED lines=25> */
.L_x_218:
[----:B------:R-:W-:Y:S05]  /*dbe0*/  BSYNC.RECONVERGENT B0 ;  /* 0x0000000000007941 */ /* 0x000fea0003800200 */
.L_x_217:
[----:B------:R-:W0:Y:S01]  /*dbf0*/  LDCU UR4, c[0x0][0x370] ;  /* 0x00006e00ff0477ac */ /* 0x000e220008000800 */
[----:B-1----:R-:W-:-:S05]  /*dc00*/  LOP3.LUT R25, RZ, R59, RZ, 0x33, !PT ;  /* 0x0000003bff197212 */ /* 0x002fca00078e33ff */
[----:B------:R-:W-:Y:S01]  /*dc10*/  VIADD R57, R25, UR13 ;  /* 0x0000000d19397c36 */ /* 0x000fe20008000000 */
[----:B0-----:R-:W-:-:S09]  /*dc20*/  UISETP.GT.U32.AND UP0, UPT, UR4, 0x1f3, UPT ;  /* 0x000001f30400788c */ /* 0x001fd2000bf04070 */
[----:B------:R-:W-:Y:S05]  /*dc30*/  BRA.U UP0, `(.L_x_219) ;  /* 0x0000000100087547 */ /* 0x000fea000b800000 */
[----:B------:R0:W-:Y:S06]  /*dc40*/  MEMBAR.SC.CTA ;  /* 0x0000000000007992 */ /* 0x0001ec0000000000 */
[----:B0-----:R-:W-:Y:S05]  /*dc50*/  BRA `(.L_x_220) ;  /* 0x0000000000087947 */ /* 0x001fea0003800000 */
.L_x_219:
[----:B------:R-:W-:Y:S05]  /*dc60*/  NANOSLEEP 0x1c2 ;  /* 0x000001c20000795d */ /* 0x000fea0003800000 */
[----:B------:R-:W-:Y:S01]  /*dc70*/  NOP ;  /* 0x0000000000007918 */ /* 0x000fe20000000000 */
.L_x_220:
[----:B------:R-:W-:-:S07]  /*dc80*/  IMAD.WIDE R24, R25, 0x4, R28 ;  /* 0x0000000419187825 */ /* 0x000fce00078e021c */
.L_x_222:
        /* <DEDUP_REMOVED lines=10> */
.L_x_412:
        /* <DEDUP_REMOVED lines=13> */
.L_x_224:
[----:B------:R-:W0:Y:S02]  /*de00*/  LDC.64 R28, c[0x0][0x3f0] ;  /* 0x0000fc00ff1c7b82 */ /* 0x000e240000000a00 */
[----:B0-----:R-:W-:-:S05]  /*de10*/  IMAD.WIDE R28, R57, 0x20, R28 ;  /* 0x00000020391c7825 */ /* 0x001fca00078e021c */
[----:B------:R0:W5:Y:S04]  /*de20*/  LD.E.64.STRONG.GPU R42, desc[UR10][R28.64+0x400] ;  /* 0x0004000a1c2a7980 */ /* 0x000168000c10fb00 */
[----:B------:R0:W5:Y:S04]  /*de30*/  LD.E.64.STRONG.GPU R34, desc[UR10][R28.64+0x418] ;  /* 0x0004180a1c227980 */ /* 0x000168000c10fb00 */
[----:B------:R0:W5:Y:S04]  /*de40*/  LD.E.64.STRONG.GPU R24, desc[UR10][R28.64+0x408] ;  /* 0x0004080a1c187980 */ /* 0x000168000c10fb00 */
[----:B------:R0:W5:Y:S02]  /*de50*/  LD.E.64.STRONG.GPU R26, desc[UR10][R28.64+0x410] ;  /* 0x0004100a1c1a7980 */ /* 0x000164000c10fb00 */
.L_x_225:
[----:B------:R-:W-:Y:S05]  /*de60*/  BSYNC.RECONVERGENT B0 ;  /* 0x0000000000007941 */ /* 0x000fea0003800200 */
.L_x_223:
        /* <DEDUP_REMOVED lines=11> */
[----:B------:R0:W4:Y:S04]  /*df20*/  SHFL.DOWN PT, R50, R25, 0x1, R31 ;  /* 0x0820000019327989 */ /* 0x00012800000e001f */
[----:B------:R0:W0:Y:S04]  /*df30*/  SHFL.DOWN PT, R51, R26, 0x1, R31 ;  /* 0x082000001a337989 */ /* 0x00002800000e001f */
[----:B------:R0:W0:Y:S04]  /*df40*/  SHFL.DOWN PT, R52, R27, 0x1, R31 ;  /* 0x082000001b347989 */ /* 0x00002800000e001f */
[----:B------:R0:W0:Y:S04]  /*df50*/  SHFL.DOWN PT, R53, R34, 0x1, R31 ;  /* 0x0820000022357989 */ /* 0x00002800000e001f */
[----:B-12---:R0:W0:Y:S02]  /*df60*/  SHFL.DOWN PT, R32, R35, 0x1, R31 ;  /* 0x0820000023207989 */ /* 0x00602400000e001f */
.L_x_423:
        /* <DEDUP_REMOVED lines=13> */
[----:B------:R-:W-:-:S02]  /*e040*/  SEL R34, R53, R34, P3 ;  /* 0x0000002235227207 */ /* 0x000fc40001800000 */
[----:B------:R-:W-:Y:S02]  /*e050*/  SEL R35, R32, R35, P3 ;  /* 0x0000002320237207 */ /* 0x000fe40001800000 */
[----:B------:R-:W-:Y:S02]  /*e060*/  VIMNMX R26, PT, PT, R26, R51, PT ;  /* 0x000000331a1a7248 */ /* 0x000fe40003fe0100 */
[----:B------:R-:W-:-:S07]  /*e070*/  VIMNMX R27, PT, PT, R27, R52, !PT ;  /* 0x000000341b1b7248 */ /* 0x000fce0007fe0100 */
.L_x_228:
[----:B------:R-:W-:Y:S05]  /*e080*/  BSYNC.RECONVERGENT B0 ;  /* 0x0000000000007941 */ /* 0x000fea0003800200 */
.L_x_227:
[----:B------:R-:W-:-:S03]  /*e090*/  UMOV UR4, 0xffffffff ;  /* 0xffffffff00047882 */ /* 0x000fc60000000000 */
[----:B------:R-:W-:Y:S05]  /*e0a0*/  BRA.DIV UR4, `(.L_x_229) ;  /* 0x0000004e04987947 */ /* 0x000fea000b800000 */
[----:B------:R1:W2:Y:S04]  /*e0b0*/  SHFL.DOWN PT, R11, R42, 0x2, R31 ;  /* 0x084000002a0b7989 */ /* 0x0002a800000e001f */
[----:B------:R1:W1:Y:S04]  /*e0c0*/  SHFL.DOWN PT, R46, R43, 0x2, R31 ;  /* 0x084000002b2e7989 */ /* 0x00026800000e001f */
[----:B------:R0:W1:Y:S04]  /*e0d0*/  SHFL.DOWN PT, R33, R24, 0x2, R31 ;  /* 0x0840000018217989 */ /* 0x00006800000e001f */
[----:B----4-:R4:W1:Y:S04]  /*e0e0*/  SHFL.DOWN PT, R50, R25, 0x2, R31 ;  /* 0x0840000019327989 */ /* 0x01086800000e001f */
[----:B---3--:R4:W3:Y:S04]  /*e0f0*/  SHFL.DOWN PT, R47, R26, 0x2, R31 ;  /* 0x084000001a2f7989 */ /* 0x0088e800000e001f */
[----:B0-----:R4:W0:Y:S04]  /*e100*/  SHFL.DOWN PT, R52, R27, 0x2, R31 ;  /* 0x084000001b347989 */ /* 0x00182800000e001f */
[----:B------:R4:W0:Y:S04]  /*e110*/  SHFL.DOWN PT, R51, R34, 0x2, R31 ;  /* 0x0840000022337989 */ /* 0x00082800000e001f */
[----:B--2---:R4:W0:Y:S02]  /*e120*/  SHFL.DOWN PT, R32, R35, 0x2, R31 ;  /* 0x0840000023207989 */ /* 0x00482400000e001f */
.L_x_433:
        /* <DEDUP_REMOVED lines=11> */
[----:B------:R-:W-:Y:S02]  /*e1e0*/  VIMNMX R24, PT, PT, R24, R33, PT ;  /* 0x0000002118187248 */ /* 0x000fe40003fe0100 */
[----:B------:R-:W-:Y:S02]  /*e1f0*/  ISETP.GT.U32.AND P3, PT, R11, R28, PT ;  /* 0x0000001c0b00720c */ /* 0x000fe40003f64070 */
[----:B----4-:R-:W-:Y:S02]  /*e200*/  VIMNMX R25, PT, PT, R25, R50, !PT ;  /* 0x0000003219197248 */ /* 0x010fe40007fe0100 */
[----:B------:R-:W-:-:S02]  /*e210*/  SEL R34, R51, R34, P3 ;  /* 0x0000002233227207 */ /* 0x000fc40001800000 */
[----:B------:R-:W-:Y:S02]  /*e220*/  SEL R35, R32, R35, P3 ;  /* 0x0000002320237207 */ /* 0x000fe40001800000 */
[----:B---3--:R-:W-:Y:S02]  /*e230*/  VIMNMX R26, PT, PT, R26, R47, PT ;  /* 0x0000002f1a1a7248 */ /* 0x008fe40003fe0100 */
[----:B------:R-:W-:-:S07]  /*e240*/  VIMNMX R27, PT, PT, R27, R52, !PT ;  /* 0x000000341b1b7248 */ /* 0x000fce0007fe0100 */
.L_x_231:
[----:B------:R-:W-:Y:S05]  /*e250*/  BSYNC.RECONVERGENT B0 ;  /* 0x0000000000007941 */ /* 0x000fea0003800200 */
.L_x_230:
[----:B------:R-:W-:-:S03]  /*e260*/  UMOV UR4, 0xffffffff ;  /* 0xffffffff00047882 */ /* 0x000fc60000000000 */
[----:B------:R-:W-:Y:S05]  /*e270*/  BRA.DIV UR4, `(.L_x_232) ;  /* 0x0000004e04dc7947 */ /* 0x000fea000b800000 */
[----:B------:R2:W2:Y:S04]  /*e280*/  SHFL.DOWN PT, R11, R42, 0x4, R31 ;  /* 0x088000002a0b7989 */ /* 0x0004a800000e001f */
[----:B-1----:R1:W1:Y:S04]  /*e290*/  SHFL.DOWN PT, R46, R43, 0x4, R31 ;  /* 0x088000002b2e7989 */ /* 0x00226800000e001f */
[----:B---3--:R3:W1:Y:S04]  /*e2a0*/  SHFL.DOWN PT, R47, R24, 0x4, R31 ;  /* 0x08800000182f7989 */ /* 0x00866800000e001f */
[----:B------:R3:W1:Y:S04]  /*e2b0*/  SHFL.DOWN PT, R50, R25, 0x4, R31 ;  /* 0x0880000019327989 */ /* 0x00066800000e001f */
[----:B0-----:R3:W0:Y:S04]  /*e2c0*/  SHFL.DOWN PT, R51, R26, 0x4, R31 ;  /* 0x088000001a337989 */ /* 0x00162800000e001f */
[----:B------:R3:W0:Y:S04]  /*e2d0*/  SHFL.DOWN PT, R52, R27, 0x4, R31 ;  /* 0x088000001b347989 */ /* 0x00062800000e001f */
[----:B------:R3:W0:Y:S04]  /*e2e0*/  SHFL.DOWN PT, R53, R34, 0x4, R31 ;  /* 0x0880000022357989 */ /* 0x00062800000e001f */
[----:B--2---:R3:W0:Y:S02]  /*e2f0*/  SHFL.DOWN PT, R32, R35, 0x4, R31 ;  /* 0x0880000023207989 */ /* 0x00462400000e001f */
.L_x_443:
        /* <DEDUP_REMOVED lines=18> */
.L_x_234:
[----:B------:R-:W-:Y:S05]  /*e420*/  BSYNC.RECONVERGENT B0 ;  /* 0x0000000000007941 */ /* 0x000fea0003800200 */
.L_x_233:
[----:B------:R-:W-:-:S03]  /*e430*/  UMOV UR4, 0xffffffff ;  /* 0xffffffff00047882 */ /* 0x000fc60000000000 */
[----:B------:R-:W-:Y:S05]  /*e440*/  BRA.DIV UR4, `(.L_x_235) ;  /* 0x0000005204207947 */ /* 0x000fea000b800000 */
[----:B-1----:R1:W2:Y:S04]  /*e450*/  SHFL.DOWN PT, R47, R42, 0x8, R31 ;  /* 0x090000002a2f7989 */ /* 0x0022a800000e001f */
[----:B------:R1:W1:Y:S04]  /*e460*/  SHFL.DOWN PT, R46, R43, 0x8, R31 ;  /* 0x090000002b2e7989 */ /* 0x00026800000e001f */
[----:B0-----:R0:W0:Y:S04]  /*e470*/  SHFL.DOWN PT, R51, R24, 0x8, R31 ;  /* 0x0900000018337989 */ /* 0x00102800000e001f */
[----:B------:R0:W0:Y:S04]  /*e480*/  SHFL.DOWN PT, R50, R25, 0x8, R31 ;  /* 0x0900000019327989 */ /* 0x00002800000e001f */
[----:B------:R0:W0:Y:S04]  /*e490*/  SHFL.DOWN PT, R53, R26, 0x8, R31 ;  /* 0x090000001a357989 */ /* 0x00002800000e001f */
[----:B------:R0:W0:Y:S04]  /*e4a0*/  SHFL.DOWN PT, R52, R27, 0x8, R31 ;  /* 0x090000001b347989 */ /* 0x00002800000e001f */
[----:B------:R0:W0:Y:S04]  /*e4b0*/  SHFL.DOWN PT, R55, R34, 0x8, R31 ;  /* 0x0900000022377989 */ /* 0x00002800000e001f */
[----:B-12---:R0:W0:Y:S02]  /*e4c0*/  SHFL.DOWN PT, R32, R35, 0x8, R31 ;  /* 0x0900000023207989 */ /* 0x00602400000e001f */
.L_x_453:
[----:B------:R-:W-:Y:S01]  /*e4d0*/  VIADD R11, R49, 0x8 ;  /* 0x00000008310b7836 */ /* 0x000fe20000000000 */
[----:B------:R-:W-:Y:S04]  /*e4e0*/  BSSY.RECONVERGENT B0, `(.L_x_236) ;  /* 0x0000011000007945 */ /* 0x000fe80003800200 */
[----:B------:R-:W-:-:S13]  /*e4f0*/  ISETP.GT.AND P3, PT, R11, R31, PT ;  /* 0x0000001f0b00720c */ /* 0x000fda0003f64270 */
[----:B------:R-:W-:Y:S05]  /*e500*/  @P3 BRA `(.L_x_237) ;  /* 0x0000000000383947 */ /* 0x000fea0003800000 */
        /* <DEDUP_REMOVED lines=14> */
.L_x_237:
[----:B------:R-:W-:Y:S05]  /*e5f0*/  BSYNC.RECONVERGENT B0 ;  /* 0x0000000000007941 */ /* 0x000fea0003800200 */
.L_x_236:
[----:B------:R-:W-:-:S03]  /*e600*/  UMOV UR4, 0xffffffff ;  /* 0xffffffff00047882 */ /* 0x000fc60000000000 */
[----:B------:R-:W-:Y:S05]  /*e610*/  BRA.DIV UR4, `(.L_x_238) ;  /* 0x0000005204647947 */ /* 0x000fea000b800000 */
[----:B------:R1:W2:Y:S04]  /*e620*/  SHFL.DOWN PT, R47, R42, 0x10, R31 ;  /* 0x0a0000002a2f7989 */ /* 0x0002a800000e001f */
[----:B------:R1:W1:Y:S04]  /*e630*/  SHFL.DOWN PT, R46, R43, 0x10, R31 ;  /* 0x0a0000002b2e7989 */ /* 0x00026800000e001f */
[----:B0-----:R0:W0:Y:S04]  /*e640*/  SHFL.DOWN PT, R51, R24, 0x10, R31 ;  /* 0x0a00000018337989 */ /* 0x00102800000e001f */
[----:B------:R0:W0:Y:S04]  /*e650*/  SHFL.DOWN PT, R50, R25, 0x10, R31 ;  /* 0x0a00000019327989 */ /* 0x00002800000e001f */
[----:B------:R0:W0:Y:S04]  /*e660*/  SHFL.DOWN PT, R53, R26, 0x10, R31 ;  /* 0x0a0000001a357989 */ /* 0x00002800000e001f */
[----:B------:R0:W0:Y:S04]  /*e670*/  SHFL.DOWN PT, R52, R27, 0x10, R31 ;  /* 0x0a0000001b347989 */ /* 0x00002800000e001f */
[----:B------:R0:W0:Y:S04]  /*e680*/  SHFL.DOWN PT, R55, R34, 0x10, R31 ;  /* 0x0a00000022377989 */ /* 0x00002800000e001f */
[----:B-12---:R0:W0:Y:S02]  /*e690*/  SHFL.DOWN PT, R32, R35, 0x10, R31 ;  /* 0x0a00000023207989 */ /* 0x00602400000e001f */
.L_x_463:
        /* <DEDUP_REMOVED lines=19> */
.L_x_240:
[----:B------:R-:W-:Y:S05]  /*e7d0*/  BSYNC.RECONVERGENT B0 ;  /* 0x0000000000007941 */ /* 0x000fea0003800200 */
.L_x_239:
[----:B------:R-:W-:-:S03]  /*e7e0*/  UMOV UR4, 0xffffffff ;  /* 0xffffffff00047882 */ /* 0x000fc60000000000 */
[----:B------:R-:W-:Y:S05]  /*e7f0*/  BRA.DIV UR4, `(.L_x_241) ;  /* 0x0000005204a47947 */ /* 0x000fea000b800000 */
[----:B------:R-:W-:-:S13]  /*e800*/  VOTE.ALL P3, P3 ;  /* 0x0000000000ff7806 */ /* 0x000fda0001860000 */
.L_x_466:
[----:B------:R-:W-:Y:S05]  /*e810*/  @!P3 BRA `(.L_x_242) ;  /* 0x0000000c0048b947 */ /* 0x000fea0003800000 */
.L_x_266:
[----:B0-234-:R-:W0:Y:S01]  /*e820*/  LDC.64 R30, c[0x0][0x3e0] ;  /* 0x0000f800ff1e7b82 */ /* 0x01de220000000a00 */
[----:B------:R-:W-:Y:S05]  /*e830*/  YIELD ;  /* 0x0000000000007946 */ /* 0x000fea0003800000 */
[----:B0-----:R-:W-:-:S07]  /*e840*/  IMAD.WIDE R30, R57, 0x4, R30 ;  /* 0x00000004391e7825 */ /* 0x001fce00078e021e */
.L_x_244:
        /* <DEDUP_REMOVED lines=10> */
.L_x_469:
        /* <DEDUP_REMOVED lines=13> */
.L_x_246:
[----:B------:R-:W0:Y:S02]  /*e9c0*/  LDC.64 R28, c[0x0][0x3f0] ;  /* 0x0000fc00ff1c7b82 */ /* 0x000e240000000a00 */
[----:B0-----:R-:W-:-:S05]  /*e9d0*/  IMAD.WIDE R28, R57, 0x20, R28 ;  /* 0x00000020391c7825 */ /* 0x001fca00078e021c */
[----:B------:R0:W5:Y:S04]  /*e9e0*/  LD.E.64.STRONG.GPU R46, desc[UR10][R28.64] ;  /* 0x0000000a1c2e7980 */ /* 0x000168000c10fb00 */
[----:B------:R0:W5:Y:S04]  /*e9f0*/  LD.E.64.STRONG.GPU R50, desc[UR10][R28.64+0x8] ;  /* 0x0000080a1c327980 */ /* 0x000168000c10fb00 */
[----:B------:R0:W5:Y:S04]  /*ea00*/  LD.E.64.STRONG.GPU R52, desc[UR10][R28.64+0x10] ;  /* 0x0000100a1c347980 */ /* 0x000168000c10fb00 */
[----:B------:R0:W5:Y:S02]  /*ea10*/  LD.E.64.STRONG.GPU R54, desc[UR10][R28.64+0x18] ;  /* 0x0000180a1c367980 */ /* 0x000164000c10fb00 */
.L_x_247:
[----:B------:R-:W-:Y:S05]  /*ea20*/  BSYNC.RECONVERGENT B0 ;  /* 0x0000000000007941 */ /* 0x000fea0003800200 */
.L_x_245:
[----:B01----:R-:W0:Y:S01]  /*ea30*/  S2R R29, SR_GEMASK ;  /* 0x00000000001d7919 */ /* 0x003e220000003c00 */
[----:B------:R-:W-:Y:S01]  /*ea40*/  UMOV UR4, 0xffffffff ;  /* 0xffffffff00047882 */ /* 0x000fe20000000000 */
[----:B------:R-:W1:Y:S02]  /*ea50*/  S2R R58, SR_LANEID ;  /* 0x00000000003a7919 */ /* 0x000e640000000000 */
[----:B------:R-:W-:Y:S05]  /*ea60*/  BRA.DIV UR4, `(.L_x_248) ;  /* 0x0000005204447947 */ /* 0x000fea000b800000 */
[----:B------:R-:W-:-:S04]  /*ea70*/  VOTE.ANY R28, PT, !P3 ;  /* 0x00000000001c7806 */ /* 0x000fc800058e0100 */
[----:B0-----:R-:W-:-:S05]  /*ea80*/  LOP3.LUT R28, R28, 0x80000000, R29, 0xec, !PT ;  /* 0x800000001c1c7812 */ /* 0x001fca00078eec1d */
[----:B------:R-:W-:-:S05]  /*ea90*/  VIADD R29, R28, 0xffffffff ;  /* 0xffffffff1c1d7836 */ /* 0x000fca0000000000 */
[----:B------:R-:W-:-:S04]  /*eaa0*/  LOP3.LUT R29, R28, R29, RZ, 0xc, !PT ;  /* 0x0000001d1c1d7212 */ /* 0x000fc800078e0cff */
[----:B------:R-:W0:Y:S02]  /*eab0*/  POPC R31, R29 ;  /* 0x0000001d001f7309 */ /* 0x000e240000000000 */
[----:B0----5:R0:W2:Y:S04]  /*eac0*/  SHFL.DOWN PT, R75, R46, 0x1, R31 ;  /* 0x082000002e4b7989 */ /* 0x0210a800000e001f */
[----:B------:R0:W3:Y:S04]  /*ead0*/  SHFL.DOWN PT, R70, R47, 0x1, R31 ;  /* 0x082000002f467989 */ /* 0x0000e800000e001f */
[----:B------:R0:W4:Y:S04]  /*eae0*/  SHFL.DOWN PT, R67, R50, 0x1, R31 ;  /* 0x0820000032437989 */ /* 0x00012800000e001f */
[----:B------:R0:W0:Y:S04]  /*eaf0*/  SHFL.DOWN PT, R66, R51, 0x1, R31 ;  /* 0x0820000033427989 */ /* 0x00002800000e001f */
[----:B------:R0:W0:Y:S04]  /*eb00*/  SHFL.DOWN PT, R69, R52, 0x1, R31 ;  /* 0x0820000034457989 */ /* 0x00002800000e001f */
[----:B------:R0:W0:Y:S04]  /*eb10*/  SHFL.DOWN PT, R68, R53, 0x1, R31 ;  /* 0x0820000035447989 */ /* 0x00002800000e001f */
[----:B------:R0:W0:Y:S04]  /*eb20*/  SHFL.DOWN PT, R73, R54, 0x1, R31 ;  /* 0x0820000036497989 */ /* 0x00002800000e001f */
[----:B--23--:R0:W0:Y:S02]  /*eb30*/  SHFL.DOWN PT, R32, R55, 0x1, R31 ;  /* 0x0820000037207989 */ /* 0x00c02400000e001f */
.L_x_480:
[----:B-1----:R-:W-:Y:S01]  /*eb40*/  ISETP.GE.AND P3, PT, R58, R31, PT ;  /* 0x0000001f3a00720c */ /* 0x002fe20003f66270 */
        /* <DEDUP_REMOVED lines=17> */
[----:B----4-:R-:W-:Y:S02]  /*ec60*/  VIMNMX R63, PT, PT, R50, R67, PT ;  /* 0x00000043323f7248 */ /* 0x010fe40003fe0100 */
[----:B------:R-:W-:Y:S02]  /*ec70*/  ISETP.GT.U32.AND P3, PT, R28, R29, PT ;  /* 0x0000001d1c00720c */ /* 0x000fe40003f64070 */
[----:B------:R-:W-:Y:S02]  /*ec80*/  VIMNMX R62, PT, PT, R51, R66, !PT ;  /* 0x00000042333e7248 */ /* 0x000fe40007fe0100 */
[----:B------:R-:W-:-:S02]  /*ec90*/  VIMNMX R61, PT, PT, R52, R69, PT ;  /* 0x00000045343d7248 */ /* 0x000fc40003fe0100 */
[----:B------:R-:W-:Y:S02]  /*eca0*/  VIMNMX R60, PT, PT, R53, R68, !PT ;  /* 0x00000044353c7248 */ /* 0x000fe40007fe0100 */
[----:B------:R-:W-:Y:S02]  /*ecb0*/  SEL R59, R73, R54, P3 ;  /* 0x00000036493b7207 */ /* 0x000fe40001800000 */
[----:B------:R-:W-:-:S07]  /*ecc0*/  SEL R58, R32, R55, P3 ;  /* 0x00000037203a7207 */ /* 0x000fce0001800000 */
.L_x_250:
[----:B------:R-:W-:Y:S05]  /*ecd0*/  BSYNC.RECONVERGENT B0 ;  /* 0x0000000000007941 */ /* 0x000fea0003800200 */
.L_x_249:
[----:B------:R-:W-:-:S03]  /*ece0*/  UMOV UR4, 0xffffffff ;  /* 0xffffffff00047882 */ /* 0x000fc60000000000 */
[----:B------:R-:W-:Y:S05]  /*ecf0*/  BRA.DIV UR4, `(.L_x_251) ;  /* 0x0000005204747947 */ /* 0x000fea000b800000 */
[----:B------:R1:W2:Y:S04]  /*ed00*/  SHFL.DOWN PT, R72, R65, 0x2, R31 ;  /* 0x0840000041487989 */ /* 0x0002a800000e001f */
[----:B0-----:R1:W0:Y:S04]  /*ed10*/  SHFL.DOWN PT, R73, R64, 0x2, R31 ;  /* 0x0840000040497989 */ /* 0x00122800000e001f */
[----:B------:R1:W3:Y:S04]  /*ed20*/  SHFL.DOWN PT, R70, R63, 0x2, R31 ;  /* 0x084000003f467989 */ /* 0x0002e800000e001f */
[----:B----4-:R1:W4:Y:S04]  /*ed30*/  SHFL.DOWN PT, R67, R62, 0x2, R31 ;  /* 0x084000003e437989 */ /* 0x01032800000e001f */
[----:B------:R1:W0:Y:S04]  /*ed40*/  SHFL.DOWN PT, R66, R61, 0x2, R31 ;  /* 0x084000003d427989 */ /* 0x00022800000e001f */
[----:B------:R1:W0:Y:S04]  /*ed50*/  SHFL.DOWN PT, R69, R60, 0x2, R31 ;  /* 0x084000003c457989 */ /* 0x00022800000e001f */
[----:B------:R1:W0:Y:S04]  /*ed60*/  SHFL.DOWN PT, R68, R59, 0x2, R31 ;  /* 0x084000003b447989 */ /* 0x00022800000e001f */
[----:B--2---:R1:W0:Y:S02]  /*ed70*/  SHFL.DOWN PT, R32, R58, 0x2, R31 ;  /* 0x084000003a207989 */ /* 0x00422400000e001f */
.L_x_490:
[----:B------:R-:W-:Y:S01]  /*ed80*/  ISETP.GT.AND P3, PT, R56, R31, PT ;  /* 0x0000001f3800720c */ /* 0x000fe20003f64270 */
[----:B------:R-:W-:-:S12]  /*ed90*/  BSSY.RECONVERGENT B0, `(.L_x_252) ;  /* 0x0000010000007945 */ /* 0x000fd80003800200 */
[----:B------:R-:W-:Y:S05]  /*eda0*/  @P3 BRA `(.L_x_253) ;  /* 0x0000000000383947 */ /* 0x000fea0003800000 */
[----:B------:R-:W-:Y:S02]  /*edb0*/  ISETP.NE.U32.AND P3, PT, R65, RZ, PT ;  /* 0x000000ff4100720c */ /* 0x000fe40003f65070 */
[----:B-1----:R-:W-:Y:S02]  /*edc0*/  IADD3 R65, P4, PT, R72, R65, RZ ;  /* 0x0000004148417210 */ /* 0x002fe40007f9e0ff */
[----:B------:R-:W-:-:S03]  /*edd0*/  ISETP.NE.AND.EX P3, PT, R64, RZ, PT, P3 ;  /* 0x000000ff4000720c */ /* 0x000fc60003f65330 */
[----:B0-----:R-:W-:-:S10]  /*ede0*/  IMAD.X R64, R73, 0x1, R64, P4 ;  /* 0x0000000149407824 */ /* 0x001fd400020e0640 */
        /* <DEDUP_REMOVED lines=10> */
.L_x_253:
[----:B------:R-:W-:Y:S05]  /*ee90*/  BSYNC.RECONVERGENT B0 ;  /* 0x0000000000007941 */ /* 0x000fea0003800200 */
.L_x_252:
[----:B------:R-:W-:-:S03]  /*eea0*/  UMOV UR4, 0xffffffff ;  /* 0xffffffff00047882 */ /* 0x000fc60000000000 */
[----:B------:R-:W-:Y:S05]  /*eeb0*/  BRA.DIV UR4, `(.L_x_254) ;  /* 0x0000005204bc7947 */ /* 0x000fea000b800000 */
[----:B------:R2:W1:Y:S04]  /*eec0*/  SHFL.DOWN PT, R72, R65, 0x4, R31 ;  /* 0x0880000041487989 */ /* 0x00046800000e001f */
[----:B0-----:R2:W0:Y:S04]  /*eed0*/  SHFL.DOWN PT, R73, R64, 0x4, R31 ;  /* 0x0880000040497989 */ /* 0x00142800000e001f */
[----:B---3--:R2:W3:Y:S04]  /*eee0*/  SHFL.DOWN PT, R70, R63, 0x4, R31 ;  /* 0x088000003f467989 */ /* 0x0084e800000e001f */
[----:B----4-:R2:W4:Y:S04]  /*eef0*/  SHFL.DOWN PT, R67, R62, 0x4, R31 ;  /* 0x088000003e437989 */ /* 0x01052800000e001f */
[----:B------:R2:W0:Y:S04]  /*ef00*/  SHFL.DOWN PT, R66, R61, 0x4, R31 ;  /* 0x088000003d427989 */ /* 0x00042800000e001f */
[----:B------:R2:W0:Y:S04]  /*ef10*/  SHFL.DOWN PT, R69, R60, 0x4, R31 ;  /* 0x088000003c457989 */ /* 0x00042800000e001f */
[----:B------:R2:W0:Y:S04]  /*ef20*/  SHFL.DOWN PT, R68, R59, 0x4, R31 ;  /* 0x088000003b447989 */ /* 0x00042800000e001f */
[----:B-1----:R2:W0:Y:S02]  /*ef30*/  SHFL.DOWN PT, R32, R58, 0x4, R31 ;  /* 0x088000003a207989 */ /* 0x00242400000e001f */
.L_x_500:
[----:B------:R-:W-:Y:S01]  /*ef40*/  ISETP.GT.AND P3, PT, R33, R31, PT ;  /* 0x0000001f2100720c */ /* 0x000fe20003f64270 */
[----:B------:R-:W-:-:S12]  /*ef50*/  BSSY.RECONVERGENT B0, `(.L_x_255) ;  /* 0x0000010000007945 */ /* 0x000fd80003800200 */
[----:B------:R-:W-:Y:S05]  /*ef60*/  @P3 BRA `(.L_x_256) ;  /* 0x0000000000383947 */ /* 0x000fea0003800000 */
[----:B------:R-:W-:Y:S02]  /*ef70*/  ISETP.NE.U32.AND P3, PT, R65, RZ, PT ;  /* 0x000000ff4100720c */ /* 0x000fe40003f65070 */
[----:B--2---:R-:W-:Y:S02]  /*ef80*/  IADD3 R65, P4, PT, R72, R65, RZ ;  /* 0x0000004148417210 */ /* 0x004fe40007f9e0ff */
        /* <DEDUP_REMOVED lines=12> */
.L_x_256:
[----:B------:R-:W-:Y:S05]  /*f050*/  BSYNC.RECONVERGENT B0 ;  /* 0x0000000000007941 */ /* 0x000fea0003800200 */
.L_x_255:
[----:B------:R-:W-:-:S03]  /*f060*/  UMOV UR4, 0xffffffff ;  /* 0xffffffff00047882 */ /* 0x000fc60000000000 */
[----:B------:R-:W-:Y:S05]  /*f070*/  BRA.DIV UR4, `(.L_x_257) ;  /* 0x0000005604047947 */ /* 0x000fea000b800000 */
[----:B------:R1:W1:Y:S04]  /*f080*/  SHFL.DOWN PT, R72, R65, 0x8, R31 ;  /* 0x0900000041487989 */ /* 0x00026800000e001f */
[----:B0-----:R0:W0:Y:S04]  /*f090*/  SHFL.DOWN PT, R73, R64, 0x8, R31 ;  /* 0x0900000040497989 */ /* 0x00102800000e001f */
[----:B---3--:R3:W0:Y:S04]  /*f0a0*/  SHFL.DOWN PT, R70, R63, 0x8, R31 ;  /* 0x090000003f467989 */ /* 0x00862800000e001f */
[----:B----4-:R3:W4:Y:S04]  /*f0b0*/  SHFL.DOWN PT, R67, R62, 0x8, R31 ;  /* 0x090000003e437989 */ /* 0x01072800000e001f */
[----:B------:R3:W0:Y:S04]  /*f0c0*/  SHFL.DOWN PT, R66, R61, 0x8, R31 ;  /* 0x090000003d427989 */ /* 0x00062800000e001f */
[----:B------:R3:W0:Y:S04]  /*f0d0*/  SHFL.DOWN PT, R69, R60, 0x8, R31 ;  /* 0x090000003c457989 */ /* 0x00062800000e001f */
[----:B------:R3:W0:Y:S04]  /*f0e0*/  SHFL.DOWN PT, R68, R59, 0x8, R31 ;  /* 0x090000003b447989 */ /* 0x00062800000e001f */
[----:B-1----:R3:W0:Y:S02]  /*f0f0*/  SHFL.DOWN PT, R32, R58, 0x8, R31 ;  /* 0x090000003a207989 */ /* 0x00262400000e001f */
.L_x_510:
        /* <DEDUP_REMOVED lines=17> */
.L_x_259:
[----:B------:R-:W-:Y:S05]  /*f210*/  BSYNC.RECONVERGENT B0 ;  /* 0x0000000000007941 */ /* 0x000fea0003800200 */
.L_x_258:
[----:B------:R-:W-:-:S03]  /*f220*/  UMOV UR4, 0xffffffff ;  /* 0xffffffff00047882 */ /* 0x000fc60000000000 */
[----:B------:R-:W-:Y:S05]  /*f230*/  BRA.DIV UR4, `(.L_x_260) ;  /* 0x00000056044c7947 */ /* 0x000fea000b800000 */
[----:B------:R1:W1:Y:S04]  /*f240*/  SHFL.DOWN PT, R72, R65, 0x10, R31 ;  /* 0x0a00000041487989 */ /* 0x00026800000e001f */
[----:B0-----:R0:W0:Y:S04]  /*f250*/  SHFL.DOWN PT, R73, R64, 0x10, R31 ;  /* 0x0a00000040497989 */ /* 0x00102800000e001f */
[----:B------:R0:W0:Y:S04]  /*f260*/  SHFL.DOWN PT, R70, R63, 0x10, R31 ;  /* 0x0a0000003f467989 */ /* 0x00002800000e001f */
[----:B----4-:R4:W0:Y:S04]  /*f270*/  SHFL.DOWN PT, R67, R62, 0x10, R31 ;  /* 0x0a0000003e437989 */ /* 0x01082800000e001f */
[----:B------:R4:W0:Y:S04]  /*f280*/  SHFL.DOWN PT, R66, R61, 0x10, R31 ;  /* 0x0a0000003d427989 */ /* 0x00082800000e001f */
[----:B------:R4:W0:Y:S04]  /*f290*/  SHFL.DOWN PT, R69, R60, 0x10, R31 ;  /* 0x0a0000003c457989 */ /* 0x00082800000e001f */
[----:B------:R4:W0:Y:S04]  /*f2a0*/  SHFL.DOWN PT, R68, R59, 0x10, R31 ;  /* 0x0a0000003b447989 */ /* 0x00082800000e001f */
[----:B-1----:R4:W0:Y:S02]  /*f2b0*/  SHFL.DOWN PT, R32, R58, 0x10, R31 ;  /* 0x0a0000003a207989 */ /* 0x00282400000e001f */
.L_x_520:
[----:B------:R-:W-:Y:S01]  /*f2c0*/  ISETP.GT.AND P5, PT, R49, R31, PT ;  /* 0x0000001f3100720c */ /* 0x000fe20003fa4270 */
[----:B------:R-:W-:Y:S01]  /*f2d0*/  BSSY.RECONVERGENT B0, `(.L_x_261) ;  /* 0x0000013000007945 */ /* 0x000fe20003800200 */
[----:B------:R-:W-:Y:S02]  /*f2e0*/  ISETP.NE.U32.AND P4, PT, R42, RZ, PT ;  /* 0x000000ff2a00720c */ /* 0x000fe40003f85070 */
[----:B------:R-:W-:Y:S02]  /*f2f0*/  ISETP.NE.AND P3, PT, R71, 0x65, PT ;  /* 0x000000654700780c */ /* 0x000fe40003f65270 */
[----:B------:R-:W-:-:S07]  /*f300*/  ISETP.NE.AND.EX P4, PT, R43, RZ, PT, P4 ;  /* 0x000000ff2b00720c */ /* 0x000fce0003f85340 */
[----:B------:R-:W-:Y:S06]  /*f310*/  @P5 BRA `(.L_x_262) ;  /* 0x0000000000385947 */ /* 0x000fec0003800000 */
        /* <DEDUP_REMOVED lines=14> */
.L_x_262:
[----:B------:R-:W-:Y:S05]  /*f400*/  BSYNC.RECONVERGENT B0 ;  /* 0x0000000000007941 */ /* 0x000fea0003800200 */
.L_x_261:
[----:B------:R-:W-:Y:S01]  /*f410*/  IADD3 R42, P5, PT, R42, R65, RZ ;  /* 0x000000412a2a7210 */ /* 0x000fe20007fbe0ff */
[----:B------:R-:W-:Y:S04]  /*f420*/  BSSY.RECONVERGENT B0, `(.L_x_263) ;  /* 0x000000c000007945 */ /* 0x000fe80003800200 */
[----:B------:R-:W-:Y:S01]  /*f430*/  IMAD.X R43, R43, 0x1, R64, P5 ;  /* 0x000000012b2b7824 */ /* 0x000fe200028e0640 */
[----:B------:R-:W-:Y:S07]  /*f440*/  @P4 BRA `(.L_x_264) ;  /* 0x0000000000244947 */ /* 0x000fee0003800000 */
        /* <DEDUP_REMOVED lines=9> */
.L_x_264:
[----:B------:R-:W-:Y:S05]  /*f4e0*/  BSYNC.RECONVERGENT B0 ;  /* 0x0000000000007941 */ /* 0x000fea0003800200 */
.L_x_263:
[----:B------:R-:W-:Y:S01]  /*f4f0*/  UMOV UR4, 0xffffffff ;  /* 0xffffffff00047882 */ /* 0x000fe20000000000 */
[----:B------:R-:W-:Y:S02]  /*f500*/  VIADD R57, R57, 0xffffffe0 ;  /* 0xffffffe039397836 */ /* 0x000fe40000000000 */
[----:B------:R-:W-:Y:S05]  /*f510*/  BRA.DIV UR4, `(.L_x_265) ;  /* 0x00000056044c7947 */ /* 0x000fea000b800000 */
[----:B------:R-:W-:-:S13]  /*f520*/  VOTE.ALL P3, P3 ;  /* 0x0000000000ff7806 */ /* 0x000fda0001860000 */
.L_x_523:
[----:B------:R-:W-:Y:S05]  /*f530*/  @P3 BRA `(.L_x_266) ;  /* 0xfffffff000b83947 */ /* 0x000fea000383ffff */
.L_x_242:
[----:B------:R-:W1:Y:S01]  /*f540*/  S2R R11, SR_TID.X ;  /* 0x00000000000b7919 */ /* 0x000e620000002100 */
[----:B------:R-:W-:Y:S01]  /*f550*/  BSSY.RECONVERGENT B0, `(.L_x_267) ;  /* 0x000002f000007945 */ /* 0x000fe20003800200 */
[----:B-1----:R-:W-:-:S13]  /*f560*/  ISETP.NE.AND P3, PT, R11, RZ, PT ;  /* 0x000000ff0b00720c */ /* 0x002fda0003f65270 */
[----:B------:R-:W-:Y:S05]  /*f570*/  @P3 BRA `(.L_x_268) ;  /* 0x0000000000b03947 */ /* 0x000fea0003800000 */
[----:B------:R-:W1:Y:S01]  /*f580*/  LDCU.64 UR4, c[0x0][0x3f0] ;  /* 0x00007e00ff0477ac */ /* 0x000e620008000a00 */
[----:B------:R-:W-:Y:S01]  /*f590*/  ISETP.NE.U32.AND P3, PT, R44, RZ, PT ;  /* 0x000000ff2c00720c */ /* 0x000fe20003f65070 */
[----:B------:R-:W2:Y:S01]  /*f5a0*/  S2UR UR12, SR_CgaCtaId ;  /* 0x00000000000c79c3 */ /* 0x000ea20000008800 */
[----:B0-----:R-:W-:Y:S01]  /*f5b0*/  IADD3 R32, P4, PT, R42, R44, RZ ;  /* 0x0000002c2a207210 */ /* 0x001fe20007f9e0ff */
[----:B------:R-:W0:Y:S01]  /*f5c0*/  LDCU.64 UR6, c[0x0][0x3e0] ;  /* 0x00007c00ff0677ac */ /* 0x000e220008000a00 */
[----:B------:R-:W-:Y:S01]  /*f5d0*/  ISETP.NE.AND.EX P3, PT, R45, RZ, PT, P3 ;  /* 0x000000ff2d00720c */ /* 0x000fe20003f65330 */
[----:B-1----:R-:W-:-:S06]  /*f5e0*/  UIMAD.WIDE.U32 UR4, UR13, 0x20, UR4 ;  /* 0x000000200d0478a5 */ /* 0x002fcc000f8e0004 */
[----:B------:R-:W-:Y:S02]  /*f5f0*/  IMAD.U32 R46, RZ, RZ, UR4 ;  /* 0x00000004ff2e7e24 */ /* 0x000fe4000f8e00ff */
[----:B------:R-:W-:-:S04]  /*f600*/  IMAD.U32 R47, RZ, RZ, UR5 ;  /* 0x00000005ff2f7e24 */ /* 0x000fc8000f8e00ff */
[----:B0-2---:R-:W-:Y:S05]  /*f610*/  @P3 BRA `(.L_x_269) ;  /* 0x0000000000243947 */ /* 0x005fea0003800000 */
        /* <DEDUP_REMOVED lines=9> */
.L_x_269:
[----:B------:R-:W-:Y:S01]  /*f6b0*/  UIMAD.WIDE.U32 UR6, UR13, 0x4, UR6 ;  /* 0x000000040d0678a5 */ /* 0x000fe2000f8e0006 */
[----:B------:R-:W-:Y:S01]  /*f6c0*/  IMAD.X R33, R43, 0x1, R45, P4 ;  /* 0x000000012b217824 */ /* 0x000fe200020e062d */
[----:B------:R-:W-:Y:S01]  /*f6d0*/  UMOV UR4, 0x400 ;  /* 0x0000040000047882 */ /* 0x000fe20000000000 */
[----:B------:R-:W-:Y:S01]  /*f6e0*/  IMAD.MOV.U32 R11, RZ, RZ, 0x65 ;  /* 0x00000065ff0b7424 */ /* 0x000fe200078e00ff */
[----:B------:R-:W-:Y:S01]  /*f6f0*/  ULEA UR4, UR12, UR4, 0x18 ;  /* 0x000000040c047291 */ /* 0x000fe2000f8ec0ff */
[----:B------:R-:W-:Y:S01]  /*f700*/  IMAD.MOV.U32 R30, RZ, RZ, R20 ;  /* 0x000000ffff1e7224 */ /* 0x000fe200078e0014 */
[----:B------:R1:W-:Y:S01]  /*f710*/  ST.E.64.STRONG.GPU desc[UR10][R46.64+0x408], R40 ;  /* 0x000408282e007985 */ /* 0x0003e2000c10fb0a */
[----:B------:R-:W-:Y:S02]  /*f720*/  IMAD.U32 R44, RZ, RZ, UR6 ;  /* 0x00000006ff2c7e24 */ /* 0x000fe4000f8e00ff */
[----:B------:R-:W-:Y:S01]  /*f730*/  IMAD.U32 R45, RZ, RZ, UR7 ;  /* 0x00000007ff2d7e24 */ /* 0x000fe2000f8e00ff */
[----:B------:R1:W-:Y:S01]  /*f740*/  ST.E.64.STRONG.GPU desc[UR10][R46.64+0x410], R20 ;  /* 0x000410142e007985 */ /* 0x0003e2000c10fb0a */
[----:B---34-:R-:W-:-:S02]  /*f750*/  IMAD.MOV.U32 R31, RZ, RZ, R21 ;  /* 0x000000ffff1f7224 */ /* 0x018fc400078e0015 */
[----:B------:R-:W-:Y:S01]  /*f760*/  IMAD.MOV.U32 R28, RZ, RZ, R40 ;  /* 0x000000ffff1c7224 */ /* 0x000fe200078e0028 */
[----:B------:R1:W-:Y:S01]  /*f770*/  ST.E.64.STRONG.GPU desc[UR10][R46.64+0x400], R32 ;  /* 0x000400202e007985 */ /* 0x0003e2000c10fb0a */
[----:B------:R-:W-:-:S03]  /*f780*/  IMAD.MOV.U32 R29, RZ, RZ, R41 ;  /* 0x000000ffff1d7224 */ /* 0x000fc600078e0029 */
        /* <DEDUP_REMOVED lines=11> */
.L_x_268:
[----:B------:R-:W-:Y:S05]  /*f840*/  BSYNC.RECONVERGENT B0 ;  /* 0x0000000000007941 */ /* 0x000fea0003800200 */
.L_x_267:
[----:B-1----:R-:W1:Y:S02]  /*f850*/  S2R R11, SR_LANEID ;  /* 0x00000000000b7919 */ /* 0x002e640000000000 */
[----:B-1----:R-:W-:-:S13]  /*f860*/  ISETP.NE.AND P3, PT, R11, RZ, PT ;  /* 0x000000ff0b00720c */ /* 0x002fda0003f65270 */
[----:B------:R-:W1:Y:S01]  /*f870*/  @!P3 S2R R20, SR_CgaCtaId ;  /* 0x000000000014b919 */ /* 0x000e620000008800 */
        /* <DEDUP_REMOVED lines=9> */
[----:B-1----:R-:W-:-:S05]  /*f910*/  @!P3 LEA R11, R20, R11, 0x18 ;  /* 0x0000000b140bb211 */ /* 0x002fca00078ec0ff */
[----:B------:R1:W-:Y:S04]  /*f920*/  @!P3 STS.64 [R11+0x108], R42 ;  /* 0x0001082a0b00b388 */ /* 0x0003e80000000a00 */
[----:B------:R1:W-:Y:S04]  /*f930*/  @!P3 STS.128 [R11+0x110], R24 ;  /* 0x000110180b00b388 */ /* 0x0003e80000000c00 */
[----:B------:R1:W-:Y:S02]  /*f940*/  @!P3 STS.64 [R11+0x120], R34 ;  /* 0x000120220b00b388 */ /* 0x0003e40000000a00 */
.L_x_216:
[----:B-1----:R-:W1:Y:S01]  /*f950*/  S2R R11, SR_CgaCtaId ;  /* 0x00000000000b7919 */ /* 0x002e620000008800 */
[----:B------:R-:W-:Y:S05]  /*f960*/  WARPSYNC.ALL ;  /* 0x0000000000007948 */ /* 0x000fea0003800000 */
[----:B------:R-:W-:Y:S01]  /*f970*/  BAR.SYNC.DEFER_BLOCKING 0x0 ;  /* 0x0000000000007b1d */ /* 0x000fe20000010000 */
[----:B0--34-:R-:W-:Y:S02]  /*f980*/  MOV R34, 0x400 ;  /* 0x0000040000227802 */ /* 0x019fe40000000f00 */
[----:B------:R-:W-:Y:S02]  /*f990*/  SEL R46, RZ, 0x1, !P2 ;  /* 0x00000001ff2e7807 */ /* 0x000fe40005000000 */
[----:B------:R-:W-:Y:S01]  /*f9a0*/  SEL R43, RZ, 0x1, !P0 ;  /* 0x00000001ff2b7807 */ /* 0x000fe20004000000 */
[----:B------:R-:W-:Y:S01]  /*f9b0*/  BSSY.RECONVERGENT B0, `(.L_x_270) ;  /* 0x000001f000007945 */ /* 0x000fe20003800200 */
[----:B-1----:R-:W-:-:S02]  /*f9c0*/  LEA R34, R11, R34, 0x18 ;  /* 0x000000220b227211 */ /* 0x002fc400078ec0ff */
[----:B------:R-:W0:Y:S03]  /*f9d0*/  S2R R11, SR_TID.X ;  /* 0x00000000000b7919 */ /* 0x000e260000002100 */
[----:B------:R-:W1:Y:S04]  /*f9e0*/  LDS.64 R32, [R34+0x188] ;  /* 0x0001880022207984 */ /* 0x000e680000000a00 */
[----:B------:R3:W4:Y:S04]  /*f9f0*/  LDS.64 R28, [R34+0x168] ;  /* 0x00016800221c7984 */ /* 0x0007280000000a00 */
[----:B--2---:R3:W2:Y:S04]  /*fa00*/  LDS.64 R30, [R34+0x180] ;  /* 0x00018000221e7984 */ /* 0x0046a80000000a00 */
[----:B------:R3:W2:Y:S01]  /*fa10*/  LDS.128 R20, [R34+0x170] ;  /* 0x0001700022147984 */ /* 0x0006a20000000c00 */
[----:B0-----:R-:W-:-:S02]  /*fa20*/  ISETP.NE.AND P4, PT, R11, RZ, PT ;  /* 0x000000ff0b00720c */ /* 0x001fc40003f85270 */
[----:B-1----:R-:W-:-:S04]  /*fa30*/  ISETP.GE.U32.AND P3, PT, R32, 0x101, PT ;  /* 0x000001012000780c */ /* 0x002fc80003f66070 */
[----:B------:R-:W-:-:S07]  /*fa40*/  ISETP.GE.AND.EX P3, PT, R33, RZ, PT, P3 ;  /* 0x000000ff2100720c */ /* 0x000fce0003f66330 */
[----:B---34-:R-:W-:Y:S06]  /*fa50*/  @!P4 BRA `(.L_x_271) ;  /* 0x000000000050c947 */ /* 0x018fec0003800000 */
[----:B------:R-:W0:Y:S01]  /*fa60*/  S2R R25, SR_CgaCtaId ;  /* 0x0000000000197919 */ /* 0x000e220000008800 */
[----:B------:R-:W-:Y:S02]  /*fa70*/  MOV R24, 0x400 ;  /* 0x0000040000187802 */ /* 0x000fe40000000f00 */
        /* <DEDUP_REMOVED lines=16> */
[----:B------:R-:W-:-:S02]  /*fb80*/  SEL R7, R40, R7, P4 ;  /* 0x0000000728077207 */ /* 0x000fc40002000000 */
[----:B------:R-:W-:-:S07]  /*fb90*/  SEL R10, R41, R10, P4 ;  /* 0x0000000a290a7207 */ /* 0x000fce0002000000 */
.L_x_271:
[----:B------:R-:W-:Y:S05]  /*fba0*/  BSYNC.RECONVERGENT B0 ;  /* 0x0000000000007941 */ /* 0x000fea0003800200 */
.L_x_270:
        /* <DEDUP_REMOVED lines=11> */
.L_x_273:
[----:B------:R-:W-:Y:S05]  /*fc60*/  BSYNC.RECONVERGENT B0 ;  /* 0x0000000000007941 */ /* 0x000fea0003800200 */
.L_x_272:
[----:B------:R-:W-:Y:S01]  /*fc70*/  BSSY.RECONVERGENT B0, `(.L_x_274) ;  /* 0x000000c000007945 */ /* 0x000fe20003800200 */
[----:B------:R-:W-:-:S03]  /*fc80*/  IADD3 R41, P4, P5, R3, R43, R46 ;  /* 0x0000002b03297210 */ /* 0x000fc60007d9e02e */
        /* <DEDUP_REMOVED lines=10> */
.L_x_275:
[----:B------:R-:W-:Y:S05]  /*fd30*/  BSYNC.RECONVERGENT B0 ;  /* 0x0000000000007941 */ /* 0x000fea0003800200 */
.L_x_274:
[----:B------:R-:W-:Y:S01]  /*fd40*/  IADD3 R35, P6, PT, R3, R46, RZ ;  /* 0x0000002e03237210 */ /* 0x000fe20007fde0ff */
[----:B------:R-:W-:Y:S01]  /*fd50*/  BSSY.RECONVERGENT B0, `(.L_x_276) ;  /* 0x00000ca000007945 */ /* 0x000fe20003800200 */
[----:B------:R-:W-:-:S03]  /*fd60*/  IADD3.X R40, PT, PT, R4, RZ, RZ, P4, P5 ;  /* 0x000000ff04287210 */ /* 0x000fc600027ea4ff */
[----:B------:R-:W-:Y:S01]  /*fd70*/  IMAD.X R26, RZ, RZ, R4, P6 ;  /* 0x000000ffff1a7224 */ /* 0x000fe200030e0604 */
[----:B------:R-:W-:Y:S07]  /*fd80*/  @!P3 BRA `(.L_x_277) ;  /* 0x000000080084b947 */ /* 0x000fee0003800000 */
[----:B------:R0:W1:Y:S01]  /*fd90*/  LDS.64 R24, [R34+0x148] ;  /* 0x0001480022187984 */ /* 0x0000620000000a00 */
[----:B------:R-:W-:Y:S01]  /*fda0*/  BSSY.RECONVERGENT B1, `(.L_x_278) ;  /* 0x000000c000017945 */ /* 0x000fe20003800200 */
[----:B------:R-:W-:Y:S06]  /*fdb0*/  BAR.SYNC.DEFER_BLOCKING 0x0 ;  /* 0x0000000000007b1d */ /* 0x000fec0000010000 */
[----:B0-----:R-:W-:Y:S05]  /*fdc0*/  @!P2 BRA `(.L_x_279) ;  /* 0x000000000024a947 */ /* 0x001fea0003800000 */
[----:B-1----:R-:W-:-:S04]  /*fdd0*/  IMAD.IADD R3, R3, 0x1, -R24 ;  /* 0x0000000103037824 */ /* 0x002fc800078e0a18 */
        /* <DEDUP_REMOVED lines=8> */
.L_x_279:
[----:B------:R-:W-:Y:S05]  /*fe60*/  BSYNC.RECONVERGENT B1 ;  /* 0x0000000000017941 */ /* 0x000fea0003800200 */
.L_x_278:
        /* <DEDUP_REMOVED lines=11> */
.L_x_281:
[----:B------:R-:W-:Y:S05]  /*ff20*/  BSYNC.RECONVERGENT B1 ;  /* 0x0000000000017941 */ /* 0x000fea0003800200 */
.L_x_280:
[----:B------:R-:W-:Y:S04]  /*ff30*/  BSSY.RECONVERGENT B1, `(.L_x_282) ;  /* 0x000000b000017945 */ /* 0x000fe80003800200 */
[----:B------:R-:W-:Y:S05]  /*ff40*/  @!P1 BRA `(.L_x_283) ;  /* 0x0000000000249947 */ /* 0x000fea0003800000 */
[----:B01-3--:R-:W-:-:S04]  /*ff50*/  IMAD.IADD R3, R41, 0x1, -R24 ;  /* 0x0000000129037824 */ /* 0x00bfc800078e0a18 */
        /* <DEDUP_REMOVED lines=8> */
.L_x_283:
[----:B------:R-:W-:Y:S05]  /*ffe0*/  BSYNC.RECONVERGENT B1 ;  /* 0x0000000000017941 */ /* 0x000fea0003800200 */
.L_x_282:
[----:B------:R-:W-:Y:S01]  /*fff0*/  BAR.SYNC.DEFER_BLOCKING 0x0 ;  /* 0x0000000000007b1d */ /* 0x000fe20000010000 */
[----:B------:R-:W-:-:S04]  /*10000*/  ISETP.GT.U32.AND P0, PT, R32, R11, PT ;  /* 0x0000000b2000720c */ /* 0x000fc80003f04070 */
[----:B------:R-:W-:Y:S01]  /*10010*/  ISETP.GT.U32.AND.EX P0, PT, R33, RZ, PT, P0 ;  /* 0x000000ff2100720c */ /* 0x000fe20003f04100 */
[----:B------:R-:W-:-:S12]  /*10020*/  BSSY.RECONVERGENT B1, `(.L_x_284) ;  /* 0x0000076000017945 */ /* 0x000fd80003800200 */
[----:B------:R-:W-:Y:S05]  /*10030*/  @!P0 BRA `(.L_x_285) ;  /* 0x0000000400d08947 */ /* 0x000fea0003800000 */
[----:B0-----:R-:W-:Y:S01]  /*10040*/  IMAD.MOV.U32 R5, RZ, RZ, R11 ;  /* 0x000000ffff057224 */ /* 0x001fe200078e000b */
[----:B------:R-:W-:Y:S01]  /*10050*/  BSSY.RECONVERGENT B2, `(.L_x_286) ;  /* 0x0000031000027945 */ /* 0x000fe20003800200 */
[----:B---3--:R-:W-:-:S03]  /*10060*/  IMAD.MOV.U32 R37, RZ, RZ, RZ ;  /* 0x000000ffff257224 */ /* 0x008fc600078e00ff */
[----:B----4-:R-:W-:-:S04]  /*10070*/  LOP3.LUT R3, RZ, R5, RZ, 0x33, !PT ;  /* 0x00000005ff037212 */ /* 0x010fc800078e33ff */
[----:B------:R-:W-:Y:S02]  /*10080*/  IADD3 R6, P0, PT, R32, R3, RZ ;  /* 0x0000000320067210 */ /* 0x000fe40007f1e0ff */
        /* <DEDUP_REMOVED lines=8> */
[----:B------:R-:W0:Y:S01]  /*10110*/  LDC.64 R2, c[0x0][0x3d0] ;  /* 0x0000f400ff027b82 */ /* 0x000e220000000a00 */
        /* <DEDUP_REMOVED lines=9> */
[----:B0-----:R-:W-:-:S04]  /*101b0*/  IMAD.WIDE.U32 R2, R7, 0x18, R2 ;  /* 0x0000001807027825 */ /* 0x001fc800078e0002 */
[----:B------:R-:W-:Y:S01]  /*101c0*/  IMAD R7, R11, 0x1c, R34 ;  /* 0x0000001c0b077824 */ /* 0x000fe200078e0222 */
[----:B------:R-:W-:-:S03]  /*101d0*/  IADD3 R4, P1, PT, R2, 0xc, RZ ;  /* 0x0000000c02047810 */ /* 0x000fc60007f3e0ff */
[----:B------:R-:W-:Y:S02]  /*101e0*/  VIADD R0, R7, 0xc ;  /* 0x0000000c07007836 */ /* 0x000fe40000000000 */
[----:B------:R-:W-:-:S08]  /*101f0*/  IMAD.X R27, R3, 0x1, R27, P1 ;  /* 0x00000001031b7824 */ /* 0x000fd000008e061b */
.L_x_288:
[----:B0-----:R-:W0:Y:S01]  /*10200*/  LDS R7, [R0+-0x8] ;  /* 0xfffff80000077984 */ /* 0x001e220000000800 */
[----:B------:R-:W-:Y:S01]  /*10210*/  IMAD.MOV.U32 R2, RZ, RZ, R4 ;  /* 0x000000ffff027224 */ /* 0x000fe200078e0004 */
[----:B------:R-:W-:Y:S01]  /*10220*/  IADD3 R6, P1, PT, R6, -0x1, RZ ;  /* 0xffffffff06067810 */ /* 0x000fe20007f3e0ff */
[----:B------:R-:W-:Y:S01]  /*10230*/  IMAD.MOV.U32 R3, RZ, RZ, R27 ;  /* 0x000000ffff037224 */ /* 0x000fe200078e001b */
[----:B------:R-:W1:Y:S02]  /*10240*/  LDS R9, [R0+-0x4] ;  /* 0xfffffc0000097984 */ /* 0x000e640000000800 */
        /* <DEDUP_REMOVED lines=9> */
[----:B--2---:R-:W-:Y:S02]  /*102e0*/  VIADD R0, R0, 0x1c00 ;  /* 0x00001c0000007836 */ /* 0x004fe40000000000 */
[----:B0-----:R0:W-:Y:S04]  /*102f0*/  STG.E desc[UR10][R2.64+-0xc], R7 ;  /* 0xfffff40702007986 */ /* 0x0011e8000c10190a */
[----:B-1----:R0:W-:Y:S04]  /*10300*/  STG.E desc[UR10][R2.64+-0x8], R9 ;  /* 0xfffff80902007986 */ /* 0x0021e8000c10190a */
[----:B---3--:R0:W-:Y:S04]  /*10310*/  STG.E desc[UR10][R2.64+-0x4], R13 ;  /* 0xfffffc0d02007986 */ /* 0x0081e8000c10190a */
[----:B----4-:R0:W-:Y:S04]  /*10320*/  STG.E desc[UR10][R2.64], R15 ;  /* 0x0000000f02007986 */ /* 0x0101e8000c10190a */
[----:B-----5:R0:W-:Y:S04]  /*10330*/  STG.E desc[UR10][R2.64+0x4], R17 ;  /* 0x0000041102007986 */ /* 0x0201e8000c10190a */
[----:B------:R0:W-:Y:S01]  /*10340*/  STG.E desc[UR10][R2.64+0x8], R19 ;  /* 0x0000081302007986 */ /* 0x0001e2000c10190a */
[----:B------:R-:W-:Y:S05]  /*10350*/  @P1 BRA `(.L_x_288) ;  /* 0xfffffffc00a81947 */ /* 0x000fea000383ffff */
.L_x_287:
[----:B------:R-:W-:Y:S05]  /*10360*/  BSYNC.RECONVERGENT B2 ;  /* 0x0000000000027941 */ /* 0x000fea0003800200 */
.L_x_286:
[----:B------:R-:W-:Y:S05]  /*10370*/  @!P0 BRA `(.L_x_285) ;  /* 0x0000000400008947 */ /* 0x000fea0003800000 */
.L_x_289:
[C---:B------:R-:W-:Y:S01]  /*10380*/  IMAD R0, R5.reuse, 0x1c, R34 ;  /* 0x0000001c05007824 */ /* 0x040fe200078e0222 */
[----:B0-----:R-:W0:Y:S01]  /*10390*/  LDC.64 R2, c[0x0][0x3d0] ;  /* 0x0000f400ff027b82 */ /* 0x001e220000000a00 */
[----:B-1----:R-:W-:Y:S01]  /*103a0*/  IADD3 R7, P0, PT, R24, R5, RZ ;  /* 0x0000000518077210 */ /* 0x002fe20007f1e0ff */
[----:B------:R-:W-:Y:S02]  /*103b0*/  VIADD R5, R5, 0x400 ;  /* 0x0000040005057836 */ /* 0x000fe40000000000 */
[----:B------:R-:W1:Y:S02]  /*103c0*/  LDS R9, [R0+0x4] ;  /* 0x0000040000097984 */ /* 0x000e640000000800 */
[----:B------:R-:W-:Y:S02]  /*103d0*/  IMAD.X R6, R25, 0x1, R37, P0 ;  /* 0x0000000119067824 */ /* 0x000fe400000e0625 */
[----:B------:R-:W3:Y:S01]  /*103e0*/  LDS R13, [R0+0x8] ;  /* 0x00000800000d7984 */ /* 0x000ee20000000800 */
[----:B------:R-:W-:Y:S01]  /*103f0*/  IMAD.X R4, RZ, RZ, R25, P0 ;  /* 0x000000ffff047224 */ /* 0x000fe200000e0619 */
[----:B------:R-:W-:-:S02]  /*10400*/  ISETP.GT.U32.AND P0, PT, R32, R5, PT ;  /* 0x000000052000720c */ /* 0x000fc40003f04070 */
[----:B------:R-:W4:Y:S01]  /*10410*/  LDS R15, [R0+0xc] ;  /* 0x00000c00000f7984 */ /* 0x000f220000000800 */
[----:B------:R-:W-:Y:S01]  /*10420*/  IMAD R71, R4, 0x18, RZ ;  /* 0x0000001804477824 */ /* 0x000fe200078e02ff */
[----:B------:R-:W-:Y:S02]  /*10430*/  ISETP.GT.U32.AND.EX P0, PT, R33, RZ, PT, P0 ;  /* 0x000000ff2100720c */ /* 0x000fe40003f04100 */
[----:B------:R-:W5:Y:S04]  /*10440*/  LDS R17, [R0+0x10] ;  /* 0x0000100000117984 */ /* 0x000f680000000800 */
[----:B------:R-:W2:Y:S04]  /*10450*/  LDS R19, [R0+0x14] ;  /* 0x0000140000137984 */ /* 0x000ea80000000800 */
[----:B------:R-:W2:Y:S01]  /*10460*/  LDS R27, [R0+0x18] ;  /* 0x00001800001b7984 */ /* 0x000ea20000000800 */
[----:B0-----:R-:W-:-:S03]  /*10470*/  IMAD.WIDE.U32 R2, R7, 0x18, R2 ;  /* 0x0000001807027825 */ /* 0x001fc600078e0002 */
[----:B------:R-:W0:Y:S01]  /*10480*/  LDS R35, [R0+0x1c04] ;  /* 0x001c040000237984 */ /* 0x000e220000000800 */
[----:B------:R-:W-:Y:S02]  /*10490*/  IMAD R7, R6, 0x18, RZ ;  /* 0x0000001806077824 */ /* 0x000fe400078e02ff */
[----:B------:R-:W-:Y:S01]  /*104a0*/  IMAD.MOV.U32 R6, RZ, RZ, R2 ;  /* 0x000000ffff067224 */ /* 0x000fe200078e0002 */
[----:B------:R-:W0:Y:S01]  /*104b0*/  LDS R39, [R0+0x1c0c] ;  /* 0x001c0c0000277984 */ /* 0x000e220000000800 */
[C---:B------:R-:W-:Y:S02]  /*104c0*/  IMAD.IADD R7, R3.reuse, 0x1, R7 ;  /* 0x0000000103077824 */ /* 0x040fe400078e0207 */
[----:B------:R-:W-:Y:S01]  /*104d0*/  IMAD.IADD R3, R3, 0x1, R71 ;  /* 0x0000000103037824 */ /* 0x000fe200078e0247 */
[----:B------:R-:W0:Y:S04]  /*104e0*/  LDS R41, [R0+0x1c10] ;  /* 0x001c100000297984 */ /* 0x000e280000000800 */
        /* <DEDUP_REMOVED lines=15> */
[----:B-1----:R-:W-:Y:S04]  /*105e0*/  STG.E desc[UR10][R6.64], R9 ;  /* 0x0000000906007986 */ /* 0x002fe8000c10190a */
[----:B---3--:R-:W-:Y:S04]  /*105f0*/  STG.E desc[UR10][R6.64+0x4], R13 ;  /* 0x0000040d06007986 */ /* 0x008fe8000c10190a */
[----:B----4-:R-:W-:Y:S04]  /*10600*/  STG.E desc[UR10][R6.64+0x8], R15 ;  /* 0x0000080f06007986 */ /* 0x010fe8000c10190a */
[----:B-----5:R-:W-:Y:S04]  /*10610*/  STG.E desc[UR10][R6.64+0xc], R17 ;  /* 0x00000c1106007986 */ /* 0x020fe8000c10190a */
[----:B--2---:R-:W-:Y:S04]  /*10620*/  STG.E desc[UR10][R6.64+0x10], R19 ;  /* 0x0000101306007986 */ /* 0x004fe8000c10190a */
[----:B------:R-:W-:Y:S04]  /*10630*/  STG.E desc[UR10][R6.64+0x14], R27 ;  /* 0x0000141b06007986 */ /* 0x000fe8000c10190a */
[----:B0-----:R-:W-:Y:S04]  /*10640*/  STG.E desc[UR10][R2.64+0x1800], R35 ;  /* 0x0018002302007986 */ /* 0x001fe8000c10190a */
        /* <DEDUP_REMOVED lines=19> */
.L_x_285:
[----:B------:R-:W-:Y:S05]  /*10780*/  BSYNC.RECONVERGENT B1 ;  /* 0x0000000000017941 */ /* 0x000fea0003800200 */
.L_x_284:
[----:B------:R-:W-:Y:S05]  /*10790*/  BRA `(.L_x_290) ;  /* 0x0000000000947947 */ /* 0x000fea0003800000 */
.L_x_277:
[----:B------:R-:W-:Y:S04]  /*107a0*/  BSSY.RECONVERGENT B1, `(.L_x_291) ;  /* 0x000000c000017945 */ /* 0x000fe80003800200 */
        /* <DEDUP_REMOVED lines=11> */
.L_x_292:
[----:B------:R-:W-:Y:S05]  /*10860*/  BSYNC.RECONVERGENT B1 ;  /* 0x0000000000017941 */ /* 0x000fea0003800200 */
.L_x_291:
        /* <DEDUP_REMOVED lines=12> */
.L_x_294:
[----:B------:R-:W-:Y:S05]  /*10930*/  BSYNC.RECONVERGENT B1 ;  /* 0x0000000000017941 */ /* 0x000fea0003800200 */
.L_x_293:
        /* <DEDUP_REMOVED lines=11> */
.L_x_290:
[----:B------:R-:W-:Y:S05]  /*109f0*/  BSYNC.RECONVERGENT B0 ;  /* 0x0000000000007941 */ /* 0x000fea0003800200 */
.L_x_276:
[----:B------:R-:W-:-:S13]  /*10a00*/  ISETP.NE.AND P0, PT, R11, 0xff, PT ;  /* 0x000000ff0b00780c */ /* 0x000fda0003f05270 */
[----:B------:R-:W-:Y:S05]  /*10a10*/  @P0 EXIT ;  /* 0x000000000000094d */ /* 0x000fea0003800000 */
[----:B0-----:R-:W0:Y:S01]  /*10a20*/  LDC.64 R4, c[0x0][0x3d8] ;  /* 0x0000f600ff047b82 */ /* 0x001e220000000a00 */
[----:B------:R-:W-:-:S04]  /*10a30*/  UISETP.NE.U32.AND UP0, UPT, UR14, 0x300, UPT ;  /* 0x000003000e00788c */ /* 0x000fc8000bf05070 */
[----:B------:R-:W-:-:S09]  /*10a40*/  UISETP.NE.AND.EX UP0, UPT, UR8, URZ, UPT, UP0 ;  /* 0x000000ff0800728c */ /* 0x000fd2000bf05300 */
[----:B------:R-:W-:Y:S05]  /*10a50*/  BRA.U UP0, `(.L_x_295) ;  /* 0x0000000100307547 */ /* 0x000fea000b800000 */
[----:B-1-34-:R-:W1:Y:S01]  /*10a60*/  LDC.64 R2, c[0x0][0x3d0] ;  /* 0x0000f400ff027b82 */ /* 0x01ae620000000a00 */
[----:B------:R-:W-:Y:S02]  /*10a70*/  IMAD R7, R29, 0x18, RZ ;  /* 0x000000181d077824 */ /* 0x000fe400078e02ff */
[C---:B-1----:R-:W-:Y:S01]  /*10a80*/  IMAD.WIDE.U32 R2, R28.reuse, 0x18, R2 ;  /* 0x000000181c027825 */ /* 0x042fe200078e0002 */
[----:B------:R-:W-:-:S03]  /*10a90*/  IADD3 R28, P0, PT, R28, 0x1, RZ ;  /* 0x000000011c1c7810 */ /* 0x000fc60007f1e0ff */
[----:B------:R-:W-:Y:S02]  /*10aa0*/  IMAD.IADD R3, R3, 0x1, R7 ;  /* 0x0000000103037824 */ /* 0x000fe400078e0207 */
[----:B------:R-:W-:-:S03]  /*10ab0*/  IMAD.X R29, RZ, RZ, R29, P0 ;  /* 0x000000ffff1d7224 */ /* 0x000fc600000e061d */
[----:B--2---:R1:W-:Y:S04]  /*10ac0*/  STG.E desc[UR10][R2.64], R20 ;  /* 0x0000001402007986 */ /* 0x0043e8000c10190a */
[----:B------:R1:W-:Y:S04]  /*10ad0*/  STG.E desc[UR10][R2.64+0x4], R21 ;  /* 0x0000041502007986 */ /* 0x0003e8000c10190a */
[----:B------:R1:W-:Y:S04]  /*10ae0*/  STG.E desc[UR10][R2.64+0x8], R22 ;  /* 0x0000081602007986 */ /* 0x0003e8000c10190a */
[----:B------:R1:W-:Y:S04]  /*10af0*/  STG.E desc[UR10][R2.64+0xc], R23 ;  /* 0x00000c1702007986 */ /* 0x0003e8000c10190a */
[----:B------:R1:W-:Y:S04]  /*10b00*/  STG.E desc[UR10][R2.64+0x10], R30 ;  /* 0x0000101e02007986 */ /* 0x0003e8000c10190a */
[----:B------:R1:W-:Y:S02]  /*10b10*/  STG.E desc[UR10][R2.64+0x14], R31 ;  /* 0x0000141f02007986 */ /* 0x0003e4000c10190a */
.L_x_295:
[----:B0-----:R-:W-:Y:S01]  /*10b20*/  STG.E.64 desc[UR10][R4.64], R28 ;  /* 0x0000001c04007986 */ /* 0x001fe2000c101b0a */
[----:B------:R-:W-:Y:S05]  /*10b30*/  EXIT ;  /* 0x000000000000794d */ /* 0x000fea0003800000 */
.L_x_78:
[----:B------:R-:W-:Y:S01]  /*10b40*/  BSSY B0, `(.L_x_296) ;  /* 0x0000006000007945 */ /* 0x000fe20003800000 */
[----:B------:R-:W-:Y:S01]  /*10b50*/  PLOP3.LUT P3, PT, P0, PT, PT, 0x8, 0x80 ;  /* 0x000000000080781c */ /* 0x000fe2000076e170 */
[----:B------:R-:W-:-:S12]  /*10b60*/  IMAD.MOV.U32 R28, RZ, RZ, -0x1 ;  /* 0xffffffffff1c7424 */ /* 0x000fd800078e00ff */
[----:B----4-:R-:W-:Y:S05]  /*10b70*/  WARPSYNC.COLLECTIVE R28, `(.L_x_297) ;  /* 0x000000001c087348 */ /* 0x010fea0003c00000 */
[----:B------:R-:W-:Y:S01]  /*10b80*/  VOTE.ANY P3, P3 ;  /* 0x0000000000ff7806 */ /* 0x000fe20001860100 */
[----:B----4-:R-:W-:-:S12]  /*10b90*/  ENDCOLLECTIVE ;  /* 0x000000000000791b */ /* 0x010fd80003800000 */
.L_x_297:
[----:B------:R-:W-:Y:S05]  /*10ba0*/  BSYNC B0 ;  /* 0x0000000000007941 */ /* 0x000fea0003800000 */
.L_x_296:
[----:B------:R-:W-:Y:S01]  /*10bb0*/  PLOP3.LUT P0, PT, P3, PT, PT, 0x80, 0x8 ;  /* 0x000000000008781c */ /* 0x000fe20001f0f070 */
[----:B------:R-:W-:-:S12]  /*10bc0*/  BRA `(.L_x_298) ;  /* 0xffffff4800a07947 */ /* 0x000fd8000383ffff */
.L_x_83:
[----:B------:R-:W2:Y:S01]  /*10bd0*/  S2R R60, SR_GEMASK ;  /* 0x00000000003c7919 */ /* 0x000ea20000003c00 */
[----:B------:R-:W-:Y:S01]  /*10be0*/  BSSY B0, `(.L_x_299) ;  /* 0x0000006000007945 */ /* 0x000fe20003800000 */
[----:B------:R-:W-:Y:S01]  /*10bf0*/  PLOP3.LUT P3, PT, P0, PT, PT, 0x8, 0x80 ;  /* 0x000000000080781c */ /* 0x000fe2000076e170 */
[----:B01----:R-:W-:-:S12]  /*10c00*/  IMAD.MOV.U32 R28, RZ, RZ, -0x1 ;  /* 0xffffffffff1c7424 */ /* 0x003fd800078e00ff */
[----:B--2-45:R-:W-:Y:S05]  /*10c10*/  WARPSYNC.COLLECTIVE R28, `(.L_x_300) ;  /* 0x000000001c087348 */ /* 0x034fea0003c00000 */
[----:B------:R-:W-:Y:S01]  /*10c20*/  VOTE.ANY R28, PT, P3 ;  /* 0x00000000001c7806 */ /* 0x000fe200018e0100 */
[----:B--2-45:R-:W-:Y:S06]  /*10c30*/  ENDCOLLECTIVE ;  /* 0x000000000000791b */ /* 0x034fec0003800000 */
.L_x_300:
[----:B------:R-:W-:Y:S05]  /*10c40*/  BSYNC B0 ;  /* 0x0000000000007941 */ /* 0x000fea0003800000 */
.L_x_299:
[----:B------:R-:W-:Y:S01]  /*10c50*/  LOP3.LUT R28, R28, 0x80000000, R60, 0xec, !PT ;  /* 0x800000001c1c7812 */ /* 0x000fe200078eec3c */
[----:B------:R-:W-:-:S04]  /*10c60*/  IMAD.MOV.U32 R30, RZ, RZ, 0x1 ;  /* 0x00000001ff1e7424 */ /* 0x000fc800078e00ff */
[----:B------:R-:W-:-:S05]  /*10c70*/  VIADD R29, R28, 0xffffffff ;  /* 0xffffffff1c1d7836 */ /* 0x000fca0000000000 */
[----:B------:R-:W-:Y:S01]  /*10c80*/  LOP3.LUT R50, R28, R29, RZ, 0xc, !PT ;  /* 0x0000001d1c327212 */ /* 0x000fe200078e0cff */
[----:B------:R-:W-:Y:S02]  /*10c90*/  IMAD.MOV.U32 R29, RZ, RZ, R46 ;  /* 0x000000ffff1d7224 */ /* 0x000fe400078e002e */
[----:B------:R-:W-:Y:S01]  /*10ca0*/  IMAD.MOV.U32 R28, RZ, RZ, -0x1 ;  /* 0xffffffffff1c7424 */ /* 0x000fe200078e00ff */
[----:B------:R0:W1:Y:S06]  /*10cb0*/  POPC R31, R50 ;  /* 0x00000032001f7309 */ /* 0x00006c0000000000 */
[----:B01----:R-:W-:Y:S05]  /*10cc0*/  WARPSYNC.COLLECTIVE R28, `(.L_x_301) ;  /* 0x000000001c087348 */ /* 0x003fea0003c00000 */
[----:B-1----:R1:W2:Y:S02]  /*10cd0*/  SHFL.DOWN P3, R32, R29, R30, R31 ;  /* 0x0800001e1d207389 */ /* 0x0022a4000006001f */
[----:B012---:R-:W-:Y:S05]  /*10ce0*/  ENDCOLLECTIVE ;  /* 0x000000000000791b */ /* 0x007fea0003800000 */
.L_x_301:
[----:B------:R-:W-:Y:S02]  /*10cf0*/  IMAD.MOV.U32 R29, RZ, RZ, R47 ;  /* 0x000000ffff1d7224 */ /* 0x000fe400078e002f */
[----:B------:R-:W-:-:S07]  /*10d00*/  IMAD.MOV.U32 R33, RZ, RZ, R32 ;  /* 0x000000ffff217224 */ /* 0x000fce00078e0020 */
[----:B------:R-:W-:Y:S05]  /*10d10*/  WARPSYNC.COLLECTIVE R28, `(.L_x_302) ;  /* 0x000000001c087348 */ /* 0x000fea0003c00000 */
[----:B------:R0:W1:Y:S02]  /*10d20*/  SHFL.DOWN P3, R32, R29, R30, R31 ;  /* 0x0800001e1d207389 */ /* 0x000064000006001f */
[----:B01----:R-:W-:Y:S05]  /*10d30*/  ENDCOLLECTIVE ;  /* 0x000000000000791b */ /* 0x003fea0003800000 */
.L_x_302:
[----:B------:R-:W-:Y:S02]  /*10d40*/  IMAD.MOV.U32 R29, RZ, RZ, R20 ;  /* 0x000000ffff1d7224 */ /* 0x000fe400078e0014 */
[----:B------:R-:W-:-:S07]  /*10d50*/  IMAD.MOV.U32 R50, RZ, RZ, R32 ;  /* 0x000000ffff327224 */ /* 0x000fce00078e0020 */
[----:B------:R-:W-:Y:S05]  /*10d60*/  WARPSYNC.COLLECTIVE R28, `(.L_x_303) ;  /* 0x000000001c087348 */ /* 0x000fea0003c00000 */
[----:B------:R0:W1:Y:S02]  /*10d70*/  SHFL.DOWN P3, R32, R29, R30, R31 ;  /* 0x0800001e1d207389 */ /* 0x000064000006001f */
[----:B01----:R-:W-:Y:S05]  /*10d80*/  ENDCOLLECTIVE ;  /* 0x000000000000791b */ /* 0x003fea0003800000 */
.L_x_303:
[----:B------:R-:W-:Y:S02]  /*10d90*/  IMAD.MOV.U32 R29, RZ, RZ, R21 ;  /* 0x000000ffff1d7224 */ /* 0x000fe400078e0015 */
[----:B------:R-:W-:-:S07]  /*10da0*/  IMAD.MOV.U32 R51, RZ, RZ, R32 ;  /* 0x000000ffff337224 */ /* 0x000fce00078e0020 */
[----:B------:R-:W-:Y:S05]  /*10db0*/  WARPSYNC.COLLECTIVE R28, `(.L_x_304) ;  /* 0x000000001c087348 */ /* 0x000fea0003c00000 */
[----:B------:R0:W1:Y:S02]  /*10dc0*/  SHFL.DOWN P3, R32, R29, R30, R31 ;  /* 0x0800001e1d207389 */ /* 0x000064000006001f */
[----:B01----:R-:W-:Y:S05]  /*10dd0*/  ENDCOLLECTIVE ;  /* 0x000000000000791b */ /* 0x003fea0003800000 */
.L_x_304:
[----:B------:R-:W-:Y:S02]  /*10de0*/  IMAD.MOV.U32 R29, RZ, RZ, R22 ;  /* 0x000000ffff1d7224 */ /* 0x000fe400078e0016 */
[----:B------:R-:W-:-:S07]  /*10df0*/  IMAD.MOV.U32 R52, RZ, RZ, R32 ;  /* 0x000000ffff347224 */ /* 0x000fce00078e0020 */
[----:B------:R-:W-:Y:S05]  /*10e00*/  WARPSYNC.COLLECTIVE R28, `(.L_x_305) ;  /* 0x000000001c087348 */ /* 0x000fea0003c00000 */
[----:B------:R0:W1:Y:S02]  /*10e10*/  SHFL.DOWN P3, R32, R29, R30, R31 ;  /* 0x0800001e1d207389 */ /* 0x000064000006001f */
[----:B01----:R-:W-:Y:S05]  /*10e20*/  ENDCOLLECTIVE ;  /* 0x000000000000791b */ /* 0x003fea0003800000 */
.L_x_305:
[----:B------:R-:W-:Y:S02]  /*10e30*/  IMAD.MOV.U32 R29, RZ, RZ, R23 ;  /* 0x000000ffff1d7224 */ /* 0x000fe400078e0017 */
[----:B------:R-:W-:-:S07]  /*10e40*/  IMAD.MOV.U32 R53, RZ, RZ, R32 ;  /* 0x000000ffff357224 */ /* 0x000fce00078e0020 */
[----:B------:R-:W-:Y:S05]  /*10e50*/  WARPSYNC.COLLECTIVE R28, `(.L_x_306) ;  /* 0x000000001c087348 */ /* 0x000fea0003c00000 */
[----:B------:R0:W1:Y:S02]  /*10e60*/  SHFL.DOWN P3, R32, R29, R30, R31 ;  /* 0x0800001e1d207389 */ /* 0x000064000006001f */
[----:B01----:R-:W-:Y:S05]  /*10e70*/  ENDCOLLECTIVE ;  /* 0x000000000000791b */ /* 0x003fea0003800000 */
.L_x_306:
[----:B------:R-:W-:Y:S02]  /*10e80*/  IMAD.MOV.U32 R29, RZ, RZ, R42 ;  /* 0x000000ffff1d7224 */ /* 0x000fe400078e002a */
[----:B------:R-:W-:-:S07]  /*10e90*/  IMAD.MOV.U32 R54, RZ, RZ, R32 ;  /* 0x000000ffff367224 */ /* 0x000fce00078e0020 */
[----:B------:R-:W-:Y:S05]  /*10ea0*/  WARPSYNC.COLLECTIVE R28, `(.L_x_307) ;  /* 0x000000001c087348 */ /* 0x000fea0003c00000 */
[----:B------:R0:W1:Y:S02]  /*10eb0*/  SHFL.DOWN P3, R32, R29, R30, R31 ;  /* 0x0800001e1d207389 */ /* 0x000064000006001f */
[----:B01----:R-:W-:Y:S05]  /*10ec0*/  ENDCOLLECTIVE ;  /* 0x000000000000791b */ /* 0x003fea0003800000 */
.L_x_307:
[----:B------:R-:W-:Y:S02]  /*10ed0*/  IMAD.MOV.U32 R29, RZ, RZ, R43 ;  /* 0x000000ffff1d7224 */ /* 0x000fe400078e002b */
[----:B------:R-:W-:-:S07]  /*10ee0*/  IMAD.MOV.U32 R57, RZ, RZ, R32 ;  /* 0x000000ffff397224 */ /* 0x000fce00078e0020 */
[----:B------:R-:W-:Y:S05]  /*10ef0*/  WARPSYNC.COLLECTIVE R28, `(.L_x_308) ;  /* 0x000000001c087348 */ /* 0x000fea0003c00000 */
[----:B------:R0:W1:Y:S02]  /*10f00*/  SHFL.DOWN P3, R32, R29, R30, R31 ;  /* 0x0800001e1d207389 */ /* 0x000064000006001f */
[----:B01----:R-:W-:Y:S05]  /*10f10*/  ENDCOLLECTIVE ;  /* 0x000000000000791b */ /* 0x003fea0003800000 */
.L_x_308:
[----:B------:R-:W-:Y:S05]  /*10f20*/  BRA `(.L_x_309) ;  /* 0xffffff4800587947 */ /* 0x000fea000383ffff */
.L_x_86:
[----:B------:R-:W-:Y:S01]  /*10f30*/  BSSY B0, `(.L_x_310) ;  /* 0x0000007000007945 */ /* 0x000fe20003800000 */
[----:B------:R-:W-:Y:S02]  /*10f40*/  IMAD.MOV.U32 R29, RZ, RZ, R46 ;  /* 0x000000ffff1d7224 */ /* 0x000fe400078e002e */
[----:B------:R-:W-:Y:S02]  /*10f50*/  IMAD.MOV.U32 R30, RZ, RZ, 0x2 ;  /* 0x00000002ff1e7424 */ /* 0x000fe400078e00ff */
[----:B------:R-:W-:-:S07]  /*10f60*/  IMAD.MOV.U32 R28, RZ, RZ, -0x1 ;  /* 0xffffffffff1c7424 */ /* 0x000fce00078e00ff */
[----:B0--34-:R-:W-:Y:S05]  /*10f70*/  WARPSYNC.COLLECTIVE R28, `(.L_x_311) ;  /* 0x000000001c087348 */ /* 0x019fea0003c00000 */
[----:B0-----:R0:W1:Y:S02]  /*10f80*/  SHFL.DOWN P3, R32, R29, R30, R31 ;  /* 0x0800001e1d207389 */ /* 0x001064000006001f */
[----:B01-34-:R-:W-:Y:S05]  /*10f90*/  ENDCOLLECTIVE ;  /* 0x000000000000791b */ /* 0x01bfea0003800000 */
.L_x_311:
[----:B------:R-:W-:Y:S05]  /*10fa0*/  BSYNC B0 ;  /* 0x0000000000007941 */ /* 0x000fea0003800000 */
.L_x_310:
[----:B------:R-:W-:Y:S02]  /*10fb0*/  IMAD.MOV.U32 R29, RZ, RZ, R47 ;  /* 0x000000ffff1d7224 */ /* 0x000fe400078e002f */
[----:B------:R-:W-:Y:S02]  /*10fc0*/  IMAD.MOV.U32 R30, RZ, RZ, 0x2 ;  /* 0x00000002ff1e7424 */ /* 0x000fe400078e00ff */
[----:B------:R-:W-:Y:S02]  /*10fd0*/  IMAD.MOV.U32 R28, RZ, RZ, -0x1 ;  /* 0xffffffffff1c7424 */ /* 0x000fe400078e00ff */
[----:B------:R-:W-:-:S07]  /*10fe0*/  IMAD.MOV.U32 R33, RZ, RZ, R32 ;  /* 0x000000ffff217224 */ /* 0x000fce00078e0020 */
[----:B------:R-:W-:Y:S05]  /*10ff0*/  WARPSYNC.COLLECTIVE R28, `(.L_x_312) ;  /* 0x000000001c087348 */ /* 0x000fea0003c00000 */
[----:B------:R0:W1:Y:S02]  /*11000*/  SHFL.DOWN P3, R32, R29, R30, R31 ;  /* 0x0800001e1d207389 */ /* 0x000064000006001f */
[----:B01----:R-:W-:Y:S05]  /*11010*/  ENDCOLLECTIVE ;  /* 0x000000000000791b */ /* 0x003fea0003800000 */
.L_x_312:
[----:B------:R-:W-:Y:S02]  /*11020*/  IMAD.MOV.U32 R29, RZ, RZ, R20 ;  /* 0x000000ffff1d7224 */ /* 0x000fe400078e0014 */
[----:B------:R-:W-:-:S07]  /*11030*/  IMAD.MOV.U32 R50, RZ, RZ, R32 ;  /* 0x000000ffff327224 */ /* 0x000fce00078e0020 */
[----:B------:R-:W-:Y:S05]  /*11040*/  WARPSYNC.COLLECTIVE R28, `(.L_x_313) ;  /* 0x000000001c087348 */ /* 0x000fea0003c00000 */
[----:B------:R0:W1:Y:S02]  /*11050*/  SHFL.DOWN P3, R32, R29, R30, R31 ;  /* 0x0800001e1d207389 */ /* 0x000064000006001f */
[----:B01----:R-:W-:Y:S05]  /*11060*/  ENDCOLLECTIVE ;  /* 0x000000000000791b */ /* 0x003fea0003800000 */
.L_x_313:
[----:B------:R-:W-:Y:S02]  /*11070*/  IMAD.MOV.U32 R29, RZ, RZ, R21 ;  /* 0x000000ffff1d7224 */ /* 0x000fe400078e0015 */
[----:B------:R-:W-:-:S07]  /*11080*/  IMAD.MOV.U32 R51, RZ, RZ, R32 ;  /* 0x000000ffff337224 */ /* 0x000fce00078e0020 */
[----:B------:R-:W-:Y:S05]  /*11090*/  WARPSYNC.COLLECTIVE R28, `(.L_x_314) ;  /* 0x000000001c087348 */ /* 0x000fea0003c00000 */
[----:B------:R0:W1:Y:S02]  /*110a0*/  SHFL.DOWN P3, R32, R29, R30, R31 ;  /* 0x0800001e1d207389 */ /* 0x000064000006001f */
[----:B01----:R-:W-:Y:S05]  /*110b0*/  ENDCOLLECTIVE ;  /* 0x000000000000791b */ /* 0x003fea0003800000 */
.L_x_314:
[----:B------:R-:W-:Y:S02]  /*110c0*/  IMAD.MOV.U32 R29, RZ, RZ, R22 ;  /* 0x000000ffff1d7224 */ /* 0x000fe400078e0016 */
[----:B------:R-:W-:-:S07]  /*110d0*/  IMAD.MOV.U32 R52, RZ, RZ, R32 ;  /* 0x000000ffff347224 */ /* 0x000fce00078e0020 */
[----:B------:R-:W-:Y:S05]  /*110e0*/  WARPSYNC.COLLECTIVE R28, `(.L_x_315) ;  /* 0x000000001c087348 */ /* 0x000fea0003c00000 */
[----:B------:R0:W1:Y:S02]  /*110f0*/  SHFL.DOWN P3, R32, R29, R30, R31 ;  /* 0x0800001e1d207389 */ /* 0x000064000006001f */
[----:B01----:R-:W-:Y:S05]  /*11100*/  ENDCOLLECTIVE ;  /* 0x000000000000791b */ /* 0x003fea0003800000 */
.L_x_315:
[----:B------:R-:W-:Y:S02]  /*11110*/  IMAD.MOV.U32 R29, RZ, RZ, R23 ;  /* 0x000000ffff1d7224 */ /* 0x000fe400078e0017 */
[----:B------:R-:W-:-:S07]  /*11120*/  IMAD.MOV.U32 R53, RZ, RZ, R32 ;  /* 0x000000ffff357224 */ /* 0x000fce00078e0020 */
[----:B------:R-:W-:Y:S05]  /*11130*/  WARPSYNC.COLLECTIVE R28, `(.L_x_316) ;  /* 0x000000001c087348 */ /* 0x000fea0003c00000 */
[----:B------:R0:W1:Y:S02]  /*11140*/  SHFL.DOWN P3, R32, R29, R30, R31 ;  /* 0x0800001e1d207389 */ /* 0x000064000006001f */
[----:B01----:R-:W-:Y:S05]  /*11150*/  ENDCOLLECTIVE ;  /* 0x000000000000791b */ /* 0x003fea0003800000 */
.L_x_316:
[----:B------:R-:W-:Y:S02]  /*11160*/  IMAD.MOV.U32 R29, RZ, RZ, R42 ;  /* 0x000000ffff1d7224 */ /* 0x000fe400078e002a */
[----:B------:R-:W-:-:S07]  /*11170*/  IMAD.MOV.U32 R54, RZ, RZ, R32 ;  /* 0x000000ffff367224 */ /* 0x000fce00078e0020 */
[----:B------:R-:W-:Y:S05]  /*11180*/  WARPSYNC.COLLECTIVE R28, `(.L_x_317) ;  /* 0x000000001c087348 */ /* 0x000fea0003c00000 */
[----:B------:R0:W1:Y:S02]  /*11190*/  SHFL.DOWN P3, R32, R29, R30, R31 ;  /* 0x0800001e1d207389 */ /* 0x000064000006001f */
[----:B01----:R-:W-:Y:S05]  /*111a0*/  ENDCOLLECTIVE ;  /* 0x000000000000791b */ /* 0x003fea0003800000 */
.L_x_317:
[----:B------:R-:W-:Y:S02]  /*111b0*/  IMAD.MOV.U32 R29, RZ, RZ, R43 ;  /* 0x000000ffff1d7224 */ /* 0x000fe400078e002b */
[----:B------:R-:W-:-:S07]  /*111c0*/  IMAD.MOV.U32 R57, RZ, RZ, R32 ;  /* 0x000000ffff397224 */ /* 0x000fce00078e0020 */
[----:B------:R-:W-:Y:S05]  /*111d0*/  WARPSYNC.COLLECTIVE R28, `(.L_x_318) ;  /* 0x000000001c087348 */ /* 0x000fea0003c00000 */
[----:B------:R0:W1:Y:S02]  /*111e0*/  SHFL.DOWN P3, R32, R29, R30, R31 ;  /* 0x0800001e1d207389 */ /* 0x000064000006001f */
[----:B01----:R-:W-:Y:S05]  /*111f0*/  ENDCOLLECTIVE ;  /* 0x000000000000791b */ /* 0x003fea0003800000 */
.L_x_318:
[----:B------:R-:W-:Y:S05]  /*11200*/  BRA `(.L_x_319) ;  /* 0xffffff4800107947 */ /* 0x000fea000383ffff */
.L_x_89:
[----:B------:R-:W-:Y:S01]  /*11210*/  BSSY B0, `(.L_x_320) ;  /* 0x0000007000007945 */ /* 0x000fe20003800000 */
[----:B------:R-:W-:Y:S02]  /*11220*/  IMAD.MOV.U32 R29, RZ, RZ, R46 ;  /* 0x000000ffff1d7224 */ /* 0x000fe400078e002e */
[----:B------:R-:W-:Y:S02]  /*11230*/  IMAD.MOV.U32 R30, RZ, RZ, 0x4 ;  /* 0x00000004ff1e7424 */ /* 0x000fe400078e00ff */
[----:B------:R-:W-:-:S07]  /*11240*/  IMAD.MOV.U32 R28, RZ, RZ, -0x1 ;  /* 0xffffffffff1c7424 */ /* 0x000fce00078e00ff */
[----:B01-34-:R-:W-:Y:S05]  /*11250*/  WARPSYNC.COLLECTIVE R28, `(.L_x_321) ;  /* 0x000000001c087348 */ /* 0x01bfea0003c00000 */
[----:B0-----:R0:W2:Y:S02]  /*11260*/  SHFL.DOWN P3, R32, R29, R30, R31 ;  /* 0x0800001e1d207389 */ /* 0x0010a4000006001f */
[----:B01234-:R-:W-:Y:S05]  /*11270*/  ENDCOLLECTIVE ;  /* 0x000000000000791b */ /* 0x01ffea0003800000 */
.L_x_321:
[----:B------:R-:W-:Y:S05]  /*11280*/  BSYNC B0 ;  /* 0x0000000000007941 */ /* 0x000fea0003800000 */
.L_x_320:
[----:B------:R-:W-:Y:S02]  /*11290*/  IMAD.MOV.U32 R29, RZ, RZ, R47 ;  /* 0x000000ffff1d7224 */ /* 0x000fe400078e002f */
[----:B------:R-:W-:Y:S02]  /*112a0*/  IMAD.MOV.U32 R30, RZ, RZ, 0x4 ;  /* 0x00000004ff1e7424 */ /* 0x000fe400078e00ff */
[----:B------:R-:W-:Y:S02]  /*112b0*/  IMAD.MOV.U32 R28, RZ, RZ, -0x1 ;  /* 0xffffffffff1c7424 */ /* 0x000fe400078e00ff */
[----:B------:R-:W-:-:S07]  /*112c0*/  IMAD.MOV.U32 R33, RZ, RZ, R32 ;  /* 0x000000ffff217224 */ /* 0x000fce00078e0020 */
[----:B------:R-:W-:Y:S05]  /*112d0*/  WARPSYNC.COLLECTIVE R28, `(.L_x_322) ;  /* 0x000000001c087348 */ /* 0x000fea0003c00000 */
[----:B------:R0:W1:Y:S02]  /*112e0*/  SHFL.DOWN P3, R32, R29, R30, R31 ;  /* 0x0800001e1d207389 */ /* 0x000064000006001f */
[----:B01----:R-:W-:Y:S05]  /*112f0*/  ENDCOLLECTIVE ;  /* 0x000000000000791b */ /* 0x003fea0003800000 */
.L_x_322:
[----:B------:R-:W-:Y:S02]  /*11300*/  IMAD.MOV.U32 R29, RZ, RZ, R20 ;  /* 0x000000ffff1d7224 */ /* 0x000fe400078e0014 */
[----:B------:R-:W-:-:S07]  /*11310*/  IMAD.MOV.U32 R50, RZ, RZ, R32 ;  /* 0x000000ffff327224 */ /* 0x000fce00078e0020 */
[----:B------:R-:W-:Y:S05]  /*11320*/  WARPSYNC.COLLECTIVE R28, `(.L_x_323) ;  /* 0x000000001c087348 */ /* 0x000fea0003c00000 */
[----:B------:R0:W1:Y:S02]  /*11330*/  SHFL.DOWN P3, R32, R29, R30, R31 ;  /* 0x0800001e1d207389 */ /* 0x000064000006001f */
[----:B01----:R-:W-:Y:S05]  /*11340*/  ENDCOLLECTIVE ;  /* 0x000000000000791b */ /* 0x003fea0003800000 */
.L_x_323:
[----:B------:R-:W-:Y:S02]  /*11350*/  IMAD.MOV.U32 R29, RZ, RZ, R21 ;  /* 0x000000ffff1d7224 */ /* 0x000fe400078e0015 */
[----:B------:R-:W-:-:S07]  /*11360*/  IMAD.MOV.U32 R51, RZ, RZ, R32 ;  /* 0x000000ffff337224 */ /* 0x000fce00078e0020 */
[----:B------:R-:W-:Y:S05]  /*11370*/  WARPSYNC.COLLECTIVE R28, `(.L_x_324) ;  /* 0x000000001c087348 */ /* 0x000fea0003c00000 */
[----:B------:R0:W1:Y:S02]  /*11380*/  SHFL.DOWN P3, R32, R29, R30, R31 ;  /* 0x0800001e1d207389 */ /* 0x000064000006001f */
[----:B01----:R-:W-:Y:S05]  /*11390*/  ENDCOLLECTIVE ;  /* 0x000000000000791b */ /* 0x003fea0003800000 */
.L_x_324:
[----:B------:R-:W-:Y:S02]  /*113a0*/  IMAD.MOV.U32 R29, RZ, RZ, R22 ;  /* 0x000000ffff1d7224 */ /* 0x000fe400078e0016 */
[----:B------:R-:W-:-:S07]  /*113b0*/  IMAD.MOV.U32 R52, RZ, RZ, R32 ;  /* 0x000000ffff347224 */ /* 0x000fce00078e0020 */
[----:B------:R-:W-:Y:S05]  /*113c0*/  WARPSYNC.COLLECTIVE R28, `(.L_x_325) ;  /* 0x000000001c087348 */ /* 0x000fea0003c00000 */
[----:B------:R0:W1:Y:S02]  /*113d0*/  SHFL.DOWN P3, R32, R29, R30, R31 ;  /* 0x0800001e1d207389 */ /* 0x000064000006001f */
[----:B01----:R-:W-:Y:S05]  /*113e0*/  ENDCOLLECTIVE ;  /* 0x000000000000791b */ /* 0x003fea0003800000 */
.L_x_325:
[----:B------:R-:W-:Y:S02]  /*113f0*/  IMAD.MOV.U32 R29, RZ, RZ, R23 ;  /* 0x000000ffff1d7224 */ /* 0x000fe400078e0017 */
[----:B------:R-:W-:-:S07]  /*11400*/  IMAD.MOV.U32 R53, RZ, RZ, R32 ;  /* 0x000000ffff357224 */ /* 0x000fce00078e0020 */
[----:B------:R-:W-:Y:S05]  /*11410*/  WARPSYNC.COLLECTIVE R28, `(.L_x_326) ;  /* 0x000000001c087348 */ /* 0x000fea0003c00000 */
[----:B------:R0:W1:Y:S02]  /*11420*/  SHFL.DOWN P3, R32, R29, R30, R31 ;  /* 0x0800001e1d207389 */ /* 0x000064000006001f */
[----:B01----:R-:W-:Y:S05]  /*11430*/  ENDCOLLECTIVE ;  /* 0x000000000000791b */ /* 0x003fea0003800000 */
.L_x_326:
[----:B------:R-:W-:Y:S02]  /*11440*/  IMAD.MOV.U32 R29, RZ, RZ, R42 ;  /* 0x000000ffff1d7224 */ /* 0x000fe400078e002a */
[----:B------:R-:W-:-:S07]  /*11450*/  IMAD.MOV.U32 R54, RZ, RZ, R32 ;  /* 0x000000ffff367224 */ /* 0x000fce00078e0020 */
[----:B------:R-:W-:Y:S05]  /*11460*/  WARPSYNC.COLLECTIVE R28, `(.L_x_327) ;  /* 0x000000001c087348 */ /* 0x000fea0003c00000 */
[----:B------:R0:W1:Y:S02]  /*11470*/  SHFL.DOWN P3, R32, R29, R30, R31 ;  /* 0x0800001e1d207389 */ /* 0x000064000006001f */
[----:B01----:R-:W-:Y:S05]  /*11480*/  ENDCOLLECTIVE ;  /* 0x000000000000791b */ /* 0x003fea0003800000 */
.L_x_327:
[----:B------:R-:W-:Y:S02]  /*11490*/  IMAD.MOV.U32 R29, RZ, RZ, R43 ;  /* 0x000000ffff1d7224 */ /* 0x000fe400078e002b */
[----:B------:R-:W-:-:S07]  /*114a0*/  IMAD.MOV.U32 R57, RZ, RZ, R32 ;  /* 0x000000ffff397224 */ /* 0x000fce00078e0020 */
[----:B------:R-:W-:Y:S05]  /*114b0*/  WARPSYNC.COLLECTIVE R28, `(.L_x_328) ;  /* 0x000000001c087348 */ /* 0x000fea0003c00000 */
[----:B------:R0:W1:Y:S02]  /*114c0*/  SHFL.DOWN P3, R32, R29, R30, R31 ;  /* 0x0800001e1d207389 */ /* 0x000064000006001f */
[----:B01----:R-:W-:Y:S05]  /*114d0*/  ENDCOLLECTIVE ;  /* 0x000000000000791b */ /* 0x003fea0003800000 */
.L_x_328:
[----:B------:R-:W-:Y:S05]  /*114e0*/  BRA `(.L_x_329) ;  /* 0xffffff4400cc7947 */ /* 0x000fea000383ffff */
.L_x_92:
[----:B------:R-:W-:Y:S01]  /*114f0*/  BSSY B0, `(.L_x_330) ;  /* 0x0000007000007945 */ /* 0x000fe20003800000 */
[----:B------:R-:W-:Y:S02]  /*11500*/  IMAD.MOV.U32 R29, RZ, RZ, R46 ;  /* 0x000000ffff1d7224 */ /* 0x000fe400078e002e */
[----:B------:R-:W-:Y:S02]  /*11510*/  IMAD.MOV.U32 R30, RZ, RZ, 0x8 ;  /* 0x00000008ff1e7424 */ /* 0x000fe400078e00ff */
[----:B------:R-:W-:-:S07]  /*11520*/  IMAD.MOV.U32 R28, RZ, RZ, -0x1 ;  /* 0xffffffffff1c7424 */ /* 0x000fce00078e00ff */
[----:B01-34-:R-:W-:Y:S05]  /*11530*/  WARPSYNC.COLLECTIVE R28, `(.L_x_331) ;  /* 0x000000001c087348 */ /* 0x01bfea0003c00000 */
[----:B0-----:R0:W2:Y:S02]  /*11540*/  SHFL.DOWN P3, R32, R29, R30, R31 ;  /* 0x0800001e1d207389 */ /* 0x0010a4000006001f */
[----:B01234-:R-:W-:Y:S05]  /*11550*/  ENDCOLLECTIVE ;  /* 0x000000000000791b */ /* 0x01ffea0003800000 */
.L_x_331:
[----:B------:R-:W-:Y:S05]  /*11560*/  BSYNC B0 ;  /* 0x0000000000007941 */ /* 0x000fea0003800000 */
.L_x_330:
[----:B------:R-:W-:Y:S02]  /*11570*/  IMAD.MOV.U32 R29, RZ, RZ, R47 ;  /* 0x000000ffff1d7224 */ /* 0x000fe400078e002f */
[----:B------:R-:W-:Y:S02]  /*11580*/  IMAD.MOV.U32 R30, RZ, RZ, 0x8 ;  /* 0x00000008ff1e7424 */ /* 0x000fe400078e00ff */
[----:B------:R-:W-:Y:S02]  /*11590*/  IMAD.MOV.U32 R28, RZ, RZ, -0x1 ;  /* 0xffffffffff1c7424 */ /* 0x000fe400078e00ff */
[----:B------:R-:W-:-:S07]  /*115a0*/  IMAD.MOV.U32 R33, RZ, RZ, R32 ;  /* 0x000000ffff217224 */ /* 0x000fce00078e0020 */
[----:B------:R-:W-:Y:S05]  /*115b0*/  WARPSYNC.COLLECTIVE R28, `(.L_x_332) ;  /* 0x000000001c087348 */ /* 0x000fea0003c00000 */
[----:B------:R0:W1:Y:S02]  /*115c0*/  SHFL.DOWN P3, R32, R29, R30, R31 ;  /* 0x0800001e1d207389 */ /* 0x000064000006001f */
[----:B01----:R-:W-:Y:S05]  /*115d0*/  ENDCOLLECTIVE ;  /* 0x000000000000791b */ /* 0x003fea0003800000 */
.L_x_332:
[----:B------:R-:W-:Y:S02]  /*115e0*/  IMAD.MOV.U32 R29, RZ, RZ, R20 ;  /* 0x000000ffff1d7224 */ /* 0x000fe400078e0014 */
[----:B------:R-:W-:-:S07]  /*115f0*/  IMAD.MOV.U32 R50, RZ, RZ, R32 ;  /* 0x000000ffff327224 */ /* 0x000fce00078e0020 */
[----:B------:R-:W-:Y:S05]  /*11600*/  WARPSYNC.COLLECTIVE R28, `(.L_x_333) ;  /* 0x000000001c087348 */ /* 0x000fea0003c00000 */
[----:B------:R0:W1:Y:S02]  /*11610*/  SHFL.DOWN P3, R32, R29, R30, R31 ;  /* 0x0800001e1d207389 */ /* 0x000064000006001f */
[----:B01----:R-:W-:Y:S05]  /*11620*/  ENDCOLLECTIVE ;  /* 0x000000000000791b */ /* 0x003fea0003800000 */
.L_x_333:
[----:B------:R-:W-:Y:S02]  /*11630*/  IMAD.MOV.U32 R29, RZ, RZ, R21 ;  /* 0x000000ffff1d7224 */ /* 0x000fe400078e0015 */
[----:B------:R-:W-:-:S07]  /*11640*/  IMAD.MOV.U32 R51, RZ, RZ, R32 ;  /* 0x000000ffff337224 */ /* 0x000fce00078e0020 */
[----:B------:R-:W-:Y:S05]  /*11650*/  WARPSYNC.COLLECTIVE R28, `(.L_x_334) ;  /* 0x000000001c087348 */ /* 0x000fea0003c00000 */
[----:B------:R0:W1:Y:S02]  /*11660*/  SHFL.DOWN P3, R32, R29, R30, R31 ;  /* 0x0800001e1d207389 */ /* 0x000064000006001f */
[----:B01----:R-:W-:Y:S05]  /*11670*/  ENDCOLLECTIVE ;  /* 0x000000000000791b */ /* 0x003fea0003800000 */
.L_x_334:
[----:B------:R-:W-:Y:S02]  /*11680*/  IMAD.MOV.U32 R29, RZ, RZ, R22 ;  /* 0x000000ffff1d7224 */ /* 0x000fe400078e0016 */
[----:B------:R-:W-:-:S07]  /*11690*/  IMAD.MOV.U32 R52, RZ, RZ, R32 ;  /* 0x000000ffff347224 */ /* 0x000fce00078e0020 */
[----:B------:R-:W-:Y:S05]  /*116a0*/  WARPSYNC.COLLECTIVE R28, `(.L_x_335) ;  /* 0x000000001c087348 */ /* 0x000fea0003c00000 */
[----:B------:R0:W1:Y:S02]  /*116b0*/  SHFL.DOWN P3, R32, R29, R30, R31 ;  /* 0x0800001e1d207389 */ /* 0x000064000006001f */
[----:B01----:R-:W-:Y:S05]  /*116c0*/  ENDCOLLECTIVE ;  /* 0x000000000000791b */ /* 0x003fea0003800000 */
.L_x_335:
[----:B------:R-:W-:Y:S02]  /*116d0*/  IMAD.MOV.U32 R29, RZ, RZ, R23 ;  /* 0x000000ffff1d7224 */ /* 0x000fe400078e0017 */
[----:B------:R-:W-:-:S07]  /*116e0*/  IMAD.MOV.U32 R53, RZ, RZ, R32 ;  /* 0x000000ffff357224 */ /* 0x000fce00078e0020 */
[----:B------:R-:W-:Y:S05]  /*116f0*/  WARPSYNC.COLLECTIVE R28, `(.L_x_336) ;  /* 0x000000001c087348 */ /* 0x000fea0003c00000 */
[----:B------:R0:W1:Y:S02]  /*11700*/  SHFL.DOWN P3, R32, R29, R30, R31 ;  /* 0x0800001e1d207389 */ /* 0x000064000006001f */
[----:B01----:R-:W-:Y:S05]  /*11710*/  ENDCOLLECTIVE ;  /* 0x000000000000791b */ /* 0x003fea0003800000 */
.L_x_336:
[----:B------:R-:W-:Y:S02]  /*11720*/  IMAD.MOV.U32 R29, RZ, RZ, R42 ;  /* 0x000000ffff1d7224 */ /* 0x000fe400078e002a */
[----:B------:R-:W-:-:S07]  /*11730*/  IMAD.MOV.U32 R54, RZ, RZ, R32 ;  /* 0x000000ffff367224 */ /* 0x000fce00078e0020 */
[----:B------:R-:W-:Y:S05]  /*11740*/  WARPSYNC.COLLECTIVE R28, `(.L_x_337) ;  /* 0x000000001c087348 */ /* 0x000fea0003c00000 */
[----:B------:R0:W1:Y:S02]  /*11750*/  SHFL.DOWN P3, R32, R29, R30, R31 ;  /* 0x0800001e1d207389 */ /* 0x000064000006001f */
[----:B01----:R-:W-:Y:S05]  /*11760*/  ENDCOLLECTIVE ;  /* 0x000000000000791b */ /* 0x003fea0003800000 */
.L_x_337:
[----:B------:R-:W-:Y:S02]  /*11770*/  IMAD.MOV.U32 R29, RZ, RZ, R43 ;  /* 0x000000ffff1d7224 */ /* 0x000fe400078e002b */
[----:B------:R-:W-:-:S07]  /*11780*/  IMAD.MOV.U32 R57, RZ, RZ, R32 ;  /* 0x000000ffff397224 */ /* 0x000fce00078e0020 */
[----:B------:R-:W-:Y:S05]  /*11790*/  WARPSYNC.COLLECTIVE R28, `(.L_x_338) ;  /* 0x000000001c087348 */ /* 0x000fea0003c00000 */
[----:B------:R0:W1:Y:S02]  /*117a0*/  SHFL.DOWN P3, R32, R29, R30, R31 ;  /* 0x0800001e1d207389 */ /* 0x000064000006001f */
[----:B01----:R-:W-:Y:S05]  /*117b0*/  ENDCOLLECTIVE ;  /* 0x000000000000791b */ /* 0x003fea0003800000 */
.L_x_338:
[----:B------:R-:W-:Y:S05]  /*117c0*/  BRA `(.L_x_339) ;  /* 0xffffff4400887947 */ /* 0x000fea000383ffff */
.L_x_95:
[----:B------:R-:W-:Y:S01]  /*117d0*/  BSSY B0, `(.L_x_340) ;  /* 0x0000007000007945 */ /* 0x000fe20003800000 */
[----:B------:R-:W-:Y:S02]  /*117e0*/  IMAD.MOV.U32 R29, RZ, RZ, R46 ;  /* 0x000000ffff1d7224 */ /* 0x000fe400078e002e */
[----:B------:R-:W-:Y:S02]  /*117f0*/  IMAD.MOV.U32 R30, RZ, RZ, 0x10 ;  /* 0x00000010ff1e7424 */ /* 0x000fe400078e00ff */
[----:B------:R-:W-:-:S07]  /*11800*/  IMAD.MOV.U32 R28, RZ, RZ, -0x1 ;  /* 0xffffffffff1c7424 */ /* 0x000fce00078e00ff */
[----:B01-34-:R-:W-:Y:S05]  /*11810*/  WARPSYNC.COLLECTIVE R28, `(.L_x_341) ;  /* 0x000000001c087348 */ /* 0x01bfea0003c00000 */
[----:B0-----:R0:W2:Y:S02]  /*11820*/  SHFL.DOWN P3, R32, R29, R30, R31 ;  /* 0x0800001e1d207389 */ /* 0x0010a4000006001f */
[----:B01234-:R-:W-:Y:S05]  /*11830*/  ENDCOLLECTIVE ;  /* 0x000000000000791b */ /* 0x01ffea0003800000 */
.L_x_341:
[----:B------:R-:W-:Y:S05]  /*11840*/  BSYNC B0 ;  /* 0x0000000000007941 */ /* 0x000fea0003800000 */
.L_x_340:
[----:B------:R-:W-:Y:S02]  /*11850*/  IMAD.MOV.U32 R29, RZ, RZ, R47 ;  /* 0x000000ffff1d7224 */ /* 0x000fe400078e002f */
[----:B------:R-:W-:Y:S02]  /*11860*/  IMAD.MOV.U32 R30, RZ, RZ, 0x10 ;  /* 0x00000010ff1e7424 */ /* 0x000fe400078e00ff */
[----:B------:R-:W-:Y:S02]  /*11870*/  IMAD.MOV.U32 R28, RZ, RZ, -0x1 ;  /* 0xffffffffff1c7424 */ /* 0x000fe400078e00ff */
[----:B------:R-:W-:-:S07]  /*11880*/  IMAD.MOV.U32 R33, RZ, RZ, R32 ;  /* 0x000000ffff217224 */ /* 0x000fce00078e0020 */
[----:B------:R-:W-:Y:S05]  /*11890*/  WARPSYNC.COLLECTIVE R28, `(.L_x_342) ;  /* 0x000000001c087348 */ /* 0x000fea0003c00000 */
[----:B------:R0:W1:Y:S02]  /*118a0*/  SHFL.DOWN P3, R32, R29, R30, R31 ;  /* 0x0800001e1d207389 */ /* 0x000064000006001f */
[----:B01----:R-:W-:Y:S05]  /*118b0*/  ENDCOLLECTIVE ;  /* 0x000000000000791b */ /* 0x003fea0003800000 */
.L_x_342:
[----:B------:R-:W-:Y:S02]  /*118c0*/  IMAD.MOV.U32 R29, RZ, RZ, R20 ;  /* 0x000000ffff1d7224 */ /* 0x000fe400078e0014 */
[----:B------:R-:W-:-:S07]  /*118d0*/  IMAD.MOV.U32 R50, RZ, RZ, R32 ;  /* 0x000000ffff327224 */ /* 0x000fce00078e0020 */
[----:B------:R-:W-:Y:S05]  /*118e0*/  WARPSYNC.COLLECTIVE R28, `(.L_x_343) ;  /* 0x000000001c087348 */ /* 0x000fea0003c00000 */
[----:B------:R0:W1:Y:S02]  /*118f0*/  SHFL.DOWN P3, R32, R29, R30, R31 ;  /* 0x0800001e1d207389 */ /* 0x000064000006001f */
[----:B01----:R-:W-:Y:S05]  /*11900*/  ENDCOLLECTIVE ;  /* 0x000000000000791b */ /* 0x003fea0003800000 */
.L_x_343:
[----:B------:R-:W-:Y:S02]  /*11910*/  IMAD.MOV.U32 R29, RZ, RZ, R21 ;  /* 0x000000ffff1d7224 */ /* 0x000fe400078e0015 */
[----:B------:R-:W-:-:S07]  /*11920*/  IMAD.MOV.U32 R51, RZ, RZ, R32 ;  /* 0x000000ffff337224 */ /* 0x000fce00078e0020 */
[----:B------:R-:W-:Y:S05]  /*11930*/  WARPSYNC.COLLECTIVE R28, `(.L_x_344) ;  /* 0x000000001c087348 */ /* 0x000fea0003c00000 */
[----:B------:R0:W1:Y:S02]  /*11940*/  SHFL.DOWN P3, R32, R29, R30, R31 ;  /* 0x0800001e1d207389 */ /* 0x000064000006001f */
[----:B01----:R-:W-:Y:S05]  /*11950*/  ENDCOLLECTIVE ;  /* 0x000000000000791b */ /* 0x003fea0003800000 */
.L_x_344:
[----:B------:R-:W-:Y:S02]  /*11960*/  IMAD.MOV.U32 R29, RZ, RZ, R22 ;  /* 0x000000ffff1d7224 */ /* 0x000fe400078e0016 */
[----:B------:R-:W-:-:S07]  /*11970*/  IMAD.MOV.U32 R52, RZ, RZ, R32 ;  /* 0x000000ffff347224 */ /* 0x000fce00078e0020 */
[----:B------:R-:W-:Y:S05]  /*11980*/  WARPSYNC.COLLECTIVE R28, `(.L_x_345) ;  /* 0x000000001c087348 */ /* 0x000fea0003c00000 */
[----:B------:R0:W1:Y:S02]  /*11990*/  SHFL.DOWN P3, R32, R29, R30, R31 ;  /* 0x0800001e1d207389 */ /* 0x000064000006001f */
[----:B01----:R-:W-:Y:S05]  /*119a0*/  ENDCOLLECTIVE ;  /* 0x000000000000791b */ /* 0x003fea0003800000 */
.L_x_345:
[----:B------:R-:W-:Y:S02]  /*119b0*/  IMAD.MOV.U32 R29, RZ, RZ, R23 ;  /* 0x000000ffff1d7224 */ /* 0x000fe400078e0017 */
[----:B------:R-:W-:-:S07]  /*119c0*/  IMAD.MOV.U32 R53, RZ, RZ, R32 ;  /* 0x000000ffff357224 */ /* 0x000fce00078e0020 */
[----:B------:R-:W-:Y:S05]  /*119d0*/  WARPSYNC.COLLECTIVE R28, `(.L_x_346) ;  /* 0x000000001c087348 */ /* 0x000fea0003c00000 */
[----:B------:R0:W1:Y:S02]  /*119e0*/  SHFL.DOWN P3, R32, R29, R30, R31 ;  /* 0x0800001e1d207389 */ /* 0x000064000006001f */
[----:B01----:R-:W-:Y:S05]  /*119f0*/  ENDCOLLECTIVE ;  /* 0x000000000000791b */ /* 0x003fea0003800000 */
.L_x_346:
[----:B------:R-:W-:Y:S02]  /*11a00*/  IMAD.MOV.U32 R29, RZ, RZ, R42 ;  /* 0x000000ffff1d7224 */ /* 0x000fe400078e002a */
[----:B------:R-:W-:-:S07]  /*11a10*/  IMAD.MOV.U32 R54, RZ, RZ, R32 ;  /* 0x000000ffff367224 */ /* 0x000fce00078e0020 */
[----:B------:R-:W-:Y:S05]  /*11a20*/  WARPSYNC.COLLECTIVE R28, `(.L_x_347) ;  /* 0x000000001c087348 */ /* 0x000fea0003c00000 */
[----:B------:R0:W1:Y:S02]  /*11a30*/  SHFL.DOWN P3, R32, R29, R30, R31 ;  /* 0x0800001e1d207389 */ /* 0x000064000006001f */
[----:B01----:R-:W-:Y:S05]  /*11a40*/  ENDCOLLECTIVE ;  /* 0x000000000000791b */ /* 0x003fea0003800000 */
.L_x_347:
[----:B------:R-:W-:Y:S02]  /*11a50*/  IMAD.MOV.U32 R29, RZ, RZ, R43 ;  /* 0x000000ffff1d7224 */ /* 0x000fe400078e002b */
[----:B------:R-:W-:-:S07]  /*11a60*/  IMAD.MOV.U32 R57, RZ, RZ, R32 ;  /* 0x000000ffff397224 */ /* 0x000fce00078e0020 */
[----:B------:R-:W-:Y:S05]  /*11a70*/  WARPSYNC.COLLECTIVE R28, `(.L_x_348) ;  /* 0x000000001c087348 */ /* 0x000fea0003c00000 */
[----:B------:R0:W1:Y:S02]  /*11a80*/  SHFL.DOWN P3, R32, R29, R30, R31 ;  /* 0x0800001e1d207389 */ /* 0x000064000006001f */
[----:B01----:R-:W-:Y:S05]  /*11a90*/  ENDCOLLECTIVE ;  /* 0x000000000000791b */ /* 0x003fea0003800000 */
.L_x_348:
[----:B------:R-:W-:Y:S05]  /*11aa0*/  BRA `(.L_x_349) ;  /* 0xffffff4400447947 */ /* 0x000fea000383ffff */
.L_x_98:
[----:B------:R-:W-:Y:S01]  /*11ab0*/  BSSY B0, `(.L_x_350) ;  /* 0x0000006000007945 */ /* 0x000fe20003800000 */
[----:B------:R-:W-:Y:S01]  /*11ac0*/  PLOP3.LUT P3, PT, P0, PT, PT, 0x80, 0x8 ;  /* 0x000000000008781c */ /* 0x000fe2000076f070 */
[----:B------:R-:W-:-:S12]  /*11ad0*/  IMAD.MOV.U32 R28, RZ, RZ, -0x1 ;  /* 0xffffffffff1c7424 */ /* 0x000fd800078e00ff */
[----:B01-34-:R-:W-:Y:S05]  /*11ae0*/  WARPSYNC.COLLECTIVE R28, `(.L_x_351) ;  /* 0x000000001c087348 */ /* 0x01bfea0003c00000 */
[----:B------:R-:W-:Y:S01]  /*11af0*/  VOTE.ALL P3, P3 ;  /* 0x0000000000ff7806 */ /* 0x000fe20001860000 */
[----:B01-34-:R-:W-:-:S12]  /*11b00*/  ENDCOLLECTIVE ;  /* 0x000000000000791b */ /* 0x01bfd80003800000 */
.L_x_351:
[----:B------:R-:W-:Y:S05]  /*11b10*/  BSYNC B0 ;  /* 0x0000000000007941 */ /* 0x000fea0003800000 */
.L_x_350:
[----:B------:R-:W-:Y:S01]  /*11b20*/  PLOP3.LUT P0, PT, P3, PT, PT, 0x80, 0x8 ;  /* 0x000000000008781c */ /* 0x000fe20001f0f070 */
[----:B------:R-:W-:-:S12]  /*11b30*/  BRA `(.L_x_352) ;  /* 0xffffff44007c7947 */ /* 0x000fd8000383ffff */
.L_x_100:
[----:B------:R-:W-:Y:S01]  /*11b40*/  BSSY B0, `(.L_x_353) ;  /* 0x0000006000007945 */ /* 0x000fe20003800000 */
[----:B------:R-:W-:Y:S01]  /*11b50*/  PLOP3.LUT P3, PT, P0, PT, PT, 0x8, 0x80 ;  /* 0x000000000080781c */ /* 0x000fe2000076e170 */
[----:B------:R-:W-:-:S12]  /*11b60*/  IMAD.MOV.U32 R28, RZ, RZ, -0x1 ;  /* 0xffffffffff1c7424 */ /* 0x000fd800078e00ff */
[----:B----4-:R-:W-:Y:S05]  /*11b70*/  WARPSYNC.COLLECTIVE R28, `(.L_x_354) ;  /* 0x000000001c087348 */ /* 0x010fea0003c00000 */
[----:B------:R-:W-:Y:S01]  /*11b80*/  VOTE.ANY P3, P3 ;  /* 0x0000000000ff7806 */ /* 0x000fe20001860100 */
[----:B----4-:R-:W-:-:S12]  /*11b90*/  ENDCOLLECTIVE ;  /* 0x000000000000791b */ /* 0x010fd80003800000 */
.L_x_354:
[----:B------:R-:W-:Y:S05]  /*11ba0*/  BSYNC B0 ;  /* 0x0000000000007941 */ /* 0x000fea0003800000 */
.L_x_353:
[----:B------:R-:W-:Y:S01]  /*11bb0*/  PLOP3.LUT P0, PT, P3, PT, PT, 0x80, 0x8 ;  /* 0x000000000008781c */ /* 0x000fe20001f0f070 */
[----:B------:R-:W-:-:S12]  /*11bc0*/  BRA `(.L_x_355) ;  /* 0xffffff4400907947 */ /* 0x000fd8000383ffff */
.L_x_105:
[----:B------:R-:W-:Y:S01]  /*11bd0*/  BSSY B0, `(.L_x_356) ;  /* 0x0000006000007945 */ /* 0x000fe20003800000 */
[----:B------:R-:W-:Y:S01]  /*11be0*/  PLOP3.LUT P3, PT, P0, PT, PT, 0x8, 0x80 ;  /* 0x000000000080781c */ /* 0x000fe2000076e170 */
[----:B------:R-:W-:-:S12]  /*11bf0*/  IMAD.MOV.U32 R28, RZ, RZ, -0x1 ;  /* 0xffffffffff1c7424 */ /* 0x000fd800078e00ff */
[----:B----45:R-:W-:Y:S05]  /*11c00*/  WARPSYNC.COLLECTIVE R28, `(.L_x_357) ;  /* 0x000000001c087348 */ /* 0x030fea0003c00000 */
[----:B------:R-:W-:Y:S01]  /*11c10*/  VOTE.ANY R28, PT, P3 ;  /* 0x00000000001c7806 */ /* 0x000fe200018e0100 */
[----:B----45:R-:W-:Y:S06]  /*11c20*/  ENDCOLLECTIVE ;  /* 0x000000000000791b */ /* 0x030fec0003800000 */
.L_x_357:
[----:B------:R-:W-:Y:S05]  /*11c30*/  BSYNC B0 ;  /* 0x0000000000007941 */ /* 0x000fea0003800000 */
.L_x_356:
        /* <DEDUP_REMOVED lines=10> */
.L_x_358:
[----:B------:R-:W-:Y:S02]  /*11ce0*/  IMAD.MOV.U32 R29, RZ, RZ, R51 ;  /* 0x000000ffff1d7224 */ /* 0x000fe400078e0033 */
[----:B------:R-:W-:-:S07]  /*11cf0*/  IMAD.MOV.U32 R70, RZ, RZ, R32 ;  /* 0x000000ffff467224 */ /* 0x000fce00078e0020 */
[----:B------:R-:W-:Y:S05]  /*11d00*/  WARPSYNC.COLLECTIVE R28, `(.L_x_359) ;  /* 0x000000001c087348 */ /* 0x000fea0003c00000 */
[----:B------:R0:W1:Y:S02]  /*11d10*/  SHFL.DOWN P3, R32, R29, R30, R31 ;  /* 0x0800001e1d207389 */ /* 0x000064000006001f */
[----:B01----:R-:W-:Y:S05]  /*11d20*/  ENDCOLLECTIVE ;  /* 0x000000000000791b */ /* 0x003fea0003800000 */
.L_x_359:
[----:B------:R-:W-:Y:S02]  /*11d30*/  IMAD.MOV.U32 R29, RZ, RZ, R52 ;  /* 0x000000ffff1d7224 */ /* 0x000fe400078e0034 */
[----:B------:R-:W-:-:S07]  /*11d40*/  IMAD.MOV.U32 R71, RZ, RZ, R32 ;  /* 0x000000ffff477224 */ /* 0x000fce00078e0020 */
[----:B------:R-:W-:Y:S05]  /*11d50*/  WARPSYNC.COLLECTIVE R28, `(.L_x_360) ;  /* 0x000000001c087348 */ /* 0x000fea0003c00000 */
[----:B------:R0:W1:Y:S02]  /*11d60*/  SHFL.DOWN P3, R32, R29, R30, R31 ;  /* 0x0800001e1d207389 */ /* 0x000064000006001f */
[----:B01----:R-:W-:Y:S05]  /*11d70*/  ENDCOLLECTIVE ;  /* 0x000000000000791b */ /* 0x003fea0003800000 */
.L_x_360:
[----:B------:R-:W-:Y:S02]  /*11d80*/  IMAD.MOV.U32 R29, RZ, RZ, R53 ;  /* 0x000000ffff1d7224 */ /* 0x000fe400078e0035 */
[----:B------:R-:W-:-:S07]  /*11d90*/  IMAD.MOV.U32 R72, RZ, RZ, R32 ;  /* 0x000000ffff487224 */ /* 0x000fce00078e0020 */
[----:B------:R-:W-:Y:S05]  /*11da0*/  WARPSYNC.COLLECTIVE R28, `(.L_x_361) ;  /* 0x000000001c087348 */ /* 0x000fea0003c00000 */
[----:B------:R0:W1:Y:S02]  /*11db0*/  SHFL.DOWN P3, R32, R29, R30, R31 ;  /* 0x0800001e1d207389 */ /* 0x000064000006001f */
[----:B01----:R-:W-:Y:S05]  /*11dc0*/  ENDCOLLECTIVE ;  /* 0x000000000000791b */ /* 0x003fea0003800000 */
.L_x_361:
[----:B------:R-:W-:Y:S02]  /*11dd0*/  IMAD.MOV.U32 R29, RZ, RZ, R54 ;  /* 0x000000ffff1d7224 */ /* 0x000fe400078e0036 */
[----:B------:R-:W-:-:S07]  /*11de0*/  IMAD.MOV.U32 R73, RZ, RZ, R32 ;  /* 0x000000ffff497224 */ /* 0x000fce00078e0020 */
[----:B------:R-:W-:Y:S05]  /*11df0*/  WARPSYNC.COLLECTIVE R28, `(.L_x_362) ;  /* 0x000000001c087348 */ /* 0x000fea0003c00000 */
[----:B------:R0:W1:Y:S02]  /*11e00*/  SHFL.DOWN P3, R32, R29, R30, R31 ;  /* 0x0800001e1d207389 */ /* 0x000064000006001f */
[----:B01----:R-:W-:Y:S05]  /*11e10*/  ENDCOLLECTIVE ;  /* 0x000000000000791b */ /* 0x003fea0003800000 */
.L_x_362:
[----:B------:R-:W-:Y:S02]  /*11e20*/  IMAD.MOV.U32 R29, RZ, RZ, R55 ;  /* 0x000000ffff1d7224 */ /* 0x000fe400078e0037 */
[----:B------:R-:W-:-:S07]  /*11e30*/  IMAD.MOV.U32 R74, RZ, RZ, R32 ;  /* 0x000000ffff4a7224 */ /* 0x000fce00078e0020 */
[----:B------:R-:W-:Y:S05]  /*11e40*/  WARPSYNC.COLLECTIVE R28, `(.L_x_363) ;  /* 0x000000001c087348 */ /* 0x000fea0003c00000 */
[----:B------:R0:W1:Y:S02]  /*11e50*/  SHFL.DOWN P3, R32, R29, R30, R31 ;  /* 0x0800001e1d207389 */ /* 0x000064000006001f */
[----:B01----:R-:W-:Y:S05]  /*11e60*/  ENDCOLLECTIVE ;  /* 0x000000000000791b */ /* 0x003fea0003800000 */
.L_x_363:
[----:B------:R-:W-:Y:S02]  /*11e70*/  IMAD.MOV.U32 R29, RZ, RZ, R56 ;  /* 0x000000ffff1d7224 */ /* 0x000fe400078e0038 */
[----:B------:R-:W-:-:S07]  /*11e80*/  IMAD.MOV.U32 R75, RZ, RZ, R32 ;  /* 0x000000ffff4b7224 */ /* 0x000fce00078e0020 */
[----:B------:R-:W-:Y:S05]  /*11e90*/  WARPSYNC.COLLECTIVE R28, `(.L_x_364) ;  /* 0x000000001c087348 */ /* 0x000fea0003c00000 */
[----:B------:R0:W1:Y:S02]  /*11ea0*/  SHFL.DOWN P3, R32, R29, R30, R31 ;  /* 0x0800001e1d207389 */ /* 0x000064000006001f */
[----:B01----:R-:W-:Y:S05]  /*11eb0*/  ENDCOLLECTIVE ;  /* 0x000000000000791b */ /* 0x003fea0003800000 */
.L_x_364:
[----:B------:R-:W-:Y:S02]  /*11ec0*/  IMAD.MOV.U32 R29, RZ, RZ, R57 ;  /* 0x000000ffff1d7224 */ /* 0x000fe400078e0039 */
[----:B------:R-:W-:-:S07]  /*11ed0*/  IMAD.MOV.U32 R76, RZ, RZ, R32 ;  /* 0x000000ffff4c7224 */ /* 0x000fce00078e0020 */
[----:B------:R-:W-:Y:S05]  /*11ee0*/  WARPSYNC.COLLECTIVE R28, `(.L_x_365) ;  /* 0x000000001c087348 */ /* 0x000fea0003c00000 */
[----:B------:R0:W1:Y:S02]  /*11ef0*/  SHFL.DOWN P3, R32, R29, R30, R31 ;  /* 0x0800001e1d207389 */ /* 0x000064000006001f */
[----:B01----:R-:W-:Y:S05]  /*11f00*/  ENDCOLLECTIVE ;  /* 0x000000000000791b */ /* 0x003fea0003800000 */
.L_x_365:
[----:B------:R-:W-:Y:S05]  /*11f10*/  BRA `(.L_x_366) ;  /* 0xffffff4400487947 */ /* 0x000fea000383ffff */
.L_x_108:
[----:B------:R-:W-:Y:S01]  /*11f20*/  BSSY B0, `(.L_x_367) ;  /* 0x0000007000007945 */ /* 0x000fe20003800000 */
[----:B------:R-:W-:Y:S02]  /*11f30*/  IMAD.MOV.U32 R29, RZ, RZ, R69 ;  /* 0x000000ffff1d7224 */ /* 0x000fe400078e0045 */
[----:B------:R-:W-:Y:S02]  /*11f40*/  IMAD.MOV.U32 R30, RZ, RZ, 0x2 ;  /* 0x00000002ff1e7424 */ /* 0x000fe400078e00ff */
[----:B------:R-:W-:-:S07]  /*11f50*/  IMAD.MOV.U32 R28, RZ, RZ, -0x1 ;  /* 0xffffffffff1c7424 */ /* 0x000fce00078e00ff */
[----:B0--34-:R-:W-:Y:S05]  /*11f60*/  WARPSYNC.COLLECTIVE R28, `(.L_x_368) ;  /* 0x000000001c087348 */ /* 0x019fea0003c00000 */
[----:B0-----:R0:W1:Y:S02]  /*11f70*/  SHFL.DOWN P3, R32, R29, R30, R31 ;  /* 0x0800001e1d207389 */ /* 0x001064000006001f */
[----:B01-34-:R-:W-:Y:S05]  /*11f80*/  ENDCOLLECTIVE ;  /* 0x000000000000791b */ /* 0x01bfea0003800000 */
.L_x_368:
[----:B------:R-:W-:Y:S05]  /*11f90*/  BSYNC B0 ;  /* 0x0000000000007941 */ /* 0x000fea0003800000 */
.L_x_367:
[----:B------:R-:W-:Y:S02]  /*11fa0*/  IMAD.MOV.U32 R29, RZ, RZ, R68 ;  /* 0x000000ffff1d7224 */ /* 0x000fe400078e0044 */
[----:B------:R-:W-:Y:S02]  /*11fb0*/  IMAD.MOV.U32 R30, RZ, RZ, 0x2 ;  /* 0x00000002ff1e7424 */ /* 0x000fe400078e00ff */
[----:B------:R-:W-:Y:S02]  /*11fc0*/  IMAD.MOV.U32 R28, RZ, RZ, -0x1 ;  /* 0xffffffffff1c7424 */ /* 0x000fe400078e00ff */
[----:B------:R-:W-:-:S07]  /*11fd0*/  IMAD.MOV.U32 R70, RZ, RZ, R32 ;  /* 0x000000ffff467224 */ /* 0x000fce00078e0020 */
[----:B------:R-:W-:Y:S05]  /*11fe0*/  WARPSYNC.COLLECTIVE R28, `(.L_x_369) ;  /* 0x000000001c087348 */ /* 0x000fea0003c00000 */
[----:B------:R0:W1:Y:S02]  /*11ff0*/  SHFL.DOWN P3, R32, R29, R30, R31 ;  /* 0x0800001e1d207389 */ /* 0x000064000006001f */
[----:B01----:R-:W-:Y:S05]  /*12000*/  ENDCOLLECTIVE ;  /* 0x000000000000791b */ /* 0x003fea0003800000 */
.L_x_369:
[----:B------:R-:W-:Y:S02]  /*12010*/  IMAD.MOV.U32 R29, RZ, RZ, R67 ;  /* 0x000000ffff1d7224 */ /* 0x000fe400078e0043 */
[----:B------:R-:W-:-:S07]  /*12020*/  IMAD.MOV.U32 R71, RZ, RZ, R32 ;  /* 0x000000ffff477224 */ /* 0x000fce00078e0020 */
[----:B------:R-:W-:Y:S05]  /*12030*/  WARPSYNC.COLLECTIVE R28, `(.L_x_370) ;  /* 0x000000001c087348 */ /* 0x000fea0003c00000 */
[----:B------:R0:W1:Y:S02]  /*12040*/  SHFL.DOWN P3, R32, R29, R30, R31 ;  /* 0x0800001e1d207389 */ /* 0x000064000006001f */
[----:B01----:R-:W-:Y:S05]  /*12050*/  ENDCOLLECTIVE ;  /* 0x000000000000791b */ /* 0x003fea0003800000 */
.L_x_370:
[----:B------:R-:W-:Y:S02]  /*12060*/  IMAD.MOV.U32 R29, RZ, RZ, R66 ;  /* 0x000000ffff1d7224 */ /* 0x000fe400078e0042 */
[----:B------:R-:W-:-:S07]  /*12070*/  IMAD.MOV.U32 R72, RZ, RZ, R32 ;  /* 0x000000ffff487224 */ /* 0x000fce00078e0020 */
[----:B------:R-:W-:Y:S05]  /*12080*/  WARPSYNC.COLLECTIVE R28, `(.L_x_371) ;  /* 0x000000001c087348 */ /* 0x000fea0003c00000 */
[----:B------:R0:W1:Y:S02]  /*12090*/  SHFL.DOWN P3, R32, R29, R30, R31 ;  /* 0x0800001e1d207389 */ /* 0x000064000006001f */
[----:B01----:R-:W-:Y:S05]  /*120a0*/  ENDCOLLECTIVE ;  /* 0x000000000000791b */ /* 0x003fea0003800000 */
.L_x_371:
[----:B------:R-:W-:Y:S02]  /*120b0*/  IMAD.MOV.U32 R29, RZ, RZ, R65 ;  /* 0x000000ffff1d7224 */ /* 0x000fe400078e0041 */
[----:B------:R-:W-:-:S07]  /*120c0*/  IMAD.MOV.U32 R73, RZ, RZ, R32 ;  /* 0x000000ffff497224 */ /* 0x000fce00078e0020 */
[----:B------:R-:W-:Y:S05]  /*120d0*/  WARPSYNC.COLLECTIVE R28, `(.L_x_372) ;  /* 0x000000001c087348 */ /* 0x000fea0003c00000 */
[----:B------:R0:W1:Y:S02]  /*120e0*/  SHFL.DOWN P3, R32, R29, R30, R31 ;  /* 0x0800001e1d207389 */ /* 0x000064000006001f */
[----:B01----:R-:W-:Y:S05]  /*120f0*/  ENDCOLLECTIVE ;  /* 0x000000000000791b */ /* 0x003fea0003800000 */
.L_x_372:
[----:B------:R-:W-:Y:S02]  /*12100*/  IMAD.MOV.U32 R29, RZ, RZ, R64 ;  /* 0x000000ffff1d7224 */ /* 0x000fe400078e0040 */
[----:B------:R-:W-:-:S07]  /*12110*/  IMAD.MOV.U32 R74, RZ, RZ, R32 ;  /* 0x000000ffff4a7224 */ /* 0x000fce00078e0020 */
[----:B------:R-:W-:Y:S05]  /*12120*/  WARPSYNC.COLLECTIVE R28, `(.L_x_373) ;  /* 0x000000001c087348 */ /* 0x000fea0003c00000 */
[----:B------:R0:W1:Y:S02]  /*12130*/  SHFL.DOWN P3, R32, R29, R30, R31 ;  /* 0x0800001e1d207389 */ /* 0x000064000006001f */
[----:B01----:R-:W-:Y:S05]  /*12140*/  ENDCOLLECTIVE ;  /* 0x000000000000791b */ /* 0x003fea0003800000 */
.L_x_373:
[----:B------:R-:W-:Y:S02]  /*12150*/  IMAD.MOV.U32 R29, RZ, RZ, R63 ;  /* 0x000000ffff1d7224 */ /* 0x000fe400078e003f */
[----:B------:R-:W-:-:S07]  /*12160*/  IMAD.MOV.U32 R75, RZ, RZ, R32 ;  /* 0x000000ffff4b7224 */ /* 0x000fce00078e0020 */
[----:B------:R-:W-:Y:S05]  /*12170*/  WARPSYNC.COLLECTIVE R28, `(.L_x_374) ;  /* 0x000000001c087348 */ /* 0x000fea0003c00000 */
[----:B------:R0:W1:Y:S02]  /*12180*/  SHFL.DOWN P3, R32, R29, R30, R31 ;  /* 0x0800001e1d207389 */ /* 0x000064000006001f */
[----:B01----:R-:W-:Y:S05]  /*12190*/  ENDCOLLECTIVE ;  /* 0x000000000000791b */ /* 0x003fea0003800000 */
.L_x_374:
[----:B------:R-:W-:Y:S02]  /*121a0*/  IMAD.MOV.U32 R29, RZ, RZ, R62 ;  /* 0x000000ffff1d7224 */ /* 0x000fe400078e003e */
[----:B------:R-:W-:-:S07]  /*121b0*/  IMAD.MOV.U32 R76, RZ, RZ, R32 ;  /* 0x000000ffff4c7224 */ /* 0x000fce00078e0020 */
[----:B------:R-:W-:Y:S05]  /*121c0*/  WARPSYNC.COLLECTIVE R28, `(.L_x_375) ;  /* 0x000000001c087348 */ /* 0x000fea0003c00000 */
[----:B------:R0:W1:Y:S02]  /*121d0*/  SHFL.DOWN P3, R32, R29, R30, R31 ;  /* 0x0800001e1d207389 */ /* 0x000064000006001f */
[----:B01----:R-:W-:Y:S05]  /*121e0*/  ENDCOLLECTIVE ;  /* 0x000000000000791b */ /* 0x003fea0003800000 */
.L_x_375:
[----:B------:R-:W-:Y:S05]  /*121f0*/  BRA `(.L_x_376) ;  /* 0xffffff4400207947 */ /* 0x000fea000383ffff */
.L_x_111:
[----:B------:R-:W-:Y:S01]  /*12200*/  BSSY B0, `(.L_x_377) ;  /* 0x0000007000007945 */ /* 0x000fe20003800000 */
[----:B------:R-:W-:Y:S02]  /*12210*/  IMAD.MOV.U32 R29, RZ, RZ, R69 ;  /* 0x000000ffff1d7224 */ /* 0x000fe400078e0045 */
[----:B------:R-:W-:Y:S02]  /*12220*/  IMAD.MOV.U32 R30, RZ, RZ, 0x4 ;  /* 0x00000004ff1e7424 */ /* 0x000fe400078e00ff */
[----:B------:R-:W-:-:S07]  /*12230*/  IMAD.MOV.U32 R28, RZ, RZ, -0x1 ;  /* 0xffffffffff1c7424 */ /* 0x000fce00078e00ff */
[----:B01-34-:R-:W-:Y:S05]  /*12240*/  WARPSYNC.COLLECTIVE R28, `(.L_x_378) ;  /* 0x000000001c087348 */ /* 0x01bfea0003c00000 */
[----:B0-----:R0:W2:Y:S02]  /*12250*/  SHFL.DOWN P3, R32, R29, R30, R31 ;  /* 0x0800001e1d207389 */ /* 0x0010a4000006001f */
[----:B01234-:R-:W-:Y:S05]  /*12260*/  ENDCOLLECTIVE ;  /* 0x000000000000791b */ /* 0x01ffea0003800000 */
.L_x_378:
[----:B------:R-:W-:Y:S05]  /*12270*/  BSYNC B0 ;  /* 0x0000000000007941 */ /* 0x000fea0003800000 */
.L_x_377:
[----:B------:R-:W-:Y:S02]  /*12280*/  IMAD.MOV.U32 R29, RZ, RZ, R68 ;  /* 0x000000ffff1d7224 */ /* 0x000fe400078e0044 */
[----:B------:R-:W-:Y:S02]  /*12290*/  IMAD.MOV.U32 R30, RZ, RZ, 0x4 ;  /* 0x00000004ff1e7424 */ /* 0x000fe400078e00ff */
[----:B------:R-:W-:Y:S02]  /*122a0*/  IMAD.MOV.U32 R28, RZ, RZ, -0x1 ;  /* 0xffffffffff1c7424 */ /* 0x000fe400078e00ff */
[----:B------:R-:W-:-:S07]  /*122b0*/  IMAD.MOV.U32 R70, RZ, RZ, R32 ;  /* 0x000000ffff467224 */ /* 0x000fce00078e0020 */
[----:B------:R-:W-:Y:S05]  /*122c0*/  WARPSYNC.COLLECTIVE R28, `(.L_x_379) ;  /* 0x000000001c087348 */ /* 0x000fea0003c00000 */
[----:B------:R0:W1:Y:S02]  /*122d0*/  SHFL.DOWN P3, R32, R29, R30, R31 ;  /* 0x0800001e1d207389 */ /* 0x000064000006001f */
[----:B01----:R-:W-:Y:S05]  /*122e0*/  ENDCOLLECTIVE ;  /* 0x000000000000791b */ /* 0x003fea0003800000 */
.L_x_379:
[----:B------:R-:W-:Y:S02]  /*122f0*/  IMAD.MOV.U32 R29, RZ, RZ, R67 ;  /* 0x000000ffff1d7224 */ /* 0x000fe400078e0043 */
[----:B------:R-:W-:-:S07]  /*12300*/  IMAD.MOV.U32 R71, RZ, RZ, R32 ;  /* 0x000000ffff477224 */ /* 0x000fce00078e0020 */
[----:B------:R-:W-:Y:S05]  /*12310*/  WARPSYNC.COLLECTIVE R28, `(.L_x_380) ;  /* 0x000000001c087348 */ /* 0x000fea0003c00000 */
[----:B------:R0:W1:Y:S02]  /*12320*/  SHFL.DOWN P3, R32, R29, R30, R31 ;  /* 0x0800001e1d207389 */ /* 0x000064000006001f */
[----:B01----:R-:W-:Y:S05]  /*12330*/  ENDCOLLECTIVE ;  /* 0x000000000000791b */ /* 0x003fea0003800000 */
.L_x_380:
[----:B------:R-:W-:Y:S02]  /*12340*/  IMAD.MOV.U32 R29, RZ, RZ, R66 ;  /* 0x000000ffff1d7224 */ /* 0x000fe400078e0042 */
[----:B------:R-:W-:-:S07]  /*12350*/  IMAD.MOV.U32 R72, RZ, RZ, R32 ;  /* 0x000000ffff487224 */ /* 0x000fce00078e0020 */
[----:B------:R-:W-:Y:S05]  /*12360*/  WARPSYNC.COLLECTIVE R28, `(.L_x_381) ;  /* 0x000000001c087348 */ /* 0x000fea0003c00000 */
[----:B------:R0:W1:Y:S02]  /*12370*/  SHFL.DOWN P3, R32, R29, R30, R31 ;  /* 0x0800001e1d207389 */ /* 0x000064000006001f */
[----:B01----:R-:W-:Y:S05]  /*12380*/  ENDCOLLECTIVE ;  /* 0x000000000000791b */ /* 0x003fea0003800000 */
.L_x_381:
[----:B------:R-:W-:Y:S02]  /*12390*/  IMAD.MOV.U32 R29, RZ, RZ, R65 ;  /* 0x000000ffff1d7224 */ /* 0x000fe400078e0041 */
[----:B------:R-:W-:-:S07]  /*123a0*/  IMAD.MOV.U32 R73, RZ, RZ, R32 ;  /* 0x000000ffff497224 */ /* 0x000fce00078e0020 */
[----:B------:R-:W-:Y:S05]  /*123b0*/  WARPSYNC.COLLECTIVE R28, `(.L_x_382) ;  /* 0x000000001c087348 */ /* 0x000fea0003c00000 */
[----:B------:R0:W1:Y:S02]  /*123c0*/  SHFL.DOWN P3, R32, R29, R30, R31 ;  /* 0x0800001e1d207389 */ /* 0x000064000006001f */
[----:B01----:R-:W-:Y:S05]  /*123d0*/  ENDCOLLECTIVE ;  /* 0x000000000000791b */ /* 0x003fea0003800000 */
.L_x_382:
[----:B------:R-:W-:Y:S02]  /*123e0*/  IMAD.MOV.U32 R29, RZ, RZ, R64 ;  /* 0x000000ffff1d7224 */ /* 0x000fe400078e0040 */
[----:B------:R-:W-:-:S07]  /*123f0*/  IMAD.MOV.U32 R74, RZ, RZ, R32 ;  /* 0x000000ffff4a7224 */ /* 0x000fce00078e0020 */
[----:B------:R-:W-:Y:S05]  /*12400*/  WARPSYNC.COLLECTIVE R28, `(.L_x_383) ;  /* 0x000000001c087348 */ /* 0x000fea0003c00000 */
[----:B------:R0:W1:Y:S02]  /*12410*/  SHFL.DOWN P3, R32, R29, R30, R31 ;  /* 0x0800001e1d207389 */ /* 0x000064000006001f */
[----:B01----:R-:W-:Y:S05]  /*12420*/  ENDCOLLECTIVE ;  /* 0x000000000000791b */ /* 0x003fea0003800000 */
.L_x_383:
[----:B------:R-:W-:Y:S02]  /*12430*/  IMAD.MOV.U32 R29, RZ, RZ, R63 ;  /* 0x000000ffff1d7224 */ /* 0x000fe400078e003f */
[----:B------:R-:W-:-:S07]  /*12440*/  IMAD.MOV.U32 R75, RZ, RZ, R32 ;  /* 0x000000ffff4b7224 */ /* 0x000fce00078e0020 */
[----:B------:R-:W-:Y:S05]  /*12450*/  WARPSYNC.COLLECTIVE R28, `(.L_x_384) ;  /* 0x000000001c087348 */ /* 0x000fea0003c00000 */
[----:B------:R0:W1:Y:S02]  /*12460*/  SHFL.DOWN P3, R32, R29, R30, R31 ;  /* 0x0800001e1d207389 */ /* 0x000064000006001f */
[----:B01----:R-:W-:Y:S05]  /*12470*/  ENDCOLLECTIVE ;  /* 0x000000000000791b */ /* 0x003fea0003800000 */
.L_x_384:
[----:B------:R-:W-:Y:S02]  /*12480*/  IMAD.MOV.U32 R29, RZ, RZ, R62 ;  /* 0x000000ffff1d7224 */ /* 0x000fe400078e003e */
[----:B------:R-:W-:-:S07]  /*12490*/  IMAD.MOV.U32 R76, RZ, RZ, R32 ;  /* 0x000000ffff4c7224 */ /* 0x000fce00078e0020 */
[----:B------:R-:W-:Y:S05]  /*124a0*/  WARPSYNC.COLLECTIVE R28, `(.L_x_385) ;  /* 0x000000001c087348 */ /* 0x000fea0003c00000 */
[----:B------:R0:W1:Y:S02]  /*124b0*/  SHFL.DOWN P3, R32, R29, R30, R31 ;  /* 0x0800001e1d207389 */ /* 0x000064000006001f */
[----:B01----:R-:W-:Y:S05]  /*124c0*/  ENDCOLLECTIVE ;  /* 0x000000000000791b */ /* 0x003fea0003800000 */
.L_x_385:
[----:B------:R-:W-:Y:S05]  /*124d0*/  BRA `(.L_x_386) ;  /* 0xffffff4000e47947 */ /* 0x000fea000383ffff */
.L_x_114:
[----:B------:R-:W-:Y:S01]  /*124e0*/  BSSY B0, `(.L_x_387) ;  /* 0x0000007000007945 */ /* 0x000fe20003800000 */
[----:B------:R-:W-:Y:S02]  /*124f0*/  IMAD.MOV.U32 R29, RZ, RZ, R69 ;  /* 0x000000ffff1d7224 */ /* 0x000fe400078e0045 */
[----:B------:R-:W-:Y:S02]  /*12500*/  IMAD.MOV.U32 R30, RZ, RZ, 0x8 ;  /* 0x00000008ff1e7424 */ /* 0x000fe400078e00ff */
[----:B------:R-:W-:-:S07]  /*12510*/  IMAD.MOV.U32 R28, RZ, RZ, -0x1 ;  /* 0xffffffffff1c7424 */ /* 0x000fce00078e00ff */
[----:B01-34-:R-:W-:Y:S05]  /*12520*/  WARPSYNC.COLLECTIVE R28, `(.L_x_388) ;  /* 0x000000001c087348 */ /* 0x01bfea0003c00000 */
[----:B0-----:R0:W2:Y:S02]  /*12530*/  SHFL.DOWN P3, R32, R29, R30, R31 ;  /* 0x0800001e1d207389 */ /* 0x0010a4000006001f */
[----:B01234-:R-:W-:Y:S05]  /*12540*/  ENDCOLLECTIVE ;  /* 0x000000000000791b */ /* 0x01ffea0003800000 */
.L_x_388:
[----:B------:R-:W-:Y:S05]  /*12550*/  BSYNC B0 ;  /* 0x0000000000007941 */ /* 0x000fea0003800000 */
.L_x_387:
[----:B------:R-:W-:Y:S02]  /*12560*/  IMAD.MOV.U32 R29, RZ, RZ, R68 ;  /* 0x000000ffff1d7224 */ /* 0x000fe400078e0044 */
[----:B------:R-:W-:Y:S02]  /*12570*/  IMAD.MOV.U32 R30, RZ, RZ, 0x8 ;  /* 0x00000008ff1e7424 */ /* 0x000fe400078e00ff */
[----:B------:R-:W-:Y:S02]  /*12580*/  IMAD.MOV.U32 R28, RZ, RZ, -0x1 ;  /* 0xffffffffff1c7424 */ /* 0x000fe400078e00ff */
[----:B------:R-:W-:-:S07]  /*12590*/  IMAD.MOV.U32 R70, RZ, RZ, R32 ;  /* 0x000000ffff467224 */ /* 0x000fce00078e0020 */
[----:B------:R-:W-:Y:S05]  /*125a0*/  WARPSYNC.COLLECTIVE R28, `(.L_x_389) ;  /* 0x000000001c087348 */ /* 0x000fea0003c00000 */
[----:B------:R0:W1:Y:S02]  /*125b0*/  SHFL.DOWN P3, R32, R29, R30, R31 ;  /* 0x0800001e1d207389 */ /* 0x000064000006001f */
[----:B01----:R-:W-:Y:S05]  /*125c0*/  ENDCOLLECTIVE ;  /* 0x000000000000791b */ /* 0x003fea0003800000 */
.L_x_389:
[----:B------:R-:W-:Y:S02]  /*125d0*/  IMAD.MOV.U32 R29, RZ, RZ, R67 ;  /* 0x000000ffff1d7224 */ /* 0x000fe400078e0043 */
[----:B------:R-:W-:-:S07]  /*125e0*/  IMAD.MOV.U32 R71, RZ, RZ, R32 ;  /* 0x000000ffff477224 */ /* 0x000fce00078e0020 */
[----:B------:R-:W-:Y:S05]  /*125f0*/  WARPSYNC.COLLECTIVE R28, `(.L_x_390) ;  /* 0x000000001c087348 */ /* 0x000fea0003c00000 */
[----:B------:R0:W1:Y:S02]  /*12600*/  SHFL.DOWN P3, R32, R29, R30, R31 ;  /* 0x0800001e1d207389 */ /* 0x000064000006001f */
[----:B01----:R-:W-:Y:S05]  /*12610*/  ENDCOLLECTIVE ;  /* 0x000000000000791b */ /* 0x003fea0003800000 */
.L_x_390:
[----:B------:R-:W-:Y:S02]  /*12620*/  IMAD.MOV.U32 R29, RZ, RZ, R66 ;  /* 0x000000ffff1d7224 */ /* 0x000fe400078e0042 */
[----:B------:R-:W-:-:S07]  /*12630*/  IMAD.MOV.U32 R72, RZ, RZ, R32 ;  /* 0x000000ffff487224 */ /* 0x000fce00078e0020 */
[----:B------:R-:W-:Y:S05]  /*12640*/  WARPSYNC.COLLECTIVE R28, `(.L_x_391) ;  /* 0x000000001c087348 */ /* 0x000fea0003c00000 */
[----:B------:R0:W1:Y:S02]  /*12650*/  SHFL.DOWN P3, R32, R29, R30, R31 ;  /* 0x0800001e1d207389 */ /* 0x000064000006001f */
[----:B01----:R-:W-:Y:S05]  /*12660*/  ENDCOLLECTIVE ;  /* 0x000000000000791b */ /* 0x003fea0003800000 */
.L_x_391:
[----:B------:R-:W-:Y:S02]  /*12670*/  IMAD.MOV.U32 R29, RZ, RZ, R65 ;  /* 0x000000ffff1d7224 */ /* 0x000fe400078e0041 */
[----:B------:R-:W-:-:S07]  /*12680*/  IMAD.MOV.U32 R73, RZ, RZ, R32 ;  /* 0x000000ffff497224 */ /* 0x000fce00078e0020 */
[----:B------:R-:W-:Y:S05]  /*12690*/  WARPSYNC.COLLECTIVE R28, `(.L_x_392) ;  /* 0x000000001c087348 */ /* 0x000fea0003c00000 */
[----:B------:R0:W1:Y:S02]  /*126a0*/  SHFL.DOWN P3, R32, R29, R30, R31 ;  /* 0x0800001e1d207389 */ /* 0x000064000006001f */
[----:B01----:R-:W-:Y:S05]  /*126b0*/  ENDCOLLECTIVE ;  /* 0x000000000000791b */ /* 0x003fea0003800000 */
.L_x_392:
[----:B------:R-:W-:Y:S02]  /*126c0*/  IMAD.MOV.U32 R29, RZ, RZ, R64 ;  /* 0x000000ffff1d7224 */ /* 0x000fe400078e0040 */
[----:B------:R-:W-:-:S07]  /*126d0*/  IMAD.MOV.U32 R74, RZ, RZ, R32 ;  /* 0x000000ffff4a7224 */ /* 0x000fce00078e0020 */
[----:B------:R-:W-:Y:S05]  /*126e0*/  WARPSYNC.COLLECTIVE R28, `(.L_x_393) ;  /* 0x000000001c087348 */ /* 0x000fea0003c00000 */
[----:B------:R0:W1:Y:S02]  /*126f0*/  SHFL.DOWN P3, R32, R29, R30, R31 ;  /* 0x0800001e1d207389 */ /* 0x000064000006001f */
[----:B01----:R-:W-:Y:S05]  /*12700*/  ENDCOLLECTIVE ;  /* 0x000000000000791b */ /* 0x003fea0003800000 */
.L_x_393:
[----:B------:R-:W-:Y:S02]  /*12710*/  IMAD.MOV.U32 R29, RZ, RZ, R63 ;  /* 0x000000ffff1d7224 */ /* 0x000fe400078e003f */
[----:B------:R-:W-:-:S07]  /*12720*/  IMAD.MOV.U32 R75, RZ, RZ, R32 ;  /* 0x000000ffff4b7224 */ /* 0x000fce00078e0020 */
[----:B------:R-:W-:Y:S05]  /*12730*/  WARPSYNC.COLLECTIVE R28, `(.L_x_394) ;  /* 0x000000001c087348 */ /* 0x000fea0003c00000 */
[----:B------:R0:W1:Y:S02]  /*12740*/  SHFL.DOWN P3, R32, R29, R30, R31 ;  /* 0x0800001e1d207389 */ /* 0x000064000006001f */
[----:B01----:R-:W-:Y:S05]  /*12750*/  ENDCOLLECTIVE ;  /* 0x000000000000791b */ /* 0x003fea0003800000 */
.L_x_394:
[----:B------:R-:W-:Y:S02]  /*12760*/  IMAD.MOV.U32 R29, RZ, RZ, R62 ;  /* 0x000000ffff1d7224 */ /* 0x000fe400078e003e */
[----:B------:R-:W-:-:S07]  /*12770*/  IMAD.MOV.U32 R76, RZ, RZ, R32 ;  /* 0x000000ffff4c7224 */ /* 0x000fce00078e0020 */
[----:B------:R-:W-:Y:S05]  /*12780*/  WARPSYNC.COLLECTIVE R28, `(.L_x_395) ;  /* 0x000000001c087348 */ /* 0x000fea0003c00000 */
[----:B------:R0:W1:Y:S02]  /*12790*/  SHFL.DOWN P3, R32, R29, R30, R31 ;  /* 0x0800001e1d207389 */ /* 0x000064000006001f */
[----:B01----:R-:W-:Y:S05]  /*127a0*/  ENDCOLLECTIVE ;  /* 0x000000000000791b */ /* 0x003fea0003800000 */
.L_x_395:
[----:B------:R-:W-:Y:S05]  /*127b0*/  BRA `(.L_x_396) ;  /* 0xffffff4000a47947 */ /* 0x000fea000383ffff */
.L_x_117:
[----:B------:R-:W-:Y:S01]  /*127c0*/  BSSY B0, `(.L_x_397) ;  /* 0x0000007000007945 */ /* 0x000fe20003800000 */
[----:B------:R-:W-:Y:S02]  /*127d0*/  IMAD.MOV.U32 R29, RZ, RZ, R69 ;  /* 0x000000ffff1d7224 */ /* 0x000fe400078e0045 */
[----:B------:R-:W-:Y:S02]  /*127e0*/  IMAD.MOV.U32 R30, RZ, RZ, 0x10 ;  /* 0x00000010ff1e7424 */ /* 0x000fe400078e00ff */
[----:B------:R-:W-:-:S07]  /*127f0*/  IMAD.MOV.U32 R28, RZ, RZ, -0x1 ;  /* 0xffffffffff1c7424 */ /* 0x000fce00078e00ff */
[----:B01-34-:R-:W-:Y:S05]  /*12800*/  WARPSYNC.COLLECTIVE R28, `(.L_x_398) ;  /* 0x000000001c087348 */ /* 0x01bfea0003c00000 */
[----:B0-----:R0:W2:Y:S02]  /*12810*/  SHFL.DOWN P3, R32, R29, R30, R31 ;  /* 0x0800001e1d207389 */ /* 0x0010a4000006001f */
[----:B01234-:R-:W-:Y:S05]  /*12820*/  ENDCOLLECTIVE ;  /* 0x000000000000791b */ /* 0x01ffea0003800000 */
.L_x_398:
[----:B------:R-:W-:Y:S05]  /*12830*/  BSYNC B0 ;  /* 0x0000000000007941 */ /* 0x000fea0003800000 */
.L_x_397:
[----:B------:R-:W-:Y:S02]  /*12840*/  IMAD.MOV.U32 R29, RZ, RZ, R68 ;  /* 0x000000ffff1d7224 */ /* 0x000fe400078e0044 */
[----:B------:R-:W-:Y:S02]  /*12850*/  IMAD.MOV.U32 R30, RZ, RZ, 0x10 ;  /* 0x00000010ff1e7424 */ /* 0x000fe400078e00ff */
[----:B------:R-:W-:Y:S02]  /*12860*/  IMAD.MOV.U32 R28, RZ, RZ, -0x1 ;  /* 0xffffffffff1c7424 */ /* 0x000fe400078e00ff */
[----:B------:R-:W-:-:S07]  /*12870*/  IMAD.MOV.U32 R70, RZ, RZ, R32 ;  /* 0x000000ffff467224 */ /* 0x000fce00078e0020 */
[----:B------:R-:W-:Y:S05]  /*12880*/  WARPSYNC.COLLECTIVE R28, `(.L_x_399) ;  /* 0x000000001c087348 */ /* 0x000fea0003c00000 */
[----:B------:R0:W1:Y:S02]  /*12890*/  SHFL.DOWN P3, R32, R29, R30, R31 ;  /* 0x0800001e1d207389 */ /* 0x000064000006001f */
[----:B01----:R-:W-:Y:S05]  /*128a0*/  ENDCOLLECTIVE ;  /* 0x000000000000791b */ /* 0x003fea0003800000 */
.L_x_399:
[----:B------:R-:W-:Y:S02]  /*128b0*/  IMAD.MOV.U32 R29, RZ, RZ, R67 ;  /* 0x000000ffff1d7224 */ /* 0x000fe400078e0043 */
[----:B------:R-:W-:-:S07]  /*128c0*/  IMAD.MOV.U32 R71, RZ, RZ, R32 ;  /* 0x000000ffff477224 */ /* 0x000fce00078e0020 */
[----:B------:R-:W-:Y:S05]  /*128d0*/  WARPSYNC.COLLECTIVE R28, `(.L_x_400) ;  /* 0x000000001c087348 */ /* 0x000fea0003c00000 */
[----:B------:R0:W1:Y:S02]  /*128e0*/  SHFL.DOWN P3, R32, R29, R30, R31 ;  /* 0x0800001e1d207389 */ /* 0x000064000006001f */
[----:B01----:R-:W-:Y:S05]  /*128f0*/  ENDCOLLECTIVE ;  /* 0x000000000000791b */ /* 0x003fea0003800000 */
.L_x_400:
[----:B------:R-:W-:Y:S02]  /*12900*/  IMAD.MOV.U32 R29, RZ, RZ, R66 ;  /* 0x000000ffff1d7224 */ /* 0x000fe400078e0042 */
[----:B------:R-:W-:-:S07]  /*12910*/  IMAD.MOV.U32 R72, RZ, RZ, R32 ;  /* 0x000000ffff487224 */ /* 0x000fce00078e0020 */
[----:B------:R-:W-:Y:S05]  /*12920*/  WARPSYNC.COLLECTIVE R28, `(.L_x_401) ;  /* 0x000000001c087348 */ /* 0x000fea0003c00000 */
[----:B------:R0:W1:Y:S02]  /*12930*/  SHFL.DOWN P3, R32, R29, R30, R31 ;  /* 0x0800001e1d207389 */ /* 0x000064000006001f */
[----:B01----:R-:W-:Y:S05]  /*12940*/  ENDCOLLECTIVE ;  /* 0x000000000000791b */ /* 0x003fea0003800000 */
.L_x_401:
[----:B------:R-:W-:Y:S02]  /*12950*/  IMAD.MOV.U32 R29, RZ, RZ, R65 ;  /* 0x000000ffff1d7224 */ /* 0x000fe400078e0041 */
[----:B------:R-:W-:-:S07]  /*12960*/  IMAD.MOV.U32 R73, RZ, RZ, R32 ;  /* 0x000000ffff497224 */ /* 0x000fce00078e0020 */
[----:B------:R-:W-:Y:S05]  /*12970*/  WARPSYNC.COLLECTIVE R28, `(.L_x_402) ;  /* 0x000000001c087348 */ /* 0x000fea0003c00000 */
[----:B------:R0:W1:Y:S02]  /*12980*/  SHFL.DOWN P3, R32, R29, R30, R31 ;  /* 0x0800001e1d207389 */ /* 0x000064000006001f */
[----:B01----:R-:W-:Y:S05]  /*12990*/  ENDCOLLECTIVE ;  /* 0x000000000000791b */ /* 0x003fea0003800000 */
.L_x_402:
[----:B------:R-:W-:Y:S02]  /*129a0*/  IMAD.MOV.U32 R29, RZ, RZ, R64 ;  /* 0x000000ffff1d7224 */ /* 0x000fe400078e0040 */
[----:B------:R-:W-:-:S07]  /*129b0*/  IMAD.MOV.U32 R74, RZ, RZ, R32 ;  /* 0x000000ffff4a7224 */ /* 0x000fce00078e0020 */
[----:B------:R-:W-:Y:S05]  /*129c0*/  WARPSYNC.COLLECTIVE R28, `(.L_x_403) ;  /* 0x000000001c087348 */ /* 0x000fea0003c00000 */
[----:B------:R0:W1:Y:S02]  /*129d0*/  SHFL.DOWN P3, R32, R29, R30, R31 ;  /* 0x0800001e1d207389 */ /* 0x000064000006001f */
[----:B01----:R-:W-:Y:S05]  /*129e0*/  ENDCOLLECTIVE ;  /* 0x000000000000791b */ /* 0x003fea0003800000 */
.L_x_403:
[----:B------:R-:W-:Y:S02]  /*129f0*/  IMAD.MOV.U32 R29, RZ, RZ, R63 ;  /* 0x000000ffff1d7224 */ /* 0x000fe400078e003f */
[----:B------:R-:W-:-:S07]  /*12a00*/  IMAD.MOV.U32 R75, RZ, RZ, R32 ;  /* 0x000000ffff4b7224 */ /* 0x000fce00078e0020 */
[----:B------:R-:W-:Y:S05]  /*12a10*/  WARPSYNC.COLLECTIVE R28, `(.L_x_404) ;  /* 0x000000001c087348 */ /* 0x000fea0003c00000 */
[----:B------:R0:W1:Y:S02]  /*12a20*/  SHFL.DOWN P3, R32, R29, R30, R31 ;  /* 0x0800001e1d207389 */ /* 0x000064000006001f */
[----:B01----:R-:W-:Y:S05]  /*12a30*/  ENDCOLLECTIVE ;  /* 0x000000000000791b */ /* 0x003fea0003800000 */
.L_x_404:
[----:B------:R-:W-:Y:S02]  /*12a40*/  IMAD.MOV.U32 R29, RZ, RZ, R62 ;  /* 0x000000ffff1d7224 */ /* 0x000fe400078e003e */
[----:B------:R-:W-:-:S07]  /*12a50*/  IMAD.MOV.U32 R76, RZ, RZ, R32 ;  /* 0x000000ffff4c7224 */ /* 0x000fce00078e0020 */
[----:B------:R-:W-:Y:S05]  /*12a60*/  WARPSYNC.COLLECTIVE R28, `(.L_x_405) ;  /* 0x000000001c087348 */ /* 0x000fea0003c00000 */
[----:B------:R0:W1:Y:S02]  /*12a70*/  SHFL.DOWN P3, R32, R29, R30, R31 ;  /* 0x0800001e1d207389 */ /* 0x000064000006001f */
[----:B01----:R-:W-:Y:S05]  /*12a80*/  ENDCOLLECTIVE ;  /* 0x000000000000791b */ /* 0x003fea0003800000 */
.L_x_405:
[----:B------:R-:W-:Y:S05]  /*12a90*/  BRA `(.L_x_406) ;  /* 0xffffff4000647947 */ /* 0x000fea000383ffff */
.L_x_122:
[----:B------:R-:W-:Y:S01]  /*12aa0*/  BSSY B0, `(.L_x_407) ;  /* 0x0000006000007945 */ /* 0x000fe20003800000 */
[----:B------:R-:W-:Y:S01]  /*12ab0*/  PLOP3.LUT P3, PT, P0, PT, PT, 0x80, 0x8 ;  /* 0x000000000008781c */ /* 0x000fe2000076f070 */
[----:B------:R-:W-:-:S12]  /*12ac0*/  IMAD.MOV.U32 R28, RZ, RZ, -0x1 ;  /* 0xffffffffff1c7424 */ /* 0x000fd800078e00ff */
[----:B01-34-:R-:W-:Y:S05]  /*12ad0*/  WARPSYNC.COLLECTIVE R28, `(.L_x_408) ;  /* 0x000000001c087348 */ /* 0x01bfea0003c00000 */
[----:B------:R-:W-:Y:S01]  /*12ae0*/  VOTE.ALL P3, P3 ;  /* 0x0000000000ff7806 */ /* 0x000fe20001860000 */
[----:B01-34-:R-:W-:-:S12]  /*12af0*/  ENDCOLLECTIVE ;  /* 0x000000000000791b */ /* 0x01bfd80003800000 */
.L_x_408:
[----:B------:R-:W-:Y:S05]  /*12b00*/  BSYNC B0 ;  /* 0x0000000000007941 */ /* 0x000fea0003800000 */
.L_x_407:
[----:B------:R-:W-:Y:S01]  /*12b10*/  PLOP3.LUT P0, PT, P3, PT, PT, 0x80, 0x8 ;  /* 0x000000000008781c */ /* 0x000fe20001f0f070 */
[----:B------:R-:W-:-:S12]  /*12b20*/  BRA `(.L_x_409) ;  /* 0xffffff4000e07947 */ /* 0x000fd8000383ffff */
.L_x_221:
[----:B------:R-:W-:Y:S01]  /*12b30*/  BSSY B0, `(.L_x_410) ;  /* 0x0000006000007945 */ /* 0x000fe20003800000 */
[----:B------:R-:W-:Y:S01]  /*12b40*/  PLOP3.LUT P3, PT, P3, PT, PT, 0x8, 0x80 ;  /* 0x000000000080781c */ /* 0x000fe20001f6e170 */
[----:B------:R-:W-:-:S12]  /*12b50*/  IMAD.MOV.U32 R28, RZ, RZ, -0x1 ;  /* 0xffffffffff1c7424 */ /* 0x000fd800078e00ff */
[----:B------:R-:W-:Y:S05]  /*12b60*/  WARPSYNC.COLLECTIVE R28, `(.L_x_411) ;  /* 0x000000001c087348 */ /* 0x000fea0003c00000 */
[----:B------:R-:W-:Y:S01]  /*12b70*/  VOTE.ANY P3, P3 ;  /* 0x0000000000ff7806 */ /* 0x000fe20001860100 */
[----:B------:R-:W-:-:S12]  /*12b80*/  ENDCOLLECTIVE ;  /* 0x000000000000791b */ /* 0x000fd80003800000 */
.L_x_411:
[----:B------:R-:W-:Y:S05]  /*12b90*/  BSYNC B0 ;  /* 0x0000000000007941 */ /* 0x000fea0003800000 */
.L_x_410:
[----:B------:R-:W-:Y:S05]  /*12ba0*/  BRA `(.L_x_412) ;  /* 0xffffffb000607947 */ /* 0x000fea000383ffff */
.L_x_226:
[----:B------:R-:W2:Y:S01]  /*12bb0*/  S2R R11, SR_GEMASK ;  /* 0x00000000000b7919 */ /* 0x000ea20000003c00 */
[----:B------:R-:W-:Y:S01]  /*12bc0*/  BSSY B0, `(.L_x_413) ;  /* 0x0000006000007945 */ /* 0x000fe20003800000 */
[----:B------:R-:W-:Y:S01]  /*12bd0*/  PLOP3.LUT P3, PT, P3, PT, PT, 0x8, 0x80 ;  /* 0x000000000080781c */ /* 0x000fe20001f6e170 */
[----:B01----:R-:W-:-:S12]  /*12be0*/  IMAD.MOV.U32 R28, RZ, RZ, -0x1 ;  /* 0xffffffffff1c7424 */ /* 0x003fd800078e00ff */
[----:B--2--5:R-:W-:Y:S05]  /*12bf0*/  WARPSYNC.COLLECTIVE R28, `(.L_x_414) ;  /* 0x000000001c087348 */ /* 0x024fea0003c00000 */
[----:B------:R-:W-:Y:S01]  /*12c00*/  VOTE.ANY R28, PT, P3 ;  /* 0x00000000001c7806 */ /* 0x000fe200018e0100 */
[----:B--2--5:R-:W-:Y:S06]  /*12c10*/  ENDCOLLECTIVE ;  /* 0x000000000000791b */ /* 0x024fec0003800000 */
.L_x_414:
[----:B------:R-:W-:Y:S05]  /*12c20*/  BSYNC B0 ;  /* 0x0000000000007941 */ /* 0x000fea0003800000 */
.L_x_413:
[----:B------:R-:W-:Y:S01]  /*12c30*/  LOP3.LUT R11, R28, 0x80000000, R11, 0xec, !PT ;  /* 0x800000001c0b7812 */ /* 0x000fe200078eec0b */
[----:B------:R-:W-:Y:S02]  /*12c40*/  IMAD.MOV.U32 R29, RZ, RZ, R42 ;  /* 0x000000ffff1d7224 */ /* 0x000fe400078e002a */
[----:B------:R-:W-:Y:S02]  /*12c50*/  IMAD.MOV.U32 R30, RZ, RZ, 0x1 ;  /* 0x00000001ff1e7424 */ /* 0x000fe400078e00ff */
[----:B------:R-:W-:-:S05]  /*12c60*/  VIADD R28, R11, 0xffffffff ;  /* 0xffffffff0b1c7836 */ /* 0x000fca0000000000 */
[----:B------:R-:W-:Y:S01]  /*12c70*/  LOP3.LUT R11, R11, R28, RZ, 0xc, !PT ;  /* 0x0000001c0b0b7212 */ /* 0x000fe200078e0cff */
[----:B------:R-:W-:-:S03]  /*12c80*/  IMAD.MOV.U32 R28, RZ, RZ, -0x1 ;  /* 0xffffffffff1c7424 */ /* 0x000fc600078e00ff */
[----:B------:R0:W1:Y:S04]  /*12c90*/  POPC R31, R11 ;  /* 0x0000000b001f7309 */ /* 0x0000680000000000 */
[----:B01----:R-:W-:Y:S05]  /*12ca0*/  WARPSYNC.COLLECTIVE R28, `(.L_x_415) ;  /* 0x000000001c087348 */ /* 0x003fea0003c00000 */
[----:B-1----:R1:W2:Y:S02]  /*12cb0*/  SHFL.DOWN P3, R32, R29, R30, R31 ;  /* 0x0800001e1d207389 */ /* 0x0022a4000006001f */
[----:B012---:R-:W-:Y:S05]  /*12cc0*/  ENDCOLLECTIVE ;  /* 0x000000000000791b */ /* 0x007fea0003800000 */
.L_x_415:
[----:B------:R-:W-:Y:S02]  /*12cd0*/  IMAD.MOV.U32 R29, RZ, RZ, R43 ;  /* 0x000000ffff1d7224 */ /* 0x000fe400078e002b */
[----:B------:R-:W-:-:S07]  /*12ce0*/  IMAD.MOV.U32 R33, RZ, RZ, R32 ;  /* 0x000000ffff217224 */ /* 0x000fce00078e0020 */
[----:B------:R-:W-:Y:S05]  /*12cf0*/  WARPSYNC.COLLECTIVE R28, `(.L_x_416) ;  /* 0x000000001c087348 */ /* 0x000fea0003c00000 */
[----:B------:R0:W1:Y:S02]  /*12d00*/  SHFL.DOWN P3, R32, R29, R30, R31 ;  /* 0x0800001e1d207389 */ /* 0x000064000006001f */
[----:B01----:R-:W-:Y:S05]  /*12d10*/  ENDCOLLECTIVE ;  /* 0x000000000000791b */ /* 0x003fea0003800000 */
.L_x_416:
[----:B------:R-:W-:Y:S02]  /*12d20*/  IMAD.MOV.U32 R29, RZ, RZ, R24 ;  /* 0x000000ffff1d7224 */ /* 0x000fe400078e0018 */
[----:B------:R-:W-:-:S07]  /*12d30*/  IMAD.MOV.U32 R46, RZ, RZ, R32 ;  /* 0x000000ffff2e7224 */ /* 0x000fce00078e0020 */
[----:B------:R-:W-:Y:S05]  /*12d40*/  WARPSYNC.COLLECTIVE R28, `(.L_x_417) ;  /* 0x000000001c087348 */ /* 0x000fea0003c00000 */
[----:B------:R0:W1:Y:S02]  /*12d50*/  SHFL.DOWN P3, R32, R29, R30, R31 ;  /* 0x0800001e1d207389 */ /* 0x000064000006001f */
[----:B01----:R-:W-:Y:S05]  /*12d60*/  ENDCOLLECTIVE ;  /* 0x000000000000791b */ /* 0x003fea0003800000 */
.L_x_417:
[----:B------:R-:W-:Y:S02]  /*12d70*/  IMAD.MOV.U32 R29, RZ, RZ, R25 ;  /* 0x000000ffff1d7224 */ /* 0x000fe400078e0019 */
[----:B------:R-:W-:-:S07]  /*12d80*/  IMAD.MOV.U32 R47, RZ, RZ, R32 ;  /* 0x000000ffff2f7224 */ /* 0x000fce00078e0020 */
[----:B------:R-:W-:Y:S05]  /*12d90*/  WARPSYNC.COLLECTIVE R28, `(.L_x_418) ;  /* 0x000000001c087348 */ /* 0x000fea0003c00000 */
[----:B------:R0:W1:Y:S02]  /*12da0*/  SHFL.DOWN P3, R32, R29, R30, R31 ;  /* 0x0800001e1d207389 */ /* 0x000064000006001f */
[----:B01----:R-:W-:Y:S05]  /*12db0*/  ENDCOLLECTIVE ;  /* 0x000000000000791b */ /* 0x003fea0003800000 */
.L_x_418:
[----:B------:R-:W-:Y:S02]  /*12dc0*/  IMAD.MOV.U32 R29, RZ, RZ, R26 ;  /* 0x000000ffff1d7224 */ /* 0x000fe400078e001a */
[----:B------:R-:W-:-:S07]  /*12dd0*/  IMAD.MOV.U32 R50, RZ, RZ, R32 ;  /* 0x000000ffff327224 */ /* 0x000fce00078e0020 */
[----:B------:R-:W-:Y:S05]  /*12de0*/  WARPSYNC.COLLECTIVE R28, `(.L_x_419) ;  /* 0x000000001c087348 */ /* 0x000fea0003c00000 */
[----:B------:R0:W1:Y:S02]  /*12df0*/  SHFL.DOWN P3, R32, R29, R30, R31 ;  /* 0x0800001e1d207389 */ /* 0x000064000006001f */
[----:B01----:R-:W-:Y:S05]  /*12e00*/  ENDCOLLECTIVE ;  /* 0x000000000000791b */ /* 0x003fea0003800000 */
.L_x_419:
[----:B------:R-:W-:Y:S02]  /*12e10*/  IMAD.MOV.U32 R29, RZ, RZ, R27 ;  /* 0x000000ffff1d7224 */ /* 0x000fe400078e001b */
[----:B------:R-:W-:-:S07]  /*12e20*/  IMAD.MOV.U32 R51, RZ, RZ, R32 ;  /* 0x000000ffff337224 */ /* 0x000fce00078e0020 */
[----:B------:R-:W-:Y:S05]  /*12e30*/  WARPSYNC.COLLECTIVE R28, `(.L_x_420) ;  /* 0x000000001c087348 */ /* 0x000fea0003c00000 */
[----:B------:R0:W1:Y:S02]  /*12e40*/  SHFL.DOWN P3, R32, R29, R30, R31 ;  /* 0x0800001e1d207389 */ /* 0x000064000006001f */
[----:B01----:R-:W-:Y:S05]  /*12e50*/  ENDCOLLECTIVE ;  /* 0x000000000000791b */ /* 0x003fea0003800000 */
.L_x_420:
[----:B------:R-:W-:Y:S02]  /*12e60*/  IMAD.MOV.U32 R29, RZ, RZ, R34 ;  /* 0x000000ffff1d7224 */ /* 0x000fe400078e0022 */
[----:B------:R-:W-:-:S07]  /*12e70*/  IMAD.MOV.U32 R52, RZ, RZ, R32 ;  /* 0x000000ffff347224 */ /* 0x000fce00078e0020 */
[----:B------:R-:W-:Y:S05]  /*12e80*/  WARPSYNC.COLLECTIVE R28, `(.L_x_421) ;  /* 0x000000001c087348 */ /* 0x000fea0003c00000 */
[----:B------:R0:W1:Y:S02]  /*12e90*/  SHFL.DOWN P3, R32, R29, R30, R31 ;  /* 0x0800001e1d207389 */ /* 0x000064000006001f */
[----:B01----:R-:W-:Y:S05]  /*12ea0*/  ENDCOLLECTIVE ;  /* 0x000000000000791b */ /* 0x003fea0003800000 */
.L_x_421:
[----:B------:R-:W-:Y:S02]  /*12eb0*/  IMAD.MOV.U32 R29, RZ, RZ, R35 ;  /* 0x000000ffff1d7224 */ /* 0x000fe400078e0023 */
[----:B------:R-:W-:-:S07]  /*12ec0*/  IMAD.MOV.U32 R53, RZ, RZ, R32 ;  /* 0x000000ffff357224 */ /* 0x000fce00078e0020 */
[----:B------:R-:W-:Y:S05]  /*12ed0*/  WARPSYNC.COLLECTIVE R28, `(.L_x_422) ;  /* 0x000000001c087348 */ /* 0x000fea0003c00000 */
[----:B------:R0:W1:Y:S02]  /*12ee0*/  SHFL.DOWN P3, R32, R29, R30, R31 ;  /* 0x0800001e1d207389 */ /* 0x000064000006001f */
[----:B01----:R-:W-:Y:S05]  /*12ef0*/  ENDCOLLECTIVE ;  /* 0x000000000000791b */ /* 0x003fea0003800000 */
.L_x_422:
[----:B------:R-:W-:Y:S05]  /*12f00*/  BRA `(.L_x_423) ;  /* 0xffffffb000187947 */ /* 0x000fea000383ffff */
.L_x_229:
[----:B------:R-:W-:Y:S01]  /*12f10*/  BSSY B0, `(.L_x_424) ;  /* 0x0000007000007945 */ /* 0x000fe20003800000 */
[----:B------:R-:W-:Y:S02]  /*12f20*/  IMAD.MOV.U32 R29, RZ, RZ, R42 ;  /* 0x000000ffff1d7224 */ /* 0x000fe400078e002a */
[----:B------:R-:W-:Y:S02]  /*12f30*/  IMAD.MOV.U32 R30, RZ, RZ, 0x2 ;  /* 0x00000002ff1e7424 */ /* 0x000fe400078e00ff */
[----:B------:R-:W-:-:S07]  /*12f40*/  IMAD.MOV.U32 R28, RZ, RZ, -0x1 ;  /* 0xffffffffff1c7424 */ /* 0x000fce00078e00ff */
[----:B0--34-:R-:W-:Y:S05]  /*12f50*/  WARPSYNC.COLLECTIVE R28, `(.L_x_425) ;  /* 0x000000001c087348 */ /* 0x019fea0003c00000 */
[----:B0-----:R0:W1:Y:S02]  /*12f60*/  SHFL.DOWN P3, R32, R29, R30, R31 ;  /* 0x0800001e1d207389 */ /* 0x001064000006001f */
[----:B01-34-:R-:W-:Y:S05]  /*12f70*/  ENDCOLLECTIVE ;  /* 0x000000000000791b */ /* 0x01bfea0003800000 */
.L_x_425:
[----:B------:R-:W-:Y:S05]  /*12f80*/  BSYNC B0 ;  /* 0x0000000000007941 */ /* 0x000fea0003800000 */
.L_x_424:
[----:B------:R-:W-:Y:S02]  /*12f90*/  IMAD.MOV.U32 R29, RZ, RZ, R43 ;  /* 0x000000ffff1d7224 */ /* 0x000fe400078e002b */
[----:B------:R-:W-:Y:S02]  /*12fa0*/  IMAD.MOV.U32 R30, RZ, RZ, 0x2 ;  /* 0x00000002ff1e7424 */ /* 0x000fe400078e00ff */
[----:B------:R-:W-:Y:S02]  /*12fb0*/  IMAD.MOV.U32 R28, RZ, RZ, -0x1 ;  /* 0xffffffffff1c7424 */ /* 0x000fe400078e00ff */
[----:B------:R-:W-:-:S07]  /*12fc0*/  IMAD.MOV.U32 R11, RZ, RZ, R32 ;  /* 0x000000ffff0b7224 */ /* 0x000fce00078e0020 */
[----:B------:R-:W-:Y:S05]  /*12fd0*/  WARPSYNC.COLLECTIVE R28, `(.L_x_426) ;  /* 0x000000001c087348 */ /* 0x000fea0003c00000 */
[----:B------:R0:W1:Y:S02]  /*12fe0*/  SHFL.DOWN P3, R32, R29, R30, R31 ;  /* 0x0800001e1d207389 */ /* 0x000064000006001f */
[----:B01----:R-:W-:Y:S05]  /*12ff0*/  ENDCOLLECTIVE ;  /* 0x000000000000791b */ /* 0x003fea0003800000 */
.L_x_426:
[----:B------:R-:W-:Y:S02]  /*13000*/  IMAD.MOV.U32 R29, RZ, RZ, R24 ;  /* 0x000000ffff1d7224 */ /* 0x000fe400078e0018 */
[----:B------:R-:W-:-:S07]  /*13010*/  IMAD.MOV.U32 R46, RZ, RZ, R32 ;  /* 0x000000ffff2e7224 */ /* 0x000fce00078e0020 */
[----:B------:R-:W-:Y:S05]  /*13020*/  WARPSYNC.COLLECTIVE R28, `(.L_x_427) ;  /* 0x000000001c087348 */ /* 0x000fea0003c00000 */
[----:B------:R0:W1:Y:S02]  /*13030*/  SHFL.DOWN P3, R32, R29, R30, R31 ;  /* 0x0800001e1d207389 */ /* 0x000064000006001f */
[----:B01----:R-:W-:Y:S05]  /*13040*/  ENDCOLLECTIVE ;  /* 0x000000000000791b */ /* 0x003fea0003800000 */
.L_x_427:
[----:B------:R-:W-:Y:S02]  /*13050*/  IMAD.MOV.U32 R29, RZ, RZ, R25 ;  /* 0x000000ffff1d7224 */ /* 0x000fe400078e0019 */
[----:B------:R-:W-:-:S07]  /*13060*/  IMAD.MOV.U32 R33, RZ, RZ, R32 ;  /* 0x000000ffff217224 */ /* 0x000fce00078e0020 */
[----:B------:R-:W-:Y:S05]  /*13070*/  WARPSYNC.COLLECTIVE R28, `(.L_x_428) ;  /* 0x000000001c087348 */ /* 0x000fea0003c00000 */
[----:B------:R0:W1:Y:S02]  /*13080*/  SHFL.DOWN P3, R32, R29, R30, R31 ;  /* 0x0800001e1d207389 */ /* 0x000064000006001f */
[----:B01----:R-:W-:Y:S05]  /*13090*/  ENDCOLLECTIVE ;  /* 0x000000000000791b */ /* 0x003fea0003800000 */
.L_x_428:
[----:B------:R-:W-:Y:S02]  /*130a0*/  IMAD.MOV.U32 R29, RZ, RZ, R26 ;  /* 0x000000ffff1d7224 */ /* 0x000fe400078e001a */
[----:B------:R-:W-:-:S07]  /*130b0*/  IMAD.MOV.U32 R50, RZ, RZ, R32 ;  /* 0x000000ffff327224 */ /* 0x000fce00078e0020 */
[----:B------:R-:W-:Y:S05]  /*130c0*/  WARPSYNC.COLLECTIVE R28, `(.L_x_429) ;  /* 0x000000001c087348 */ /* 0x000fea0003c00000 */
[----:B------:R0:W1:Y:S02]  /*130d0*/  SHFL.DOWN P3, R32, R29, R30, R31 ;  /* 0x0800001e1d207389 */ /* 0x000064000006001f */
[----:B01----:R-:W-:Y:S05]  /*130e0*/  ENDCOLLECTIVE ;  /* 0x000000000000791b */ /* 0x003fea0003800000 */
.L_x_429:
[----:B------:R-:W-:Y:S02]  /*130f0*/  IMAD.MOV.U32 R29, RZ, RZ, R27 ;  /* 0x000000ffff1d7224 */ /* 0x000fe400078e001b */
[----:B------:R-:W-:-:S07]  /*13100*/  IMAD.MOV.U32 R47, RZ, RZ, R32 ;  /* 0x000000ffff2f7224 */ /* 0x000fce00078e0020 */
[----:B------:R-:W-:Y:S05]  /*13110*/  WARPSYNC.COLLECTIVE R28, `(.L_x_430) ;  /* 0x000000001c087348 */ /* 0x000fea0003c00000 */
[----:B------:R0:W1:Y:S02]  /*13120*/  SHFL.DOWN P3, R32, R29, R30, R31 ;  /* 0x0800001e1d207389 */ /* 0x000064000006001f */
[----:B01----:R-:W-:Y:S05]  /*13130*/  ENDCOLLECTIVE ;  /* 0x000000000000791b */ /* 0x003fea0003800000 */
.L_x_430:
[----:B------:R-:W-:Y:S02]  /*13140*/  IMAD.MOV.U32 R29, RZ, RZ, R34 ;  /* 0x000000ffff1d7224 */ /* 0x000fe400078e0022 */
[----:B------:R-:W-:-:S07]  /*13150*/  IMAD.MOV.U32 R52, RZ, RZ, R32 ;  /* 0x000000ffff347224 */ /* 0x000fce00078e0020 */
[----:B------:R-:W-:Y:S05]  /*13160*/  WARPSYNC.COLLECTIVE R28, `(.L_x_431) ;  /* 0x000000001c087348 */ /* 0x000fea0003c00000 */
[----:B------:R0:W1:Y:S02]  /*13170*/  SHFL.DOWN P3, R32, R29, R30, R31 ;  /* 0x0800001e1d207389 */ /* 0x000064000006001f */
[----:B01----:R-:W-:Y:S05]  /*13180*/  ENDCOLLECTIVE ;  /* 0x000000000000791b */ /* 0x003fea0003800000 */
.L_x_431:
[----:B------:R-:W-:Y:S02]  /*13190*/  IMAD.MOV.U32 R29, RZ, RZ, R35 ;  /* 0x000000ffff1d7224 */ /* 0x000fe400078e0023 */
[----:B------:R-:W-:-:S07]  /*131a0*/  IMAD.MOV.U32 R51, RZ, RZ, R32 ;  /* 0x000000ffff337224 */ /* 0x000fce00078e0020 */
[----:B------:R-:W-:Y:S05]  /*131b0*/  WARPSYNC.COLLECTIVE R28, `(.L_x_432) ;  /* 0x000000001c087348 */ /* 0x000fea0003c00000 */
[----:B------:R0:W1:Y:S02]  /*131c0*/  SHFL.DOWN P3, R32, R29, R30, R31 ;  /* 0x0800001e1d207389 */ /* 0x000064000006001f */
[----:B01----:R-:W-:Y:S05]  /*131d0*/  ENDCOLLECTIVE ;  /* 0x000000000000791b */ /* 0x003fea0003800000 */
.L_x_432:
[----:B------:R-:W-:Y:S05]  /*131e0*/  BRA `(.L_x_433) ;  /* 0xffffffac00d07947 */ /* 0x000fea000383ffff */
.L_x_232:
[----:B------:R-:W-:Y:S01]  /*131f0*/  BSSY B0, `(.L_x_434) ;  /* 0x0000007000007945 */ /* 0x000fe20003800000 */
[----:B------:R-:W-:Y:S02]  /*13200*/  IMAD.MOV.U32 R29, RZ, RZ, R42 ;  /* 0x000000ffff1d7224 */ /* 0x000fe400078e002a */
[----:B------:R-:W-:Y:S02]  /*13210*/  IMAD.MOV.U32 R30, RZ, RZ, 0x4 ;  /* 0x00000004ff1e7424 */ /* 0x000fe400078e00ff */
[----:B------:R-:W-:-:S07]  /*13220*/  IMAD.MOV.U32 R28, RZ, RZ, -0x1 ;  /* 0xffffffffff1c7424 */ /* 0x000fce00078e00ff */
[----:B01-34-:R-:W-:Y:S05]  /*13230*/  WARPSYNC.COLLECTIVE R28, `(.L_x_435) ;  /* 0x000000001c087348 */ /* 0x01bfea0003c00000 */
[----:B0-----:R0:W2:Y:S02]  /*13240*/  SHFL.DOWN P3, R32, R29, R30, R31 ;  /* 0x0800001e1d207389 */ /* 0x0010a4000006001f */
[----:B01234-:R-:W-:Y:S05]  /*13250*/  ENDCOLLECTIVE ;  /* 0x000000000000791b */ /* 0x01ffea0003800000 */
.L_x_435:
[----:B------:R-:W-:Y:S05]  /*13260*/  BSYNC B0 ;  /* 0x0000000000007941 */ /* 0x000fea0003800000 */
.L_x_434:
[----:B------:R-:W-:Y:S02]  /*13270*/  IMAD.MOV.U32 R29, RZ, RZ, R43 ;  /* 0x000000ffff1d7224 */ /* 0x000fe400078e002b */
[----:B------:R-:W-:Y:S02]  /*13280*/  IMAD.MOV.U32 R30, RZ, RZ, 0x4 ;  /* 0x00000004ff1e7424 */ /* 0x000fe400078e00ff */
[----:B------:R-:W-:Y:S02]  /*13290*/  IMAD.MOV.U32 R28, RZ, RZ, -0x1 ;  /* 0xffffffffff1c7424 */ /* 0x000fe400078e00ff */
[----:B------:R-:W-:-:S07]  /*132a0*/  IMAD.MOV.U32 R11, RZ, RZ, R32 ;  /* 0x000000ffff0b7224 */ /* 0x000fce00078e0020 */
[----:B------:R-:W-:Y:S05]  /*132b0*/  WARPSYNC.COLLECTIVE R28, `(.L_x_436) ;  /* 0x000000001c087348 */ /* 0x000fea0003c00000 */
[----:B------:R0:W1:Y:S02]  /*132c0*/  SHFL.DOWN P3, R32, R29, R30, R31 ;  /* 0x0800001e1d207389 */ /* 0x000064000006001f */
[----:B01----:R-:W-:Y:S05]  /*132d0*/  ENDCOLLECTIVE ;  /* 0x000000000000791b */ /* 0x003fea0003800000 */
.L_x_436:
[----:B------:R-:W-:Y:S02]  /*132e0*/  IMAD.MOV.U32 R29, RZ, RZ, R24 ;  /* 0x000000ffff1d7224 */ /* 0x000fe400078e0018 */
[----:B------:R-:W-:-:S07]  /*132f0*/  IMAD.MOV.U32 R46, RZ, RZ, R32 ;  /* 0x000000ffff2e7224 */ /* 0x000fce00078e0020 */
[----:B------:R-:W-:Y:S05]  /*13300*/  WARPSYNC.COLLECTIVE R28, `(.L_x_437) ;  /* 0x000000001c087348 */ /* 0x000fea0003c00000 */
[----:B------:R0:W1:Y:S02]  /*13310*/  SHFL.DOWN P3, R32, R29, R30, R31 ;  /* 0x0800001e1d207389 */ /* 0x000064000006001f */
[----:B01----:R-:W-:Y:S05]  /*13320*/  ENDCOLLECTIVE ;  /* 0x000000000000791b */ /* 0x003fea0003800000 */
.L_x_437:
[----:B------:R-:W-:Y:S02]  /*13330*/  IMAD.MOV.U32 R29, RZ, RZ, R25 ;  /* 0x000000ffff1d7224 */ /* 0x000fe400078e0019 */
[----:B------:R-:W-:-:S07]  /*13340*/  IMAD.MOV.U32 R47, RZ, RZ, R32 ;  /* 0x000000ffff2f7224 */ /* 0x000fce00078e0020 */
[----:B------:R-:W-:Y:S05]  /*13350*/  WARPSYNC.COLLECTIVE R28, `(.L_x_438) ;  /* 0x000000001c087348 */ /* 0x000fea0003c00000 */
[----:B------:R0:W1:Y:S02]  /*13360*/  SHFL.DOWN P3, R32, R29, R30, R31 ;  /* 0x0800001e1d207389 */ /* 0x000064000006001f */
[----:B01----:R-:W-:Y:S05]  /*13370*/  ENDCOLLECTIVE ;  /* 0x000000000000791b */ /* 0x003fea0003800000 */
.L_x_438:
[----:B------:R-:W-:Y:S02]  /*13380*/  IMAD.MOV.U32 R29, RZ, RZ, R26 ;  /* 0x000000ffff1d7224 */ /* 0x000fe400078e001a */
[----:B------:R-:W-:-:S07]  /*13390*/  IMAD.MOV.U32 R50, RZ, RZ, R32 ;  /* 0x000000ffff327224 */ /* 0x000fce00078e0020 */
[----:B------:R-:W-:Y:S05]  /*133a0*/  WARPSYNC.COLLECTIVE R28, `(.L_x_439) ;  /* 0x000000001c087348 */ /* 0x000fea0003c00000 */
[----:B------:R0:W1:Y:S02]  /*133b0*/  SHFL.DOWN P3, R32, R29, R30, R31 ;  /* 0x0800001e1d207389 */ /* 0x000064000006001f */
[----:B01----:R-:W-:Y:S05]  /*133c0*/  ENDCOLLECTIVE ;  /* 0x000000000000791b */ /* 0x003fea0003800000 */
.L_x_439:
[----:B------:R-:W-:Y:S02]  /*133d0*/  IMAD.MOV.U32 R29, RZ, RZ, R27 ;  /* 0x000000ffff1d7224 */ /* 0x000fe400078e001b */
[----:B------:R-:W-:-:S07]  /*133e0*/  IMAD.MOV.U32 R51, RZ, RZ, R32 ;  /* 0x000000ffff337224 */ /* 0x000fce00078e0020 */
[----:B------:R-:W-:Y:S05]  /*133f0*/  WARPSYNC.COLLECTIVE R28, `(.L_x_440) ;  /* 0x000000001c087348 */ /* 0x000fea0003c00000 */
[----:B------:R0:W1:Y:S02]  /*13400*/  SHFL.DOWN P3, R32, R29, R30, R31 ;  /* 0x0800001e1d207389 */ /* 0x000064000006001f */
[----:B01----:R-:W-:Y:S05]  /*13410*/  ENDCOLLECTIVE ;  /* 0x000000000000791b */ /* 0x003fea0003800000 */
.L_x_440:
[----:B------:R-:W-:Y:S02]  /*13420*/  IMAD.MOV.U32 R29, RZ, RZ, R34 ;  /* 0x000000ffff1d7224 */ /* 0x000fe400078e0022 */
[----:B------:R-:W-:-:S07]  /*13430*/  IMAD.MOV.U32 R52, RZ, RZ, R32 ;  /* 0x000000ffff347224 */ /* 0x000fce00078e0020 */
[----:B------:R-:W-:Y:S05]  /*13440*/  WARPSYNC.COLLECTIVE R28, `(.L_x_441) ;  /* 0x000000001c087348 */ /* 0x000fea0003c00000 */
[----:B------:R0:W1:Y:S02]  /*13450*/  SHFL.DOWN P3, R32, R29, R30, R31 ;  /* 0x0800001e1d207389 */ /* 0x000064000006001f */
[----:B01----:R-:W-:Y:S05]  /*13460*/  ENDCOLLECTIVE ;  /* 0x000000000000791b */ /* 0x003fea0003800000 */
.L_x_441:
[----:B------:R-:W-:Y:S02]  /*13470*/  IMAD.MOV.U32 R29, RZ, RZ, R35 ;  /* 0x000000ffff1d7224 */ /* 0x000fe400078e0023 */
[----:B------:R-:W-:-:S07]  /*13480*/  IMAD.MOV.U32 R53, RZ, RZ, R32 ;  /* 0x000000ffff357224 */ /* 0x000fce00078e0020 */
[----:B------:R-:W-:Y:S05]  /*13490*/  WARPSYNC.COLLECTIVE R28, `(.L_x_442) ;  /* 0x000000001c087348 */ /* 0x000fea0003c00000 */
[----:B------:R0:W1:Y:S02]  /*134a0*/  SHFL.DOWN P3, R32, R29, R30, R31 ;  /* 0x0800001e1d207389 */ /* 0x000064000006001f */
[----:B01----:R-:W-:Y:S05]  /*134b0*/  ENDCOLLECTIVE ;  /* 0x000000000000791b */ /* 0x003fea0003800000 */
.L_x_442:
[----:B------:R-:W-:Y:S05]  /*134c0*/  BRA `(.L_x_443) ;  /* 0xffffffac008c7947 */ /* 0x000fea000383ffff */
.L_x_235:
[----:B------:R-:W-:Y:S01]  /*134d0*/  BSSY B0, `(.L_x_444) ;  /* 0x0000007000007945 */ /* 0x000fe20003800000 */
[----:B------:R-:W-:Y:S02]  /*134e0*/  IMAD.MOV.U32 R29, RZ, RZ, R42 ;  /* 0x000000ffff1d7224 */ /* 0x000fe400078e002a */
[----:B------:R-:W-:Y:S02]  /*134f0*/  IMAD.MOV.U32 R30, RZ, RZ, 0x8 ;  /* 0x00000008ff1e7424 */ /* 0x000fe400078e00ff */
[----:B------:R-:W-:-:S07]  /*13500*/  IMAD.MOV.U32 R28, RZ, RZ, -0x1 ;  /* 0xffffffffff1c7424 */ /* 0x000fce00078e00ff */
[----:B01-34-:R-:W-:Y:S05]  /*13510*/  WARPSYNC.COLLECTIVE R28, `(.L_x_445) ;  /* 0x000000001c087348 */ /* 0x01bfea0003c00000 */
[----:B0-----:R0:W2:Y:S02]  /*13520*/  SHFL.DOWN P3, R32, R29, R30, R31 ;  /* 0x0800001e1d207389 */ /* 0x0010a4000006001f */
[----:B01234-:R-:W-:Y:S05]  /*13530*/  ENDCOLLECTIVE ;  /* 0x000000000000791b */ /* 0x01ffea0003800000 */
.L_x_445:
[----:B------:R-:W-:Y:S05]  /*13540*/  BSYNC B0 ;  /* 0x0000000000007941 */ /* 0x000fea0003800000 */
.L_x_444:
[----:B------:R-:W-:Y:S02]  /*13550*/  IMAD.MOV.U32 R29, RZ, RZ, R43 ;  /* 0x000000ffff1d7224 */ /* 0x000fe400078e002b */
[----:B------:R-:W-:Y:S02]  /*13560*/  IMAD.MOV.U32 R30, RZ, RZ, 0x8 ;  /* 0x00000008ff1e7424 */ /* 0x000fe400078e00ff */
[----:B------:R-:W-:Y:S02]  /*13570*/  IMAD.MOV.U32 R28, RZ, RZ, -0x1 ;  /* 0xffffffffff1c7424 */ /* 0x000fe400078e00ff */
[----:B------:R-:W-:-:S07]  /*13580*/  IMAD.MOV.U32 R47, RZ, RZ, R32 ;  /* 0x000000ffff2f7224 */ /* 0x000fce00078e0020 */
[----:B------:R-:W-:Y:S05]  /*13590*/  WARPSYNC.COLLECTIVE R28, `(.L_x_446) ;  /* 0x000000001c087348 */ /* 0x000fea0003c00000 */
[----:B------:R0:W1:Y:S02]  /*135a0*/  SHFL.DOWN P3, R32, R29, R30, R31 ;  /* 0x0800001e1d207389 */ /* 0x000064000006001f */
[----:B01----:R-:W-:Y:S05]  /*135b0*/  ENDCOLLECTIVE ;  /* 0x000000000000791b */ /* 0x003fea0003800000 */
.L_x_446:
[----:B------:R-:W-:Y:S02]  /*135c0*/  IMAD.MOV.U32 R29, RZ, RZ, R24 ;  /* 0x000000ffff1d7224 */ /* 0x000fe400078e0018 */
[----:B------:R-:W-:-:S07]  /*135d0*/  IMAD.MOV.U32 R46, RZ, RZ, R32 ;  /* 0x000000ffff2e7224 */ /* 0x000fce00078e0020 */
[----:B------:R-:W-:Y:S05]  /*135e0*/  WARPSYNC.COLLECTIVE R28, `(.L_x_447) ;  /* 0x000000001c087348 */ /* 0x000fea0003c00000 */
[----:B------:R0:W1:Y:S02]  /*135f0*/  SHFL.DOWN P3, R32, R29, R30, R31 ;  /* 0x0800001e1d207389 */ /* 0x000064000006001f */
[----:B01----:R-:W-:Y:S05]  /*13600*/  ENDCOLLECTIVE ;  /* 0x000000000000791b */ /* 0x003fea0003800000 */
.L_x_447:
[----:B------:R-:W-:Y:S02]  /*13610*/  IMAD.MOV.U32 R29, RZ, RZ, R25 ;  /* 0x000000ffff1d7224 */ /* 0x000fe400078e0019 */
[----:B------:R-:W-:-:S07]  /*13620*/  IMAD.MOV.U32 R51, RZ, RZ, R32 ;  /* 0x000000ffff337224 */ /* 0x000fce00078e0020 */
[----:B------:R-:W-:Y:S05]  /*13630*/  WARPSYNC.COLLECTIVE R28, `(.L_x_448) ;  /* 0x000000001c087348 */ /* 0x000fea0003c00000 */
[----:B------:R0:W1:Y:S02]  /*13640*/  SHFL.DOWN P3, R32, R29, R30, R31 ;  /* 0x0800001e1d207389 */ /* 0x000064000006001f */
[----:B01----:R-:W-:Y:S05]  /*13650*/  ENDCOLLECTIVE ;  /* 0x000000000000791b */ /* 0x003fea0003800000 */
.L_x_448:
[----:B------:R-:W-:Y:S02]  /*13660*/  IMAD.MOV.U32 R29, RZ, RZ, R26 ;  /* 0x000000ffff1d7224 */ /* 0x000fe400078e001a */
[----:B------:R-:W-:-:S07]  /*13670*/  IMAD.MOV.U32 R50, RZ, RZ, R32 ;  /* 0x000000ffff327224 */ /* 0x000fce00078e0020 */
[----:B------:R-:W-:Y:S05]  /*13680*/  WARPSYNC.COLLECTIVE R28, `(.L_x_449) ;  /* 0x000000001c087348 */ /* 0x000fea0003c00000 */
[----:B------:R0:W1:Y:S02]  /*13690*/  SHFL.DOWN P3, R32, R29, R30, R31 ;  /* 0x0800001e1d207389 */ /* 0x000064000006001f */
[----:B01----:R-:W-:Y:S05]  /*136a0*/  ENDCOLLECTIVE ;  /* 0x000000000000791b */ /* 0x003fea0003800000 */
.L_x_449:
[----:B------:R-:W-:Y:S02]  /*136b0*/  IMAD.MOV.U32 R29, RZ, RZ, R27 ;  /* 0x000000ffff1d7224 */ /* 0x000fe400078e001b */
[----:B------:R-:W-:-:S07]  /*136c0*/  IMAD.MOV.U32 R53, RZ, RZ, R32 ;  /* 0x000000ffff357224 */ /* 0x000fce00078e0020 */
[----:B------:R-:W-:Y:S05]  /*136d0*/  WARPSYNC.COLLECTIVE R28, `(.L_x_450) ;  /* 0x000000001c087348 */ /* 0x000fea0003c00000 */
[----:B------:R0:W1:Y:S02]  /*136e0*/  SHFL.DOWN P3, R32, R29, R30, R31 ;  /* 0x0800001e1d207389 */ /* 0x000064000006001f */
[----:B01----:R-:W-:Y:S05]  /*136f0*/  ENDCOLLECTIVE ;  /* 0x000000000000791b */ /* 0x003fea0003800000 */
.L_x_450:
[----:B------:R-:W-:Y:S02]  /*13700*/  IMAD.MOV.U32 R29, RZ, RZ, R34 ;  /* 0x000000ffff1d7224 */ /* 0x000fe400078e0022 */
[----:B------:R-:W-:-:S07]  /*13710*/  IMAD.MOV.U32 R52, RZ, RZ, R32 ;  /* 0x000000ffff347224 */ /* 0x000fce00078e0020 */
[----:B------:R-:W-:Y:S05]  /*13720*/  WARPSYNC.COLLECTIVE R28, `(.L_x_451) ;  /* 0x000000001c087348 */ /* 0x000fea0003c00000 */
[----:B------:R0:W1:Y:S02]  /*13730*/  SHFL.DOWN P3, R32, R29, R30, R31 ;  /* 0x0800001e1d207389 */ /* 0x000064000006001f */
[----:B01----:R-:W-:Y:S05]  /*13740*/  ENDCOLLECTIVE ;  /* 0x000000000000791b */ /* 0x003fea0003800000 */
.L_x_451:
[----:B------:R-:W-:Y:S02]  /*13750*/  IMAD.MOV.U32 R29, RZ, RZ, R35 ;  /* 0x000000ffff1d7224 */ /* 0x000fe400078e0023 */
[----:B------:R-:W-:-:S07]  /*13760*/  IMAD.MOV.U32 R55, RZ, RZ, R32 ;  /* 0x000000ffff377224 */ /* 0x000fce00078e0020 */
[----:B------:R-:W-:Y:S05]  /*13770*/  WARPSYNC.COLLECTIVE R28, `(.L_x_452) ;  /* 0x000000001c087348 */ /* 0x000fea0003c00000 */
[----:B------:R0:W1:Y:S02]  /*13780*/  SHFL.DOWN P3, R32, R29, R30, R31 ;  /* 0x0800001e1d207389 */ /* 0x000064000006001f */
[----:B01----:R-:W-:Y:S05]  /*13790*/  ENDCOLLECTIVE ;  /* 0x000000000000791b */ /* 0x003fea0003800000 */
.L_x_452:
[----:B------:R-:W-:Y:S05]  /*137a0*/  BRA `(.L_x_453) ;  /* 0xffffffac00487947 */ /* 0x000fea000383ffff */
.L_x_238:
[----:B------:R-:W-:Y:S01]  /*137b0*/  BSSY B0, `(.L_x_454) ;  /* 0x0000007000007945 */ /* 0x000fe20003800000 */
[----:B------:R-:W-:Y:S02]  /*137c0*/  IMAD.MOV.U32 R29, RZ, RZ, R42 ;  /* 0x000000ffff1d7224 */ /* 0x000fe400078e002a */
[----:B------:R-:W-:Y:S02]  /*137d0*/  IMAD.MOV.U32 R30, RZ, RZ, 0x10 ;  /* 0x00000010ff1e7424 */ /* 0x000fe400078e00ff */
[----:B------:R-:W-:-:S07]  /*137e0*/  IMAD.MOV.U32 R28, RZ, RZ, -0x1 ;  /* 0xffffffffff1c7424 */ /* 0x000fce00078e00ff */
[----:B0--34-:R-:W-:Y:S05]  /*137f0*/  WARPSYNC.COLLECTIVE R28, `(.L_x_455) ;  /* 0x000000001c087348 */ /* 0x019fea0003c00000 */
[----:B0-----:R0:W1:Y:S02]  /*13800*/  SHFL.DOWN P3, R32, R29, R30, R31 ;  /* 0x0800001e1d207389 */ /* 0x001064000006001f */
[----:B01-34-:R-:W-:Y:S05]  /*13810*/  ENDCOLLECTIVE ;  /* 0x000000000000791b */ /* 0x01bfea0003800000 */
.L_x_455:
[----:B------:R-:W-:Y:S05]  /*13820*/  BSYNC B0 ;  /* 0x0000000000007941 */ /* 0x000fea0003800000 */
.L_x_454:
[----:B------:R-:W-:Y:S02]  /*13830*/  IMAD.MOV.U32 R29, RZ, RZ, R43 ;  /* 0x000000ffff1d7224 */ /* 0x000fe400078e002b */
[----:B------:R-:W-:Y:S02]  /*13840*/  IMAD.MOV.U32 R30, RZ, RZ, 0x10 ;  /* 0x00000010ff1e7424 */ /* 0x000fe400078e00ff */
[----:B------:R-:W-:Y:S02]  /*13850*/  IMAD.MOV.U32 R28, RZ, RZ, -0x1 ;  /* 0xffffffffff1c7424 */ /* 0x000fe400078e00ff */
[----:B------:R-:W-:-:S07]  /*13860*/  IMAD.MOV.U32 R47, RZ, RZ, R32 ;  /* 0x000000ffff2f7224 */ /* 0x000fce00078e0020 */
[----:B------:R-:W-:Y:S05]  /*13870*/  WARPSYNC.COLLECTIVE R28, `(.L_x_456) ;  /* 0x000000001c087348 */ /* 0x000fea0003c00000 */
[----:B------:R0:W1:Y:S02]  /*13880*/  SHFL.DOWN P3, R32, R29, R30, R31 ;  /* 0x0800001e1d207389 */ /* 0x000064000006001f */
[----:B01----:R-:W-:Y:S05]  /*13890*/  ENDCOLLECTIVE ;  /* 0x000000000000791b */ /* 0x003fea0003800000 */
.L_x_456:
[----:B------:R-:W-:Y:S02]  /*138a0*/  IMAD.MOV.U32 R29, RZ, RZ, R24 ;  /* 0x000000ffff1d7224 */ /* 0x000fe400078e0018 */
[----:B------:R-:W-:-:S07]  /*138b0*/  IMAD.MOV.U32 R46, RZ, RZ, R32 ;  /* 0x000000ffff2e7224 */ /* 0x000fce00078e0020 */
[----:B------:R-:W-:Y:S05]  /*138c0*/  WARPSYNC.COLLECTIVE R28, `(.L_x_457) ;  /* 0x000000001c087348 */ /* 0x000fea0003c00000 */
[----:B------:R0:W1:Y:S02]  /*138d0*/  SHFL.DOWN P3, R32, R29, R30, R31 ;  /* 0x0800001e1d207389 */ /* 0x000064000006001f */
[----:B01----:R-:W-:Y:S05]  /*138e0*/  ENDCOLLECTIVE ;  /* 0x000000000000791b */ /* 0x003fea0003800000 */
.L_x_457:
[----:B------:R-:W-:Y:S02]  /*138f0*/  IMAD.MOV.U32 R29, RZ, RZ, R25 ;  /* 0x000000ffff1d7224 */ /* 0x000fe400078e0019 */
[----:B------:R-:W-:-:S07]  /*13900*/  IMAD.MOV.U32 R51, RZ, RZ, R32 ;  /* 0x000000ffff337224 */ /* 0x000fce00078e0020 */
[----:B------:R-:W-:Y:S05]  /*13910*/  WARPSYNC.COLLECTIVE R28, `(.L_x_458) ;  /* 0x000000001c087348 */ /* 0x000fea0003c00000 */
[----:B------:R0:W1:Y:S02]  /*13920*/  SHFL.DOWN P3, R32, R29, R30, R31 ;  /* 0x0800001e1d207389 */ /* 0x000064000006001f */
[----:B01----:R-:W-:Y:S05]  /*13930*/  ENDCOLLECTIVE ;  /* 0x000000000000791b */ /* 0x003fea0003800000 */
.L_x_458:
[----:B------:R-:W-:Y:S02]  /*13940*/  IMAD.MOV.U32 R29, RZ, RZ, R26 ;  /* 0x000000ffff1d7224 */ /* 0x000fe400078e001a */
[----:B------:R-:W-:-:S07]  /*13950*/  IMAD.MOV.U32 R50, RZ, RZ, R32 ;  /* 0x000000ffff327224 */ /* 0x000fce00078e0020 */
[----:B------:R-:W-:Y:S05]  /*13960*/  WARPSYNC.COLLECTIVE R28, `(.L_x_459) ;  /* 0x000000001c087348 */ /* 0x000fea0003c00000 */
[----:B------:R0:W1:Y:S02]  /*13970*/  SHFL.DOWN P3, R32, R29, R30, R31 ;  /* 0x0800001e1d207389 */ /* 0x000064000006001f */
[----:B01----:R-:W-:Y:S05]  /*13980*/  ENDCOLLECTIVE ;  /* 0x000000000000791b */ /* 0x003fea0003800000 */
.L_x_459:
[----:B------:R-:W-:Y:S02]  /*13990*/  IMAD.MOV.U32 R29, RZ, RZ, R27 ;  /* 0x000000ffff1d7224 */ /* 0x000fe400078e001b */
[----:B------:R-:W-:-:S07]  /*139a0*/  IMAD.MOV.U32 R53, RZ, RZ, R32 ;  /* 0x000000ffff357224 */ /* 0x000fce00078e0020 */
[----:B------:R-:W-:Y:S05]  /*139b0*/  WARPSYNC.COLLECTIVE R28, `(.L_x_460) ;  /* 0x000000001c087348 */ /* 0x000fea0003c00000 */
[----:B------:R0:W1:Y:S02]  /*139c0*/  SHFL.DOWN P3, R32, R29, R30, R31 ;  /* 0x0800001e1d207389 */ /* 0x000064000006001f */
[----:B01----:R-:W-:Y:S05]  /*139d0*/  ENDCOLLECTIVE ;  /* 0x000000000000791b */ /* 0x003fea0003800000 */
.L_x_460:
[----:B------:R-:W-:Y:S02]  /*139e0*/  IMAD.MOV.U32 R29, RZ, RZ, R34 ;  /* 0x000000ffff1d7224 */ /* 0x000fe400078e0022 */
[----:B------:R-:W-:-:S07]  /*139f0*/  IMAD.MOV.U32 R52, RZ, RZ, R32 ;  /* 0x000000ffff347224 */ /* 0x000fce00078e0020 */
[----:B------:R-:W-:Y:S05]  /*13a00*/  WARPSYNC.COLLECTIVE R28, `(.L_x_461) ;  /* 0x000000001c087348 */ /* 0x000fea0003c00000 */
[----:B------:R0:W1:Y:S02]  /*13a10*/  SHFL.DOWN P3, R32, R29, R30, R31 ;  /* 0x0800001e1d207389 */ /* 0x000064000006001f */
[----:B01----:R-:W-:Y:S05]  /*13a20*/  ENDCOLLECTIVE ;  /* 0x000000000000791b */ /* 0x003fea0003800000 */
.L_x_461:
[----:B------:R-:W-:Y:S02]  /*13a30*/  IMAD.MOV.U32 R29, RZ, RZ, R35 ;  /* 0x000000ffff1d7224 */ /* 0x000fe400078e0023 */
[----:B------:R-:W-:-:S07]  /*13a40*/  IMAD.MOV.U32 R55, RZ, RZ, R32 ;  /* 0x000000ffff377224 */ /* 0x000fce00078e0020 */
[----:B------:R-:W-:Y:S05]  /*13a50*/  WARPSYNC.COLLECTIVE R28, `(.L_x_462) ;  /* 0x000000001c087348 */ /* 0x000fea0003c00000 */
[----:B------:R0:W1:Y:S02]  /*13a60*/  SHFL.DOWN P3, R32, R29, R30, R31 ;  /* 0x0800001e1d207389 */ /* 0x000064000006001f */
[----:B01----:R-:W-:Y:S05]  /*13a70*/  ENDCOLLECTIVE ;  /* 0x000000000000791b */ /* 0x003fea0003800000 */
.L_x_462:
[----:B------:R-:W-:Y:S05]  /*13a80*/  BRA `(.L_x_463) ;  /* 0xffffffac00047947 */ /* 0x000fea000383ffff */
.L_x_241:
[----:B------:R-:W-:Y:S01]  /*13a90*/  BSSY B0, `(.L_x_464) ;  /* 0x0000005000007945 */ /* 0x000fe20003800000 */
[----:B------:R-:W-:-:S07]  /*13aa0*/  IMAD.MOV.U32 R28, RZ, RZ, -0x1 ;  /* 0xffffffffff1c7424 */ /* 0x000fce00078e00ff */
[----:B0--34-:R-:W-:Y:S05]  /*13ab0*/  WARPSYNC.COLLECTIVE R28, `(.L_x_465) ;  /* 0x000000001c087348 */ /* 0x019fea0003c00000 */
[----:B------:R-:W-:Y:S01]  /*13ac0*/  VOTE.ALL P3, P3 ;  /* 0x0000000000ff7806 */ /* 0x000fe20001860000 */
[----:B0--34-:R-:W-:-:S12]  /*13ad0*/  ENDCOLLECTIVE ;  /* 0x000000000000791b */ /* 0x019fd80003800000 */
.L_x_465:
[----:B------:R-:W-:Y:S05]  /*13ae0*/  BSYNC B0 ;  /* 0x0000000000007941 */ /* 0x000fea0003800000 */
.L_x_464:
[----:B------:R-:W-:Y:S05]  /*13af0*/  BRA `(.L_x_466) ;  /* 0xffffffac00447947 */ /* 0x000fea000383ffff */
.L_x_243:
[----:B------:R-:W-:Y:S01]  /*13b00*/  BSSY B0, `(.L_x_467) ;  /* 0x0000006000007945 */ /* 0x000fe20003800000 */
[----:B------:R-:W-:Y:S01]  /*13b10*/  PLOP3.LUT P3, PT, P3, PT, PT, 0x8, 0x80 ;  /* 0x000000000080781c */ /* 0x000fe20001f6e170 */
[----:B------:R-:W-:-:S12]  /*13b20*/  IMAD.MOV.U32 R28, RZ, RZ, -0x1 ;  /* 0xffffffffff1c7424 */ /* 0x000fd800078e00ff */
[----:B------:R-:W-:Y:S05]  /*13b30*/  WARPSYNC.COLLECTIVE R28, `(.L_x_468) ;  /* 0x000000001c087348 */ /* 0x000fea0003c00000 */
[----:B------:R-:W-:Y:S01]  /*13b40*/  VOTE.ANY P3, P3 ;  /* 0x0000000000ff7806 */ /* 0x000fe20001860100 */
[----:B------:R-:W-:-:S12]  /*13b50*/  ENDCOLLECTIVE ;  /* 0x000000000000791b */ /* 0x000fd80003800000 */
.L_x_468:
[----:B------:R-:W-:Y:S05]  /*13b60*/  BSYNC B0 ;  /* 0x0000000000007941 */ /* 0x000fea0003800000 */
.L_x_467:
[----:B------:R-:W-:Y:S05]  /*13b70*/  BRA `(.L_x_469) ;  /* 0xffffffac005c7947 */ /* 0x000fea000383ffff */
.L_x_248:
[----:B------:R-:W-:Y:S01]  /*13b80*/  BSSY B0, `(.L_x_470) ;  /* 0x0000006000007945 */ /* 0x000fe20003800000 */
[----:B------:R-:W-:Y:S01]  /*13b90*/  PLOP3.LUT P3, PT, P3, PT, PT, 0x8, 0x80 ;  /* 0x000000000080781c */ /* 0x000fe20001f6e170 */
[----:B------:R-:W-:-:S12]  /*13ba0*/  IMAD.MOV.U32 R28, RZ, RZ, -0x1 ;  /* 0xffffffffff1c7424 */ /* 0x000fd800078e00ff */
[----:B01---5:R-:W-:Y:S05]  /*13bb0*/  WARPSYNC.COLLECTIVE R28, `(.L_x_471) ;  /* 0x000000001c087348 */ /* 0x023fea0003c00000 */
[----:B------:R-:W-:Y:S01]  /*13bc0*/  VOTE.ANY R28, PT, P3 ;  /* 0x00000000001c7806 */ /* 0x000fe200018e0100 */
[----:B01---5:R-:W-:Y:S06]  /*13bd0*/  ENDCOLLECTIVE ;  /* 0x000000000000791b */ /* 0x023fec0003800000 */
.L_x_471:
[----:B------:R-:W-:Y:S05]  /*13be0*/  BSYNC B0 ;  /* 0x0000000000007941 */ /* 0x000fea0003800000 */
.L_x_470:
        /* <DEDUP_REMOVED lines=10> */
.L_x_472:
[----:B------:R-:W-:Y:S02]  /*13c90*/  IMAD.MOV.U32 R29, RZ, RZ, R47 ;  /* 0x000000ffff1d7224 */ /* 0x000fe400078e002f */
[----:B------:R-:W-:-:S07]  /*13ca0*/  IMAD.MOV.U32 R75, RZ, RZ, R32 ;  /* 0x000000ffff4b7224 */ /* 0x000fce00078e0020 */
[----:B------:R-:W-:Y:S05]  /*13cb0*/  WARPSYNC.COLLECTIVE R28, `(.L_x_473) ;  /* 0x000000001c087348 */ /* 0x000fea0003c00000 */
[----:B------:R0:W1:Y:S02]  /*13cc0*/  SHFL.DOWN P3, R32, R29, R30, R31 ;  /* 0x0800001e1d207389 */ /* 0x000064000006001f */
[----:B01----:R-:W-:Y:S05]  /*13cd0*/  ENDCOLLECTIVE ;  /* 0x000000000000791b */ /* 0x003fea0003800000 */
.L_x_473:
[----:B------:R-:W-:Y:S02]  /*13ce0*/  IMAD.MOV.U32 R29, RZ, RZ, R50 ;  /* 0x000000ffff1d7224 */ /* 0x000fe400078e0032 */
[----:B------:R-:W-:-:S07]  /*13cf0*/  IMAD.MOV.U32 R70, RZ, RZ, R32 ;  /* 0x000000ffff467224 */ /* 0x000fce00078e0020 */
[----:B------:R-:W-:Y:S05]  /*13d00*/  WARPSYNC.COLLECTIVE R28, `(.L_x_474) ;  /* 0x000000001c087348 */ /* 0x000fea0003c00000 */
[----:B------:R0:W1:Y:S02]  /*13d10*/  SHFL.DOWN P3, R32, R29, R30, R31 ;  /* 0x0800001e1d207389 */ /* 0x000064000006001f */
[----:B01----:R-:W-:Y:S05]  /*13d20*/  ENDCOLLECTIVE ;  /* 0x000000000000791b */ /* 0x003fea0003800000 */
.L_x_474:
[----:B------:R-:W-:Y:S02]  /*13d30*/  IMAD.MOV.U32 R29, RZ, RZ, R51 ;  /* 0x000000ffff1d7224 */ /* 0x000fe400078e0033 */
[----:B------:R-:W-:-:S07]  /*13d40*/  IMAD.MOV.U32 R67, RZ, RZ, R32 ;  /* 0x000000ffff437224 */ /* 0x000fce00078e0020 */
[----:B------:R-:W-:Y:S05]  /*13d50*/  WARPSYNC.COLLECTIVE R28, `(.L_x_475) ;  /* 0x000000001c087348 */ /* 0x000fea0003c00000 */
[----:B------:R0:W1:Y:S02]  /*13d60*/  SHFL.DOWN P3, R32, R29, R30, R31 ;  /* 0x0800001e1d207389 */ /* 0x000064000006001f */
[----:B01----:R-:W-:Y:S05]  /*13d70*/  ENDCOLLECTIVE ;  /* 0x000000000000791b */ /* 0x003fea0003800000 */
.L_x_475:
[----:B------:R-:W-:Y:S02]  /*13d80*/  IMAD.MOV.U32 R29, RZ, RZ, R52 ;  /* 0x000000ffff1d7224 */ /* 0x000fe400078e0034 */
[----:B------:R-:W-:-:S07]  /*13d90*/  IMAD.MOV.U32 R66, RZ, RZ, R32 ;  /* 0x000000ffff427224 */ /* 0x000fce00078e0020 */
[----:B------:R-:W-:Y:S05]  /*13da0*/  WARPSYNC.COLLECTIVE R28, `(.L_x_476) ;  /* 0x000000001c087348 */ /* 0x000fea0003c00000 */
[----:B------:R0:W1:Y:S02]  /*13db0*/  SHFL.DOWN P3, R32, R29, R30, R31 ;  /* 0x0800001e1d207389 */ /* 0x000064000006001f */
[----:B01----:R-:W-:Y:S05]  /*13dc0*/  ENDCOLLECTIVE ;  /* 0x000000000000791b */ /* 0x003fea0003800000 */
.L_x_476:
[----:B------:R-:W-:Y:S02]  /*13dd0*/  IMAD.MOV.U32 R29, RZ, RZ, R53 ;  /* 0x000000ffff1d7224 */ /* 0x000fe400078e0035 */
[----:B------:R-:W-:-:S07]  /*13de0*/  IMAD.MOV.U32 R69, RZ, RZ, R32 ;  /* 0x000000ffff457224 */ /* 0x000fce00078e0020 */
[----:B------:R-:W-:Y:S05]  /*13df0*/  WARPSYNC.COLLECTIVE R28, `(.L_x_477) ;  /* 0x000000001c087348 */ /* 0x000fea0003c00000 */
[----:B------:R0:W1:Y:S02]  /*13e00*/  SHFL.DOWN P3, R32, R29, R30, R31 ;  /* 0x0800001e1d207389 */ /* 0x000064000006001f */
[----:B01----:R-:W-:Y:S05]  /*13e10*/  ENDCOLLECTIVE ;  /* 0x000000000000791b */ /* 0x003fea0003800000 */
.L_x_477:
[----:B------:R-:W-:Y:S02]  /*13e20*/  IMAD.MOV.U32 R29, RZ, RZ, R54 ;  /* 0x000000ffff1d7224 */ /* 0x000fe400078e0036 */
[----:B------:R-:W-:-:S07]  /*13e30*/  IMAD.MOV.U32 R68, RZ, RZ, R32 ;  /* 0x000000ffff447224 */ /* 0x000fce00078e0020 */
[----:B------:R-:W-:Y:S05]  /*13e40*/  WARPSYNC.COLLECTIVE R28, `(.L_x_478) ;  /* 0x000000001c087348 */ /* 0x000fea0003c00000 */
[----:B------:R0:W1:Y:S02]  /*13e50*/  SHFL.DOWN P3, R32, R29, R30, R31 ;  /* 0x0800001e1d207389 */ /* 0x000064000006001f */
[----:B01----:R-:W-:Y:S05]  /*13e60*/  ENDCOLLECTIVE ;  /* 0x000000000000791b */ /* 0x003fea0003800000 */
.L_x_478:
[----:B------:R-:W-:Y:S02]  /*13e70*/  IMAD.MOV.U32 R29, RZ, RZ, R55 ;  /* 0x000000ffff1d7224 */ /* 0x000fe400078e0037 */
[----:B------:R-:W-:-:S07]  /*13e80*/  IMAD.MOV.U32 R73, RZ, RZ, R32 ;  /* 0x000000ffff497224 */ /* 0x000fce00078e0020 */
[----:B------:R-:W-:Y:S05]  /*13e90*/  WARPSYNC.COLLECTIVE R28, `(.L_x_479) ;  /* 0x000000001c087348 */ /* 0x000fea0003c00000 */
[----:B------:R0:W1:Y:S02]  /*13ea0*/  SHFL.DOWN P3, R32, R29, R30, R31 ;  /* 0x0800001e1d207389 */ /* 0x000064000006001f */
[----:B01----:R-:W-:Y:S05]  /*13eb0*/  ENDCOLLECTIVE ;  /* 0x000000000000791b */ /* 0x003fea0003800000 */
.L_x_479:
[----:B------:R-:W-:Y:S05]  /*13ec0*/  BRA `(.L_x_480) ;  /* 0xffffffac001c7947 */ /* 0x000fea000383ffff */
.L_x_251:
[----:B------:R-:W-:Y:S01]  /*13ed0*/  BSSY B0, `(.L_x_481) ;  /* 0x0000007000007945 */ /* 0x000fe20003800000 */
[----:B------:R-:W-:Y:S02]  /*13ee0*/  IMAD.MOV.U32 R29, RZ, RZ, R65 ;  /* 0x000000ffff1d7224 */ /* 0x000fe400078e0041 */
[----:B------:R-:W-:Y:S02]  /*13ef0*/  IMAD.MOV.U32 R30, RZ, RZ, 0x2 ;  /* 0x00000002ff1e7424 */ /* 0x000fe400078e00ff */
[----:B------:R-:W-:-:S07]  /*13f00*/  IMAD.MOV.U32 R28, RZ, RZ, -0x1 ;  /* 0xffffffffff1c7424 */ /* 0x000fce00078e00ff */
[----:B0---4-:R-:W-:Y:S05]  /*13f10*/  WARPSYNC.COLLECTIVE R28, `(.L_x_482) ;  /* 0x000000001c087348 */ /* 0x011fea0003c00000 */
[----:B0-----:R0:W1:Y:S02]  /*13f20*/  SHFL.DOWN P3, R32, R29, R30, R31 ;  /* 0x0800001e1d207389 */ /* 0x001064000006001f */
[----:B01--4-:R-:W-:Y:S05]  /*13f30*/  ENDCOLLECTIVE ;  /* 0x000000000000791b */ /* 0x013fea0003800000 */
.L_x_482:
[----:B------:R-:W-:Y:S05]  /*13f40*/  BSYNC B0 ;  /* 0x0000000000007941 */ /* 0x000fea0003800000 */
.L_x_481:
[----:B------:R-:W-:Y:S02]  /*13f50*/  IMAD.MOV.U32 R29, RZ, RZ, R64 ;  /* 0x000000ffff1d7224 */ /* 0x000fe400078e0040 */
[----:B------:R-:W-:Y:S02]  /*13f60*/  IMAD.MOV.U32 R30, RZ, RZ, 0x2 ;  /* 0x00000002ff1e7424 */ /* 0x000fe400078e00ff */
[----:B------:R-:W-:Y:S02]  /*13f70*/  IMAD.MOV.U32 R28, RZ, RZ, -0x1 ;  /* 0xffffffffff1c7424 */ /* 0x000fe400078e00ff */
[----:B------:R-:W-:-:S07]  /*13f80*/  IMAD.MOV.U32 R72, RZ, RZ, R32 ;  /* 0x000000ffff487224 */ /* 0x000fce00078e0020 */
[----:B------:R-:W-:Y:S05]  /*13f90*/  WARPSYNC.COLLECTIVE R28, `(.L_x_483) ;  /* 0x000000001c087348 */ /* 0x000fea0003c00000 */
[----:B------:R0:W1:Y:S02]  /*13fa0*/  SHFL.DOWN P3, R32, R29, R30, R31 ;  /* 0x0800001e1d207389 */ /* 0x000064000006001f */
[----:B01----:R-:W-:Y:S05]  /*13fb0*/  ENDCOLLECTIVE ;  /* 0x000000000000791b */ /* 0x003fea0003800000 */
.L_x_483:
[----:B------:R-:W-:Y:S02]  /*13fc0*/  IMAD.MOV.U32 R29, RZ, RZ, R63 ;  /* 0x000000ffff1d7224 */ /* 0x000fe400078e003f */
[----:B------:R-:W-:-:S07]  /*13fd0*/  IMAD.MOV.U32 R73, RZ, RZ, R32 ;  /* 0x000000ffff497224 */ /* 0x000fce00078e0020 */
[----:B------:R-:W-:Y:S05]  /*13fe0*/  WARPSYNC.COLLECTIVE R28, `(.L_x_484) ;  /* 0x000000001c087348 */ /* 0x000fea0003c00000 */
[----:B------:R0:W1:Y:S02]  /*13ff0*/  SHFL.DOWN P3, R32, R29, R30, R31 ;  /* 0x0800001e1d207389 */ /* 0x000064000006001f */
[----:B01----:R-:W-:Y:S05]  /*14000*/  ENDCOLLECTIVE ;  /* 0x000000000000791b */ /* 0x003fea0003800000 */
.L_x_484:
[----:B------:R-:W-:Y:S02]  /*14010*/  IMAD.MOV.U32 R29, RZ, RZ, R62 ;  /* 0x000000ffff1d7224 */ /* 0x000fe400078e003e */
[----:B------:R-:W-:-:S07]  /*14020*/  IMAD.MOV.U32 R70, RZ, RZ, R32 ;  /* 0x000000ffff467224 */ /* 0x000fce00078e0020 */
[----:B------:R-:W-:Y:S05]  /*14030*/  WARPSYNC.COLLECTIVE R28, `(.L_x_485) ;  /* 0x000000001c087348 */ /* 0x000fea0003c00000 */
[----:B------:R0:W1:Y:S02]  /*14040*/  SHFL.DOWN P3, R32, R29, R30, R31 ;  /* 0x0800001e1d207389 */ /* 0x000064000006001f */
[----:B01----:R-:W-:Y:S05]  /*14050*/  ENDCOLLECTIVE ;  /* 0x000000000000791b */ /* 0x003fea0003800000 */
.L_x_485:
[----:B------:R-:W-:Y:S02]  /*14060*/  IMAD.MOV.U32 R29, RZ, RZ, R61 ;  /* 0x000000ffff1d7224 */ /* 0x000fe400078e003d */
[----:B------:R-:W-:-:S07]  /*14070*/  IMAD.MOV.U32 R67, RZ, RZ, R32 ;  /* 0x000000ffff437224 */ /* 0x000fce00078e0020 */
[----:B------:R-:W-:Y:S05]  /*14080*/  WARPSYNC.COLLECTIVE R28, `(.L_x_486) ;  /* 0x000000001c087348 */ /* 0x000fea0003c00000 */
[----:B------:R0:W1:Y:S02]  /*14090*/  SHFL.DOWN P3, R32, R29, R30, R31 ;  /* 0x0800001e1d207389 */ /* 0x000064000006001f */
[----:B01----:R-:W-:Y:S05]  /*140a0*/  ENDCOLLECTIVE ;  /* 0x000000000000791b */ /* 0x003fea0003800000 */
.L_x_486:
[----:B------:R-:W-:Y:S02]  /*140b0*/  IMAD.MOV.U32 R29, RZ, RZ, R60 ;  /* 0x000000ffff1d7224 */ /* 0x000fe400078e003c */
[----:B------:R-:W-:-:S07]  /*140c0*/  IMAD.MOV.U32 R66, RZ, RZ, R32 ;  /* 0x000000ffff427224 */ /* 0x000fce00078e0020 */
[----:B------:R-:W-:Y:S05]  /*140d0*/  WARPSYNC.COLLECTIVE R28, `(.L_x_487) ;  /* 0x000000001c087348 */ /* 0x000fea0003c00000 */
[----:B------:R0:W1:Y:S02]  /*140e0*/  SHFL.DOWN P3, R32, R29, R30, R31 ;  /* 0x0800001e1d207389 */ /* 0x000064000006001f */
[----:B01----:R-:W-:Y:S05]  /*140f0*/  ENDCOLLECTIVE ;  /* 0x000000000000791b */ /* 0x003fea0003800000 */
.L_x_487:
[----:B------:R-:W-:Y:S02]  /*14100*/  IMAD.MOV.U32 R29, RZ, RZ, R59 ;  /* 0x000000ffff1d7224 */ /* 0x000fe400078e003b */
[----:B------:R-:W-:-:S07]  /*14110*/  IMAD.MOV.U32 R69, RZ, RZ, R32 ;  /* 0x000000ffff457224 */ /* 0x000fce00078e0020 */
[----:B------:R-:W-:Y:S05]  /*14120*/  WARPSYNC.COLLECTIVE R28, `(.L_x_488) ;  /* 0x000000001c087348 */ /* 0x000fea0003c00000 */
[----:B------:R0:W1:Y:S02]  /*14130*/  SHFL.DOWN P3, R32, R29, R30, R31 ;  /* 0x0800001e1d207389 */ /* 0x000064000006001f */
[----:B01----:R-:W-:Y:S05]  /*14140*/  ENDCOLLECTIVE ;  /* 0x000000000000791b */ /* 0x003fea0003800000 */
.L_x_488:
[----:B------:R-:W-:Y:S02]  /*14150*/  IMAD.MOV.U32 R29, RZ, RZ, R58 ;  /* 0x000000ffff1d7224 */ /* 0x000fe400078e003a */
[----:B------:R-:W-:-:S07]  /*14160*/  IMAD.MOV.U32 R68, RZ, RZ, R32 ;  /* 0x000000ffff447224 */ /* 0x000fce00078e0020 */
[----:B------:R-:W-:Y:S05]  /*14170*/  WARPSYNC.COLLECTIVE R28, `(.L_x_489) ;  /* 0x000000001c087348 */ /* 0x000fea0003c00000 */
[----:B------:R0:W1:Y:S02]  /*14180*/  SHFL.DOWN P3, R32, R29, R30, R31 ;  /* 0x0800001e1d207389 */ /* 0x000064000006001f */
[----:B01----:R-:W-:Y:S05]  /*14190*/  ENDCOLLECTIVE ;  /* 0x000000000000791b */ /* 0x003fea0003800000 */
.L_x_489:
[----:B------:R-:W-:Y:S05]  /*141a0*/  BRA `(.L_x_490) ;  /* 0xffffffa800f47947 */ /* 0x000fea000383ffff */
.L_x_254:
[----:B------:R-:W-:Y:S01]  /*141b0*/  BSSY B0, `(.L_x_491) ;  /* 0x0000007000007945 */ /* 0x000fe20003800000 */
[----:B------:R-:W-:Y:S02]  /*141c0*/  IMAD.MOV.U32 R29, RZ, RZ, R65 ;  /* 0x000000ffff1d7224 */ /* 0x000fe400078e0041 */
[----:B------:R-:W-:Y:S02]  /*141d0*/  IMAD.MOV.U32 R30, RZ, RZ, 0x4 ;  /* 0x00000004ff1e7424 */ /* 0x000fe400078e00ff */
[----:B------:R-:W-:-:S07]  /*141e0*/  IMAD.MOV.U32 R28, RZ, RZ, -0x1 ;  /* 0xffffffffff1c7424 */ /* 0x000fce00078e00ff */
[----:B01-34-:R-:W-:Y:S05]  /*141f0*/  WARPSYNC.COLLECTIVE R28, `(.L_x_492) ;  /* 0x000000001c087348 */ /* 0x01bfea0003c00000 */
[----:B0-----:R0:W2:Y:S02]  /*14200*/  SHFL.DOWN P3, R32, R29, R30, R31 ;  /* 0x0800001e1d207389 */ /* 0x0010a4000006001f */
[----:B01234-:R-:W-:Y:S05]  /*14210*/  ENDCOLLECTIVE ;  /* 0x000000000000791b */ /* 0x01ffea0003800000 */
.L_x_492:
[----:B------:R-:W-:Y:S05]  /*14220*/  BSYNC B0 ;  /* 0x0000000000007941 */ /* 0x000fea0003800000 */
.L_x_491:
[----:B------:R-:W-:Y:S02]  /*14230*/  IMAD.MOV.U32 R29, RZ, RZ, R64 ;  /* 0x000000ffff1d7224 */ /* 0x000fe400078e0040 */
[----:B------:R-:W-:Y:S02]  /*14240*/  IMAD.MOV.U32 R30, RZ, RZ, 0x4 ;  /* 0x00000004ff1e7424 */ /* 0x000fe400078e00ff */
[----:B------:R-:W-:Y:S02]  /*14250*/  IMAD.MOV.U32 R28, RZ, RZ, -0x1 ;  /* 0xffffffffff1c7424 */ /* 0x000fe400078e00ff */
[----:B------:R-:W-:-:S07]  /*14260*/  IMAD.MOV.U32 R72, RZ, RZ, R32 ;  /* 0x000000ffff487224 */ /* 0x000fce00078e0020 */
[----:B------:R-:W-:Y:S05]  /*14270*/  WARPSYNC.COLLECTIVE R28, `(.L_x_493) ;  /* 0x000000001c087348 */ /* 0x000fea0003c00000 */
[----:B------:R0:W1:Y:S02]  /*14280*/  SHFL.DOWN P3, R32, R29, R30, R31 ;  /* 0x0800001e1d207389 */ /* 0x000064000006001f */
[----:B01----:R-:W-:Y:S05]  /*14290*/  ENDCOLLECTIVE ;  /* 0x000000000000791b */ /* 0x003fea0003800000 */
.L_x_493:
[----:B------:R-:W-:Y:S02]  /*142a0*/  IMAD.MOV.U32 R29, RZ, RZ, R63 ;  /* 0x000000ffff1d7224 */ /* 0x000fe400078e003f */
[----:B------:R-:W-:-:S07]  /*142b0*/  IMAD.MOV.U32 R73, RZ, RZ, R32 ;  /* 0x000000ffff497224 */ /* 0x000fce00078e0020 */
[----:B------:R-:W-:Y:S05]  /*142c0*/  WARPSYNC.COLLECTIVE R28, `(.L_x_494) ;  /* 0x000000001c087348 */ /* 0x000fea0003c00000 */
[----:B------:R0:W1:Y:S02]  /*142d0*/  SHFL.DOWN P3, R32, R29, R30, R31 ;  /* 0x0800001e1d207389 */ /* 0x000064000006001f */
[----:B01----:R-:W-:Y:S05]  /*142e0*/  ENDCOLLECTIVE ;  /* 0x000000000000791b */ /* 0x003fea0003800000 */
.L_x_494:
[----:B------:R-:W-:Y:S02]  /*142f0*/  IMAD.MOV.U32 R29, RZ, RZ, R62 ;  /* 0x000000ffff1d7224 */ /* 0x000fe400078e003e */
[----:B------:R-:W-:-:S07]  /*14300*/  IMAD.MOV.U32 R70, RZ, RZ, R32 ;  /* 0x000000ffff467224 */ /* 0x000fce00078e0020 */
[----:B------:R-:W-:Y:S05]  /*14310*/  WARPSYNC.COLLECTIVE R28, `(.L_x_495) ;  /* 0x000000001c087348 */ /* 0x000fea0003c00000 */
[----:B------:R0:W1:Y:S02]  /*14320*/  SHFL.DOWN P3, R32, R29, R30, R31 ;  /* 0x0800001e1d207389 */ /* 0x000064000006001f */
[----:B01----:R-:W-:Y:S05]  /*14330*/  ENDCOLLECTIVE ;  /* 0x000000000000791b */ /* 0x003fea0003800000 */
.L_x_495:
[----:B------:R-:W-:Y:S02]  /*14340*/  IMAD.MOV.U32 R29, RZ, RZ, R61 ;  /* 0x000000ffff1d7224 */ /* 0x000fe400078e003d */
[----:B------:R-:W-:-:S07]  /*14350*/  IMAD.MOV.U32 R67, RZ, RZ, R32 ;  /* 0x000000ffff437224 */ /* 0x000fce00078e0020 */
[----:B------:R-:W-:Y:S05]  /*14360*/  WARPSYNC.COLLECTIVE R28, `(.L_x_496) ;  /* 0x000000001c087348 */ /* 0x000fea0003c00000 */
[----:B------:R0:W1:Y:S02]  /*14370*/  SHFL.DOWN P3, R32, R29, R30, R31 ;  /* 0x0800001e1d207389 */ /* 0x000064000006001f */
[----:B01----:R-:W-:Y:S05]  /*14380*/  ENDCOLLECTIVE ;  /* 0x000000000000791b */ /* 0x003fea0003800000 */
.L_x_496:
[----:B------:R-:W-:Y:S02]  /*14390*/  IMAD.MOV.U32 R29, RZ, RZ, R60 ;  /* 0x000000ffff1d7224 */ /* 0x000fe400078e003c */
[----:B------:R-:W-:-:S07]  /*143a0*/  IMAD.MOV.U32 R66, RZ, RZ, R32 ;  /* 0x000000ffff427224 */ /* 0x000fce00078e0020 */
[----:B------:R-:W-:Y:S05]  /*143b0*/  WARPSYNC.COLLECTIVE R28, `(.L_x_497) ;  /* 0x000000001c087348 */ /* 0x000fea0003c00000 */
[----:B------:R0:W1:Y:S02]  /*143c0*/  SHFL.DOWN P3, R32, R29, R30, R31 ;  /* 0x0800001e1d207389 */ /* 0x000064000006001f */
[----:B01----:R-:W-:Y:S05]  /*143d0*/  ENDCOLLECTIVE ;  /* 0x000000000000791b */ /* 0x003fea0003800000 */
.L_x_497:
[----:B------:R-:W-:Y:S02]  /*143e0*/  IMAD.MOV.U32 R29, RZ, RZ, R59 ;  /* 0x000000ffff1d7224 */ /* 0x000fe400078e003b */
[----:B------:R-:W-:-:S07]  /*143f0*/  IMAD.MOV.U32 R69, RZ, RZ, R32 ;  /* 0x000000ffff457224 */ /* 0x000fce00078e0020 */
[----:B------:R-:W-:Y:S05]  /*14400*/  WARPSYNC.COLLECTIVE R28, `(.L_x_498) ;  /* 0x000000001c087348 */ /* 0x000fea0003c00000 */
[----:B------:R0:W1:Y:S02]  /*14410*/  SHFL.DOWN P3, R32, R29, R30, R31 ;  /* 0x0800001e1d207389 */ /* 0x000064000006001f */
[----:B01----:R-:W-:Y:S05]  /*14420*/  ENDCOLLECTIVE ;  /* 0x000000000000791b */ /* 0x003fea0003800000 */
.L_x_498:
[----:B------:R-:W-:Y:S02]  /*14430*/  IMAD.MOV.U32 R29, RZ, RZ, R58 ;  /* 0x000000ffff1d7224 */ /* 0x000fe400078e003a */
[----:B------:R-:W-:-:S07]  /*14440*/  IMAD.MOV.U32 R68, RZ, RZ, R32 ;  /* 0x000000ffff447224 */ /* 0x000fce00078e0020 */
[----:B------:R-:W-:Y:S05]  /*14450*/  WARPSYNC.COLLECTIVE R28, `(.L_x_499) ;  /* 0x000000001c087348 */ /* 0x000fea0003c00000 */
[----:B------:R0:W1:Y:S02]  /*14460*/  SHFL.DOWN P3, R32, R29, R30, R31 ;  /* 0x0800001e1d207389 */ /* 0x000064000006001f */
[----:B01----:R-:W-:Y:S05]  /*14470*/  ENDCOLLECTIVE ;  /* 0x000000000000791b */ /* 0x003fea0003800000 */
.L_x_499:
[----:B------:R-:W-:Y:S05]  /*14480*/  BRA `(.L_x_500) ;  /* 0xffffffa800ac7947 */ /* 0x000fea000383ffff */
.L_x_257:
[----:B------:R-:W-:Y:S01]  /*14490*/  BSSY B0, `(.L_x_501) ;  /* 0x0000007000007945 */ /* 0x000fe20003800000 */
[----:B------:R-:W-:Y:S02]  /*144a0*/  IMAD.MOV.U32 R29, RZ, RZ, R65 ;  /* 0x000000ffff1d7224 */ /* 0x000fe400078e0041 */
[----:B------:R-:W-:Y:S02]  /*144b0*/  IMAD.MOV.U32 R30, RZ, RZ, 0x8 ;  /* 0x00000008ff1e7424 */ /* 0x000fe400078e00ff */
[----:B------:R-:W-:-:S07]  /*144c0*/  IMAD.MOV.U32 R28, RZ, RZ, -0x1 ;  /* 0xffffffffff1c7424 */ /* 0x000fce00078e00ff */
[----:B0-234-:R-:W-:Y:S05]  /*144d0*/  WARPSYNC.COLLECTIVE R28, `(.L_x_502) ;  /* 0x000000001c087348 */ /* 0x01dfea0003c00000 */
[----:B0-----:R0:W1:Y:S02]  /*144e0*/  SHFL.DOWN P3, R32, R29, R30, R31 ;  /* 0x0800001e1d207389 */ /* 0x001064000006001f */
[----:B01234-:R-:W-:Y:S05]  /*144f0*/  ENDCOLLECTIVE ;  /* 0x000000000000791b */ /* 0x01ffea0003800000 */
.L_x_502:
[----:B------:R-:W-:Y:S05]  /*14500*/  BSYNC B0 ;  /* 0x0000000000007941 */ /* 0x000fea0003800000 */
.L_x_501:
[----:B------:R-:W-:Y:S02]  /*14510*/  IMAD.MOV.U32 R29, RZ, RZ, R64 ;  /* 0x000000ffff1d7224 */ /* 0x000fe400078e0040 */
[----:B------:R-:W-:Y:S02]  /*14520*/  IMAD.MOV.U32 R30, RZ, RZ, 0x8 ;  /* 0x00000008ff1e7424 */ /* 0x000fe400078e00ff */
[----:B------:R-:W-:Y:S02]  /*14530*/  IMAD.MOV.U32 R28, RZ, RZ, -0x1 ;  /* 0xffffffffff1c7424 */ /* 0x000fe400078e00ff */
[----:B------:R-:W-:-:S07]  /*14540*/  IMAD.MOV.U32 R72, RZ, RZ, R32 ;  /* 0x000000ffff487224 */ /* 0x000fce00078e0020 */
[----:B------:R-:W-:Y:S05]  /*14550*/  WARPSYNC.COLLECTIVE R28, `(.L_x_503) ;  /* 0x000000001c087348 */ /* 0x000fea0003c00000 */
[----:B------:R0:W1:Y:S02]  /*14560*/  SHFL.DOWN P3, R32, R29, R30, R31 ;  /* 0x0800001e1d207389 */ /* 0x000064000006001f */
[----:B01----:R-:W-:Y:S05]  /*14570*/  ENDCOLLECTIVE ;  /* 0x000000000000791b */ /* 0x003fea0003800000 */
.L_x_503:
[----:B------:R-:W-:Y:S02]  /*14580*/  IMAD.MOV.U32 R29, RZ, RZ, R63 ;  /* 0x000000ffff1d7224 */ /* 0x000fe400078e003f */
[----:B------:R-:W-:-:S07]  /*14590*/  IMAD.MOV.U32 R73, RZ, RZ, R32 ;  /* 0x000000ffff497224 */ /* 0x000fce00078e0020 */
[----:B------:R-:W-:Y:S05]  /*145a0*/  WARPSYNC.COLLECTIVE R28, `(.L_x_504) ;  /* 0x000000001c087348 */ /* 0x000fea0003c00000 */
[----:B------:R0:W1:Y:S02]  /*145b0*/  SHFL.DOWN P3, R32, R29, R30, R31 ;  /* 0x0800001e1d207389 */ /* 0x000064000006001f */
[----:B01----:R-:W-:Y:S05]  /*145c0*/  ENDCOLLECTIVE ;  /* 0x000000000000791b */ /* 0x003fea0003800000 */
.L_x_504:
[----:B------:R-:W-:Y:S02]  /*145d0*/  IMAD.MOV.U32 R29, RZ, RZ, R62 ;  /* 0x000000ffff1d7224 */ /* 0x000fe400078e003e */
[----:B------:R-:W-:-:S07]  /*145e0*/  IMAD.MOV.U32 R70, RZ, RZ, R32 ;  /* 0x000000ffff467224 */ /* 0x000fce00078e0020 */
[----:B------:R-:W-:Y:S05]  /*145f0*/  WARPSYNC.COLLECTIVE R28, `(.L_x_505) ;  /* 0x000000001c087348 */ /* 0x000fea0003c00000 */
[----:B------:R0:W1:Y:S02]  /*14600*/  SHFL.DOWN P3, R32, R29, R30, R31 ;  /* 0x0800001e1d207389 */ /* 0x000064000006001f */
[----:B01----:R-:W-:Y:S05]  /*14610*/  ENDCOLLECTIVE ;  /* 0x000000000000791b */ /* 0x003fea0003800000 */
.L_x_505:
[----:B------:R-:W-:Y:S02]  /*14620*/  IMAD.MOV.U32 R29, RZ, RZ, R61 ;  /* 0x000000ffff1d7224 */ /* 0x000fe400078e003d */
[----:B------:R-:W-:-:S07]  /*14630*/  IMAD.MOV.U32 R67, RZ, RZ, R32 ;  /* 0x000000ffff437224 */ /* 0x000fce00078e0020 */
[----:B------:R-:W-:Y:S05]  /*14640*/  WARPSYNC.COLLECTIVE R28, `(.L_x_506) ;  /* 0x000000001c087348 */ /* 0x000fea0003c00000 */
[----:B------:R0:W1:Y:S02]  /*14650*/  SHFL.DOWN P3, R32, R29, R30, R31 ;  /* 0x0800001e1d207389 */ /* 0x000064000006001f */
[----:B01----:R-:W-:Y:S05]  /*14660*/  ENDCOLLECTIVE ;  /* 0x000000000000791b */ /* 0x003fea0003800000 */
.L_x_506:
[----:B------:R-:W-:Y:S02]  /*14670*/  IMAD.MOV.U32 R29, RZ, RZ, R60 ;  /* 0x000000ffff1d7224 */ /* 0x000fe400078e003c */
[----:B------:R-:W-:-:S07]  /*14680*/  IMAD.MOV.U32 R66, RZ, RZ, R32 ;  /* 0x000000ffff427224 */ /* 0x000fce00078e0020 */
[----:B------:R-:W-:Y:S05]  /*14690*/  WARPSYNC.COLLECTIVE R28, `(.L_x_507) ;  /* 0x000000001c087348 */ /* 0x000fea0003c00000 */
[----:B------:R0:W1:Y:S02]  /*146a0*/  SHFL.DOWN P3, R32, R29, R30, R31 ;  /* 0x0800001e1d207389 */ /* 0x000064000006001f */
[----:B01----:R-:W-:Y:S05]  /*146b0*/  ENDCOLLECTIVE ;  /* 0x000000000000791b */ /* 0x003fea0003800000 */
.L_x_507:
[----:B------:R-:W-:Y:S02]  /*146c0*/  IMAD.MOV.U32 R29, RZ, RZ, R59 ;  /* 0x000000ffff1d7224 */ /* 0x000fe400078e003b */
[----:B------:R-:W-:-:S07]  /*146d0*/  IMAD.MOV.U32 R69, RZ, RZ, R32 ;  /* 0x000000ffff457224 */ /* 0x000fce00078e0020 */
[----:B------:R-:W-:Y:S05]  /*146e0*/  WARPSYNC.COLLECTIVE R28, `(.L_x_508) ;  /* 0x000000001c087348 */ /* 0x000fea0003c00000 */
[----:B------:R0:W1:Y:S02]  /*146f0*/  SHFL.DOWN P3, R32, R29, R30, R31 ;  /* 0x0800001e1d207389 */ /* 0x000064000006001f */
[----:B01----:R-:W-:Y:S05]  /*14700*/  ENDCOLLECTIVE ;  /* 0x000000000000791b */ /* 0x003fea0003800000 */
.L_x_508:
[----:B------:R-:W-:Y:S02]  /*14710*/  IMAD.MOV.U32 R29, RZ, RZ, R58 ;  /* 0x000000ffff1d7224 */ /* 0x000fe400078e003a */
[----:B------:R-:W-:-:S07]  /*14720*/  IMAD.MOV.U32 R68, RZ, RZ, R32 ;  /* 0x000000ffff447224 */ /* 0x000fce00078e0020 */
[----:B------:R-:W-:Y:S05]  /*14730*/  WARPSYNC.COLLECTIVE R28, `(.L_x_509) ;  /* 0x000000001c087348 */ /* 0x000fea0003c00000 */
[----:B------:R0:W1:Y:S02]  /*14740*/  SHFL.DOWN P3, R32, R29, R30, R31 ;  /* 0x0800001e1d207389 */ /* 0x000064000006001f */
[----:B01----:R-:W-:Y:S05]  /*14750*/  ENDCOLLECTIVE ;  /* 0x000000000000791b */ /* 0x003fea0003800000 */
.L_x_509:
[----:B------:R-:W-:Y:S05]  /*14760*/  BRA `(.L_x_510) ;  /* 0xffffffa800647947 */ /* 0x000fea000383ffff */
.L_x_260:
[----:B------:R-:W-:Y:S01]  /*14770*/  BSSY B0, `(.L_x_511) ;  /* 0x0000007000007945 */ /* 0x000fe20003800000 */
[----:B------:R-:W-:Y:S02]  /*14780*/  IMAD.MOV.U32 R29, RZ, RZ, R65 ;  /* 0x000000ffff1d7224 */ /* 0x000fe400078e0041 */
[----:B------:R-:W-:Y:S02]  /*14790*/  IMAD.MOV.U32 R30, RZ, RZ, 0x10 ;  /* 0x00000010ff1e7424 */ /* 0x000fe400078e00ff */
[----:B------:R-:W-:-:S07]  /*147a0*/  IMAD.MOV.U32 R28, RZ, RZ, -0x1 ;  /* 0xffffffffff1c7424 */ /* 0x000fce00078e00ff */
[----:B0-234-:R-:W-:Y:S05]  /*147b0*/  WARPSYNC.COLLECTIVE R28, `(.L_x_512) ;  /* 0x000000001c087348 */ /* 0x01dfea0003c00000 */
[----:B0-----:R0:W1:Y:S02]  /*147c0*/  SHFL.DOWN P3, R32, R29, R30, R31 ;  /* 0x0800001e1d207389 */ /* 0x001064000006001f */
[----:B01234-:R-:W-:Y:S05]  /*147d0*/  ENDCOLLECTIVE ;  /* 0x000000000000791b */ /* 0x01ffea0003800000 */
.L_x_512:
[----:B------:R-:W-:Y:S05]  /*147e0*/  BSYNC B0 ;  /* 0x0000000000007941 */ /* 0x000fea0003800000 */
.L_x_511:
[----:B------:R-:W-:Y:S02]  /*147f0*/  IMAD.MOV.U32 R29, RZ, RZ, R64 ;  /* 0x000000ffff1d7224 */ /* 0x000fe400078e0040 */
[----:B------:R-:W-:Y:S02]  /*14800*/  IMAD.MOV.U32 R30, RZ, RZ, 0x10 ;  /* 0x00000010ff1e7424 */ /* 0x000fe400078e00ff */
[----:B------:R-:W-:Y:S02]  /*14810*/  IMAD.MOV.U32 R28, RZ, RZ, -0x1 ;  /* 0xffffffffff1c7424 */ /* 0x000fe400078e00ff */
[----:B------:R-:W-:-:S07]  /*14820*/  IMAD.MOV.U32 R72, RZ, RZ, R32 ;  /* 0x000000ffff487224 */ /* 0x000fce00078e0020 */
[----:B------:R-:W-:Y:S05]  /*14830*/  WARPSYNC.COLLECTIVE R28, `(.L_x_513) ;  /* 0x000000001c087348 */ /* 0x000fea0003c00000 */
[----:B------:R0:W1:Y:S02]  /*14840*/  SHFL.DOWN P3, R32, R29, R30, R31 ;  /* 0x0800001e1d207389 */ /* 0x000064000006001f */
[----:B01----:R-:W-:Y:S05]  /*14850*/  ENDCOLLECTIVE ;  /* 0x000000000000791b */ /* 0x003fea0003800000 */
.L_x_513:
[----:B------:R-:W-:Y:S02]  /*14860*/  IMAD.MOV.U32 R29, RZ, RZ, R63 ;  /* 0x000000ffff1d7224 */ /* 0x000fe400078e003f */
[----:B------:R-:W-:-:S07]  /*14870*/  IMAD.MOV.U32 R73, RZ, RZ, R32 ;  /* 0x000000ffff497224 */ /* 0x000fce00078e0020 */
[----:B------:R-:W-:Y:S05]  /*14880*/  WARPSYNC.COLLECTIVE R28, `(.L_x_514) ;  /* 0x000000001c087348 */ /* 0x000fea0003c00000 */
[----:B------:R0:W1:Y:S02]  /*14890*/  SHFL.DOWN P3, R32, R29, R30, R31 ;  /* 0x0800001e1d207389 */ /* 0x000064000006001f */
[----:B01----:R-:W-:Y:S05]  /*148a0*/  ENDCOLLECTIVE ;  /* 0x000000000000791b */ /* 0x003fea0003800000 */
.L_x_514:
[----:B------:R-:W-:Y:S02]  /*148b0*/  IMAD.MOV.U32 R29, RZ, RZ, R62 ;  /* 0x000000ffff1d7224 */ /* 0x000fe400078e003e */
[----:B------:R-:W-:-:S07]  /*148c0*/  IMAD.MOV.U32 R70, RZ, RZ, R32 ;  /* 0x000000ffff467224 */ /* 0x000fce00078e0020 */
[----:B------:R-:W-:Y:S05]  /*148d0*/  WARPSYNC.COLLECTIVE R28, `(.L_x_515) ;  /* 0x000000001c087348 */ /* 0x000fea0003c00000 */
[----:B------:R0:W1:Y:S02]  /*148e0*/  SHFL.DOWN P3, R32, R29, R30, R31 ;  /* 0x0800001e1d207389 */ /* 0x000064000006001f */
[----:B01----:R-:W-:Y:S05]  /*148f0*/  ENDCOLLECTIVE ;  /* 0x000000000000791b */ /* 0x003fea0003800000 */
.L_x_515:
[----:B------:R-:W-:Y:S02]  /*14900*/  IMAD.MOV.U32 R29, RZ, RZ, R61 ;  /* 0x000000ffff1d7224 */ /* 0x000fe400078e003d */
[----:B------:R-:W-:-:S07]  /*14910*/  IMAD.MOV.U32 R67, RZ, RZ, R32 ;  /* 0x000000ffff437224 */ /* 0x000fce00078e0020 */
[----:B------:R-:W-:Y:S05]  /*14920*/  WARPSYNC.COLLECTIVE R28, `(.L_x_516) ;  /* 0x000000001c087348 */ /* 0x000fea0003c00000 */
[----:B------:R0:W1:Y:S02]  /*14930*/  SHFL.DOWN P3, R32, R29, R30, R31 ;  /* 0x0800001e1d207389 */ /* 0x000064000006001f */
[----:B01----:R-:W-:Y:S05]  /*14940*/  ENDCOLLECTIVE ;  /* 0x000000000000791b */ /* 0x003fea0003800000 */
.L_x_516:
[----:B------:R-:W-:Y:S02]  /*14950*/  IMAD.MOV.U32 R29, RZ, RZ, R60 ;  /* 0x000000ffff1d7224 */ /* 0x000fe400078e003c */
[----:B------:R-:W-:-:S07]  /*14960*/  IMAD.MOV.U32 R66, RZ, RZ, R32 ;  /* 0x000000ffff427224 */ /* 0x000fce00078e0020 */
[----:B------:R-:W-:Y:S05]  /*14970*/  WARPSYNC.COLLECTIVE R28, `(.L_x_517) ;  /* 0x000000001c087348 */ /* 0x000fea0003c00000 */
[----:B------:R0:W1:Y:S02]  /*14980*/  SHFL.DOWN P3, R32, R29, R30, R31 ;  /* 0x0800001e1d207389 */ /* 0x000064000006001f */
[----:B01----:R-:W-:Y:S05]  /*14990*/  ENDCOLLECTIVE ;  /* 0x000000000000791b */ /* 0x003fea0003800000 */
.L_x_517:
[----:B------:R-:W-:Y:S02]  /*149a0*/  IMAD.MOV.U32 R29, RZ, RZ, R59 ;  /* 0x000000ffff1d7224 */ /* 0x000fe400078e003b */
[----:B------:R-:W-:-:S07]  /*149b0*/  IMAD.MOV.U32 R69, RZ, RZ, R32 ;  /* 0x000000ffff457224 */ /* 0x000fce00078e0020 */
[----:B------:R-:W-:Y:S05]  /*149c0*/  WARPSYNC.COLLECTIVE R28, `(.L_x_518) ;  /* 0x000000001c087348 */ /* 0x000fea0003c00000 */
[----:B------:R0:W1:Y:S02]  /*149d0*/  SHFL.DOWN P3, R32, R29, R30, R31 ;  /* 0x0800001e1d207389 */ /* 0x000064000006001f */
[----:B01----:R-:W-:Y:S05]  /*149e0*/  ENDCOLLECTIVE ;  /* 0x000000000000791b */ /* 0x003fea0003800000 */
.L_x_518:
[----:B------:R-:W-:Y:S02]  /*149f0*/  IMAD.MOV.U32 R29, RZ, RZ, R58 ;  /* 0x000000ffff1d7224 */ /* 0x000fe400078e003a */
[----:B------:R-:W-:-:S07]  /*14a00*/  IMAD.MOV.U32 R68, RZ, RZ, R32 ;  /* 0x000000ffff447224 */ /* 0x000fce00078e0020 */
[----:B------:R-:W-:Y:S05]  /*14a10*/  WARPSYNC.COLLECTIVE R28, `(.L_x_519) ;  /* 0x000000001c087348 */ /* 0x000fea0003c00000 */
[----:B------:R0:W1:Y:S02]  /*14a20*/  SHFL.DOWN P3, R32, R29, R30, R31 ;  /* 0x0800001e1d207389 */ /* 0x000064000006001f */
[----:B01----:R-:W-:Y:S05]  /*14a30*/  ENDCOLLECTIVE ;  /* 0x000000000000791b */ /* 0x003fea0003800000 */
.L_x_519:
[----:B------:R-:W-:Y:S05]  /*14a40*/  BRA `(.L_x_520) ;  /* 0xffffffa8001c7947 */ /* 0x000fea000383ffff */
.L_x_265:
[----:B------:R-:W-:Y:S01]  /*14a50*/  BSSY B0, `(.L_x_521) ;  /* 0x0000005000007945 */ /* 0x000fe20003800000 */
[----:B------:R-:W-:-:S07]  /*14a60*/  IMAD.MOV.U32 R28, RZ, RZ, -0x1 ;  /* 0xffffffffff1c7424 */ /* 0x000fce00078e00ff */
[----:B0-234-:R-:W-:Y:S05]  /*14a70*/  WARPSYNC.COLLECTIVE R28, `(.L_x_522) ;  /* 0x000000001c087348 */ /* 0x01dfea0003c00000 */
[----:B------:R-:W-:Y:S01]  /*14a80*/  VOTE.ALL P3, P3 ;  /* 0x0000000000ff7806 */ /* 0x000fe20001860000 */
[----:B0-234-:R-:W-:-:S12]  /*14a90*/  ENDCOLLECTIVE ;  /* 0x000000000000791b */ /* 0x01dfd80003800000 */
.L_x_522:
[----:B------:R-:W-:Y:S05]  /*14aa0*/  BSYNC B0 ;  /* 0x0000000000007941 */ /* 0x000fea0003800000 */
.L_x_521:
[----:B------:R-:W-:Y:S05]  /*14ab0*/  BRA `(.L_x_523) ;  /* 0xffffffa8009c7947 */ /* 0x000fea000383ffff */
.L_x_524:
        /* <DEDUP_REMOVED lines=12> */
.L_x_1805:


//--------------------- .text._ZN6thrust24THRUST_300001_SM_1000_NS8cuda_cub4core6detail13_kernel_agentINS1_15__reduce_by_key9InitAgentIN3cub18CUB_300001_SM_100024ReduceByKeyScanTileStateI15KCVIdxReductionIiiiiElLb0EEElPlEEJSC_lSD_EEEvDpT0_ --------------------------
	.section	.text._ZN6thrust24THRUST_300001_SM_1000_NS8cuda_cub4core6detail13_kernel_agentINS1_15__reduce_by_key9InitAgentIN3cub18CUB_300001_SM_100024ReduceByKeyScanTileStateI15KCVIdxReductionIiiiiElLb0EEElPlEEJSC_lSD_EEEvDpT0_,"ax",@progbits
	.align	128
        .global         _ZN6thrust24THRUST_300001_SM_1000_NS8cuda_cub4core6detail13_kernel_agentINS1_15__reduce_by_key9InitAgentIN3cub18CUB_300001_SM_100024ReduceByKeyScanTileStateI15KCVIdxReductionIiiiiElLb0EEElPlEEJSC_lSD_EEEvDpT0_
        .type           _ZN6thrust24THRUST_300001_SM_1000_NS8cuda_cub4core6detail13_kernel_agentINS1_15__reduce_by_key9InitAgentIN3cub18CUB_300001_SM_100024ReduceByKeyScanTileStateI15KCVIdxReductionIiiiiElLb0EEElPlEEJSC_lSD_EEEvDpT0_,@function
        .size           _ZN6thrust24THRUST_300001_SM_1000_NS8cuda_cub4core6detail13_kernel_agentINS1_15__reduce_by_key9InitAgentIN3cub18CUB_300001_SM_100024ReduceByKeyScanTileStateI15KCVIdxReductionIiiiiElLb0EEElPlEEJSC_lSD_EEEvDpT0_,(.L_x_1806 - _ZN6thrust24THRUST_300001_SM_1000_NS8cuda_cub4core6detail13_kernel_agentINS1_15__reduce_by_key9InitAgentIN3cub18CUB_300001_SM_100024ReduceByKeyScanTileStateI15KCVIdxReductionIiiiiElLb0EEElPlEEJSC_lSD_EEEvDpT0_)
        .other          _ZN6thrust24THRUST_300001_SM_1000_NS8cuda_cub4core6detail13_kernel_agentINS1_15__reduce_by_key9InitAgentIN3cub18CUB_300001_SM_100024ReduceByKeyScanTileStateI15KCVIdxReductionIiiiiElLb0EEElPlEEJSC_lSD_EEEvDpT0_,@"STO_CUDA_ENTRY STV_DEFAULT"
_ZN6thrust24THRUST_300001_SM_1000_NS8cuda_cub4core6detail13_kernel_agentINS1_15__reduce_by_key9InitAgentIN3cub18CUB_300001_SM_100024ReduceByKeyScanTileStateI15KCVIdxReductionIiiiiElLb0EEElPlEEJSC_lSD_EEEvDpT0_:
.text._ZN6thrust24THRUST_300001_SM_1000_NS8cuda_cub4core6detail13_kernel_agentINS1_15__reduce_by_key9InitAgentIN3cub18CUB_300001_SM_100024ReduceByKeyScanTileStateI15KCVIdxReductionIiiiiElLb0EEElPlEEJSC_lSD_EEEvDpT0_:
[----:B------:R-:W-:Y:S01]  /*0000*/  LDC R1, c[0x0][0x37c] ;  /* 0x0000df00ff017b82 */ /* 0x000fe20000000800 */
[----:B------:R-:W0:Y:S07]  /*0010*/  S2R R0, SR_TID.X ;  /* 0x0000000000007919 */ /* 0x000e2e0000002100 */
[----:B------:R-:W1:Y:S01]  /*0020*/  S2UR UR6, SR_CTAID.X ;  /* 0x00000000000679c3 */ /* 0x000e620000002500 */
[----:B------:R-:W2:Y:S07]  /*0030*/  LDCU UR4, c[0x0][0x398] ;  /* 0x00007300ff0477ac */ /* 0x000eae0008000800 */
[----:B------:R-:W1:Y:S01]  /*0040*/  LDC R7, c[0x0][0x360] ;  /* 0x0000d800ff077b82 */ /* 0x000e620000000800 */
[C---:B0-----:R-:W-:Y:S01]  /*0050*/  ISETP.GT.U32.AND P0, PT, R0.reuse, 0x1f, PT ;  /* 0x0000001f0000780c */ /* 0x041fe20003f04070 */
[----:B-1----:R-:W-:Y:S01]  /*0060*/  IMAD R7, R7, UR6, R0 ;  /* 0x0000000607077c24 */ /* 0x002fe2000f8e0200 */
[----:B------:R-:W-:-:S02]  /*0070*/  LOP3.LUT P2, RZ, R0, UR6, RZ, 0xfc, !PT ;  /* 0x0000000600ff7c12 */ /* 0x000fc4000f84fcff */
[----:B------:R-:W-:Y:S02]  /*0080*/  ISETP.NE.OR P0, PT, RZ, UR6, P0 ;  /* 0x00000006ff007c0c */ /* 0x000fe40008705670 */
[----:B--2---:R-:W-:Y:S01]  /*0090*/  ISETP.GE.AND P1, PT, R7, UR4, PT ;  /* 0x0000000407007c0c */ /* 0x004fe2000bf26270 */
[----:B------:R-:W0:Y:S10]  /*00a0*/  LDCU.64 UR4, c[0x0][0x358] ;  /* 0x00006b00ff0477ac */ /* 0x000e340008000a00 */
[----:B------:R-:W1:Y:S08]  /*00b0*/  @!P0 LDC.64 R4, c[0x0][0x380] ;  /* 0x0000e000ff048b82 */ /* 0x000e700000000a00 */
[----:B------:R-:W2:Y:S01]  /*00c0*/  @!P1 LDC.64 R2, c[0x0][0x380] ;  /* 0x0000e000ff029b82 */ /* 0x000ea20000000a00 */
[----:B-1----:R-:W-:-:S04]  /*00d0*/  @!P0 IMAD.WIDE.U32 R4, R0, 0x4, R4 ;  /* 0x0000000400048825 */ /* 0x002fc800078e0004 */
[----:B--2---:R-:W-:Y:S01]  /*00e0*/  @!P1 IMAD.WIDE R2, R7, 0x4, R2 ;  /* 0x0000000407029825 */ /* 0x004fe200078e0202 */
[----:B------:R-:W-:-:S05]  /*00f0*/  @!P1 MOV R7, 0x63 ;  /* 0x0000006300079802 */ /* 0x000fca0000000f00 */
[----:B0-----:R0:W-:Y:S04]  /*0100*/  @!P1 STG.E desc[UR4][R2.64+0x80], R7 ;  /* 0x0000800702009986 */ /* 0x0011e8000c101904 */
[----:B------:R0:W-:Y:S01]  /*0110*/  @!P0 STG.E desc[UR4][R4.64], RZ ;  /* 0x000000ff04008986 */ /* 0x0001e2000c101904 */
[----:B------:R-:W-:Y:S05]  /*0120*/  @P2 EXIT ;  /* 0x000000000000294d */ /* 0x000fea0003800000 */
[----:B0-----:R-:W0:Y:S02]  /*0130*/  LDC.64 R2, c[0x0][0x3a0] ;  /* 0x0000e800ff027b82 */ /* 0x001e240000000a00 */
[----:B0-----:R-:W-:Y:S01]  /*0140*/  STG.E.64 desc[UR4][R2.64], RZ ;  /* 0x000000ff02007986 */ /* 0x001fe2000c101b04 */
[----:B------:R-:W-:Y:S05]  /*0150*/  EXIT ;  /* 0x000000000000794d */ /* 0x000fea0003800000 */
.L_x_525:
        /* <DEDUP_REMOVED lines=10> */
.L_x_1806:


//--------------------- .text._ZN6thrust24THRUST_300001_SM_1000_NS8cuda_cub4core6detail13_kernel_agentINS1_15__reduce_by_key16ReduceByKeyAgentINS0_18transform_iteratorI13KeyCoordValueIiiiENS0_6detail15normal_iteratorINS0_10device_ptrIS9_EEEENS0_11use_defaultESF_EENS7_I15KCVIdxReductionIiiiiENS0_12zip_iteratorIN4cuda3std3__45tupleIJNS0_17counting_iteratorIiSF_SF_SF_EESE_EEEEESF_SF_EENS0_16discard_iteratorISF_EENSB_INSC_ISI_EEEENSM_8equal_toIiEE13KCVIdxReducerIiiiiEPiiEEJSG_SS_SU_SW_S11_N3cub18CUB_300001_SM_100024ReduceByKeyScanTileStateISI_iLb0EEESY_S10_iiEEEvDpT0_ --------------------------
	.section	.text._ZN6thrust24THRUST_300001_SM_1000_NS8cuda_cub4core6detail13_kernel_agentINS1_15__reduce_by_key16ReduceByKeyAgentINS0_18transform_iteratorI13KeyCoordValueIiiiENS0_6detail15normal_iteratorINS0_10device_ptrIS9_EEEENS0_11use_defaultESF_EENS7_I15KCVIdxReductionIiiiiENS0_12zip_iteratorIN4cuda3std3__45tupleIJNS0_17counting_iteratorIiSF_SF_SF_EESE_EEEEESF_SF_EENS0_16discard_iteratorISF_EENSB_INSC_ISI_EEEENSM_8equal_toIiEE13KCVIdxReducerIiiiiEPiiEEJSG_SS_SU_SW_S11_N3cub18CUB_300001_SM_100024ReduceByKeyScanTileStateISI_iLb0EEESY_S10_iiEEEvDpT0_,"ax",@progbits
	.align	128
        .global         _ZN6thrust24THRUST_300001_SM_1000_NS8cuda_cub4core6detail13_kernel_agentINS1_15__reduce_by_key16ReduceByKeyAgentINS0_18transform_iteratorI13KeyCoordValueIiiiENS0_6detail15normal_iteratorINS0_10device_ptrIS9_EEEENS0_11use_defaultESF_EENS7_I15KCVIdxReductionIiiiiENS0_12zip_iteratorIN4cuda3std3__45tupleIJNS0_17counting_iteratorIiSF_SF_SF_EESE_EEEEESF_SF_EENS0_16discard_iteratorISF_EENSB_INSC_ISI_EEEENSM_8equal_toIiEE13KCVIdxReducerIiiiiEPiiEEJSG_SS_SU_SW_S11_N3cub18CUB_300001_SM_100024ReduceByKeyScanTileStateISI_iLb0EEESY_S10_iiEEEvDpT0_
        .type           _ZN6thrust24THRUST_300001_SM_1000_NS8cuda_cub4core6detail13_kernel_agentINS1_15__reduce_by_key16ReduceByKeyAgentINS0_18transform_iteratorI13KeyCoordValueIiiiENS0_6detail15normal_iteratorINS0_10device_ptrIS9_EEEENS0_11use_defaultESF_EENS7_I15KCVIdxReductionIiiiiENS0_12zip_iteratorIN4cuda3std3__45tupleIJNS0_17counting_iteratorIiSF_SF_SF_EESE_EEEEESF_SF_EENS0_16discard_iteratorISF_EENSB_INSC_ISI_EEEENSM_8equal_toIiEE13KCVIdxReducerIiiiiEPiiEEJSG_SS_SU_SW_S11_N3cub18CUB_300001_SM_100024ReduceByKeyScanTileStateISI_iLb0EEESY_S10_iiEEEvDpT0_,@function
        .size           _ZN6thrust24THRUST_300001_SM_1000_NS8cuda_cub4core6detail13_kernel_agentINS1_15__reduce_by_key16ReduceByKeyAgentINS0_18transform_iteratorI13KeyCoordValueIiiiENS0_6detail15normal_iteratorINS0_10device_ptrIS9_EEEENS0_11use_defaultESF_EENS7_I15KCVIdxReductionIiiiiENS0_12zip_iteratorIN4cuda3std3__45tupleIJNS0_17counting_iteratorIiSF_SF_SF_EESE_EEEEESF_SF_EENS0_16discard_iteratorISF_EENSB_INSC_ISI_EEEENSM_8equal_toIiEE13KCVIdxReducerIiiiiEPiiEEJSG_SS_SU_SW_S11_N3cub18CUB_300001_SM_100024ReduceByKeyScanTileStateISI_iLb0EEESY_S10_iiEEEvDpT0_,(.L_x_1807 - _ZN6thrust24THRUST_300001_SM_1000_NS8cuda_cub4core6detail13_kernel_agentINS1_15__reduce_by_key16ReduceByKeyAgentINS0_18transform_iteratorI13KeyCoordValueIiiiENS0_6detail15normal_iteratorINS0_10device_ptrIS9_EEEENS0_11use_defaultESF_EENS7_I15KCVIdxReductionIiiiiENS0_12zip_iteratorIN4cuda3std3__45tupleIJNS0_17counting_iteratorIiSF_SF_SF_EESE_EEEEESF_SF_EENS0_16discard_iteratorISF_EENSB_INSC_ISI_EEEENSM_8equal_toIiEE13KCVIdxReducerIiiiiEPiiEEJSG_SS_SU_SW_S11_N3cub18CUB_300001_SM_100024ReduceByKeyScanTileStateISI_iLb0EEESY_S10_iiEEEvDpT0_)
        .other          _ZN6thrust24THRUST_300001_SM_1000_NS8cuda_cub4core6detail13_kernel_agentINS1_15__reduce_by_key16ReduceByKeyAgentINS0_18transform_iteratorI13KeyCoordValueIiiiENS0_6detail15normal_iteratorINS0_10device_ptrIS9_EEEENS0_11use_defaultESF_EENS7_I15KCVIdxReductionIiiiiENS0_12zip_iteratorIN4cuda3std3__45tupleIJNS0_17counting_iteratorIiSF_SF_SF_EESE_EEEEESF_SF_EENS0_16discard_iteratorISF_EENSB_INSC_ISI_EEEENSM_8equal_toIiEE13KCVIdxReducerIiiiiEPiiEEJSG_SS_SU_SW_S11_N3cub18CUB_300001_SM_100024ReduceByKeyScanTileStateISI_iLb0EEESY_S10_iiEEEvDpT0_,@"STO_CUDA_ENTRY STV_DEFAULT"
_ZN6thrust24THRUST_300001_SM_1000_NS8cuda_cub4core6detail13_kernel_agentINS1_15__reduce_by_key16ReduceByKeyAgentINS0_18transform_iteratorI13KeyCoordValueIiiiENS0_6detail15normal_iteratorINS0_10device_ptrIS9_EEEENS0_11use_defaultESF_EENS7_I15KCVIdxReductionIiiiiENS0_12zip_iteratorIN4cuda3std3__45tupleIJNS0_17counting_iteratorIiSF_SF_SF_EESE_EEEEESF_SF_EENS0_16discard_iteratorISF_EENSB_INSC_ISI_EEEENSM_8equal_toIiEE13KCVIdxReducerIiiiiEPiiEEJSG_SS_SU_SW_S11_N3cub18CUB_300001_SM_100024ReduceByKeyScanTileStateISI_iLb0EEESY_S10_iiEEEvDpT0_:
.text._ZN6thrust24THRUST_300001_SM_1000_NS8cuda_cub4core6detail13_kernel_agentINS1_15__reduce_by_key16ReduceByKeyAgentINS0_18transform_iteratorI13KeyCoordValueIiiiENS0_6detail15normal_iteratorINS0_10device_ptrIS9_EEEENS0_11use_defaultESF_EENS7_I15KCVIdxReductionIiiiiENS0_12zip_iteratorIN4cuda3std3__45tupleIJNS0_17counting_iteratorIiSF_SF_SF_EESE_EEEEESF_SF_EENS0_16discard_iteratorISF_EENSB_INSC_ISI_EEEENSM_8equal_toIiEE13KCVIdxReducerIiiiiEPiiEEJSG_SS_SU_SW_S11_N3cub18CUB_300001_SM_100024ReduceByKeyScanTileStateISI_iLb0EEESY_S10_iiEEEvDpT0_:
[----:B------:R-:W-:Y:S01]  /*0000*/  LDC R1, c[0x0][0x37c] ;  /* 0x0000df00ff017b82 */ /* 0x000fe20000000800 */
[----:B------:R-:W0:Y:S01]  /*0010*/  S2R R70, SR_CTAID.X ;  /* 0x0000000000467919 */ /* 0x000e220000002500 */
[----:B------:R-:W1:Y:S01]  /*0020*/  LDCU UR4, c[0x0][0x3fc] ;  /* 0x00007f80ff0477ac */ /* 0x000e620008000800 */
[----:B------:R-:W2:Y:S01]  /*0030*/  LDCU.64 UR6, c[0x0][0x358] ;  /* 0x00006b00ff0677ac */ /* 0x000ea20008000a00 */
[----:B0-----:R-:W-:-:S05]  /*0040*/  IMAD R4, R70, 0x300, RZ ;  /* 0x0000030046047824 */ /* 0x001fca00078e02ff */
[----:B-1----:R-:W-:-:S04]  /*0050*/  IADD3 R69, PT, PT, -R4, UR4, RZ ;  /* 0x0000000404457c10 */ /* 0x002fc8000fffe1ff */
[----:B------:R-:W-:-:S13]  /*0060*/  ISETP.GE.AND P0, PT, R69, 0x301, PT ;  /* 0x000003014500780c */ /* 0x000fda0003f06270 */
[----:B--2---:R-:W-:Y:S05]  /*0070*/  @!P0 BRA `(.L_x_526) ;  /* 0x0000008800708947 */ /* 0x004fea0003800000 */
[----:B------:R-:W-:-:S13]  /*0080*/  ISETP.NE.AND P0, PT, R70, RZ, PT ;  /* 0x000000ff4600720c */ /* 0x000fda0003f05270 */
[----:B------:R-:W-:Y:S05]  /*0090*/  @P0 BRA `(.L_x_527) ;  /* 0x0000003c00bc0947 */ /* 0x000fea0003800000 */
[----:B------:R-:W0:Y:S01]  /*00a0*/  S2R R2, SR_TID.X ;  /* 0x0000000000027919 */ /* 0x000e220000002100 */
[----:B------:R-:W1:Y:S01]  /*00b0*/  LDC.64 R6, c[0x0][0x380] ;  /* 0x0000e000ff067b82 */ /* 0x000e620000000a00 */
[----:B------:R-:W2:Y:S01]  /*00c0*/  S2R R13, SR_CgaCtaId ;  /* 0x00000000000d7919 */ /* 0x000ea20000008800 */
[----:B------:R-:W-:Y:S01]  /*00d0*/  MOV R72, 0x400 ;  /* 0x0000040000487802 */ /* 0x000fe20000000f00 */
[----:B------:R-:W3:Y:S01]  /*00e0*/  LDCU UR4, c[0x0][0x398] ;  /* 0x00007300ff0477ac */ /* 0x000ee20008000800 */
[C---:B0-----:R-:W-:Y:S02]  /*00f0*/  LOP3.LUT R3, R2.reuse, 0x1f, RZ, 0xc0, !PT ;  /* 0x0000001f02037812 */ /* 0x041fe400078ec0ff */
[----:B------:R-:W-:-:S03]  /*0100*/  LOP3.LUT R0, R2, 0x3e0, RZ, 0xc0, !PT ;  /* 0x000003e002007812 */ /* 0x000fc600078ec0ff */
[----:B------:R-:W-:-:S04]  /*0110*/  IMAD.IADD R3, R4, 0x1, R3 ;  /* 0x0000000104037824 */ /* 0x000fc800078e0203 */
[----:B------:R-:W-:-:S04]  /*0120*/  IMAD R3, R0, 0x3, R3 ;  /* 0x0000000300037824 */ /* 0x000fc800078e0203 */
[----:B-1----:R-:W-:Y:S01]  /*0130*/  IMAD.WIDE.U32 R4, R3, 0x10, R6 ;  /* 0x0000001003047825 */ /* 0x002fe200078e0006 */
[----:B------:R-:W0:Y:S01]  /*0140*/  S2R R0, SR_LANEID ;  /* 0x0000000000007919 */ /* 0x000e220000000000 */
[----:B------:R-:W-:Y:S01]  /*0150*/  SHF.R.U32.HI R73, RZ, 0x5, R2 ;  /* 0x00000005ff497819 */ /* 0x000fe20000011602 */
[----:B------:R-:W1:Y:S02]  /*0160*/  LDC.64 R6, c[0x0][0x3a0] ;  /* 0x0000e800ff067b82 */ /* 0x000e640000000a00 */
[----:B------:R-:W4:Y:S04]  /*0170*/  LDG.E R8, desc[UR6][R4.64] ;  /* 0x0000000604087981 */ /* 0x000f28000c1e1900 */
[----:B------:R-:W5:Y:S04]  /*0180*/  LDG.E R9, desc[UR6][R4.64+0x200] ;  /* 0x0002000604097981 */ /* 0x000f68000c1e1900 */
[----:B------:R1:W3:Y:S01]  /*0190*/  LDG.E R10, desc[UR6][R4.64+0x400] ;  /* 0x00040006040a7981 */ /* 0x0002e2000c1e1900 */
[----:B--2---:R-:W-:Y:S01]  /*01a0*/  LEA R72, R13, R72, 0x18 ;  /* 0x000000480d487211 */ /* 0x004fe200078ec0ff */
[----:B-1----:R-:W-:-:S04]  /*01b0*/  IMAD.WIDE.U32 R4, R3, 0x10, R6 ;  /* 0x0000001003047825 */ /* 0x002fc800078e0006 */
[----:B0-----:R-:W-:-:S04]  /*01c0*/  IMAD R11, R73, 0x60, R0 ;  /* 0x00000060490b7824 */ /* 0x001fc800078e0200 */
[----:B------:R-:W-:-:S04]  /*01d0*/  IMAD R13, R11, 0x4, R72 ;  /* 0x000000040b0d7824 */ /* 0x000fc800078e0248 */
[----:B------:R-:W-:Y:S01]  /*01e0*/  IMAD R12, R0, 0x8, R13 ;  /* 0x00000008000c7824 */ /* 0x000fe200078e020d */
[----:B----4-:R0:W-:Y:S04]  /*01f0*/  STS [R13], R8 ;  /* 0x000000080d007388 */ /* 0x0101e80000000800 */
[----:B-----5:R-:W-:Y:S04]  /*0200*/  STS [R13+0x80], R9 ;  /* 0x000080090d007388 */ /* 0x020fe80000000800 */
[----:B---3--:R1:W-:Y:S01]  /*0210*/  STS [R13+0x100], R10 ;  /* 0x0001000a0d007388 */ /* 0x0083e20000000800 */
[----:B------:R-:W-:-:S03]  /*0220*/  NOP ;  /* 0x0000000000007918 */ /* 0x000fc60000000000 */
[----:B------:R-:W-:Y:S04]  /*0230*/  LDS R71, [R12] ;  /* 0x000000000c477984 */ /* 0x000fe80000000800 */
[----:B------:R-:W2:Y:S04]  /*0240*/  LDS R70, [R12+0x4] ;  /* 0x000004000c467984 */ /* 0x000ea80000000800 */
[----:B------:R-:W3:Y:S01]  /*0250*/  LDS R69, [R12+0x8] ;  /* 0x000008000c457984 */ /* 0x000ee20000000800 */
[----:B------:R-:W-:Y:S06]  /*0260*/  BAR.SYNC.DEFER_BLOCKING 0x0 ;  /* 0x0000000000007b1d */ /* 0x000fec0000010000 */
[----:B------:R-:W4:Y:S04]  /*0270*/  LDG.E R14, desc[UR6][R4.64+0x4] ;  /* 0x00000406040e7981 */ /* 0x000f28000c1e1900 */
[----:B0-----:R-:W5:Y:S04]  /*0280*/  LDG.E R8, desc[UR6][R4.64+0x8] ;  /* 0x0000080604087981 */ /* 0x001f68000c1e1900 */
[----:B-1----:R-:W5:Y:S04]  /*0290*/  LDG.E R10, desc[UR6][R4.64+0x204] ;  /* 0x00020406040a7981 */ /* 0x002f68000c1e1900 */
[----:B------:R-:W5:Y:S04]  /*02a0*/  LDG.E R18, desc[UR6][R4.64+0x208] ;  /* 0x0002080604127981 */ /* 0x000f68000c1e1900 */
[----:B------:R-:W5:Y:S04]  /*02b0*/  LDG.E R22, desc[UR6][R4.64+0x404] ;  /* 0x0004040604167981 */ /* 0x000f68000c1e1900 */
[----:B------:R-:W5:Y:S04]  /*02c0*/  LDG.E R24, desc[UR6][R4.64+0x408] ;  /* 0x0004080604187981 */ /* 0x000f68000c1e1900 */
[----:B------:R-:W5:Y:S04]  /*02d0*/  LDG.E R17, desc[UR6][R4.64+0x20c] ;  /* 0x00020c0604117981 */ /* 0x000f68000c1e1900 */
[----:B------:R-:W5:Y:S04]  /*02e0*/  LDG.E R7, desc[UR6][R4.64+0xc] ;  /* 0x00000c0604077981 */ /* 0x000f68000c1e1900 */
[----:B------:R-:W5:Y:S01]  /*02f0*/  LDG.E R21, desc[UR6][R4.64+0x40c] ;  /* 0x00040c0604157981 */ /* 0x000f62000c1e1900 */
[----:B------:R-:W-:-:S02]  /*0300*/  IMAD R13, R11, 0x14, R13 ;  /* 0x000000140b0d7824 */ /* 0x000fc400078e020d */
[----:B------:R-:W-:Y:S02]  /*0310*/  IMAD R11, R0, 0x2, R11 ;  /* 0x00000002000b7824 */ /* 0x000fe400078e020b */
[----:B------:R-:W-:Y:S02]  /*0320*/  VIADD R6, R3, UR4 ;  /* 0x0000000403067c36 */ /* 0x000fe40008000000 */
[----:B------:R-:W-:Y:S02]  /*0330*/  IMAD R3, R11, 0x14, R12 ;  /* 0x000000140b037824 */ /* 0x000fe400078e020c */
[C---:B------:R-:W-:Y:S02]  /*0340*/  VIADD R16, R6.reuse, 0x20 ;  /* 0x0000002006107836 */ /* 0x040fe40000000000 */
[----:B------:R-:W-:Y:S01]  /*0350*/  VIADD R20, R6, 0x40 ;  /* 0x0000004006147836 */ /* 0x000fe20000000000 */
[----:B------:R-:W-:Y:S02]  /*0360*/  ISETP.NE.AND P3, PT, R2, RZ, PT ;  /* 0x000000ff0200720c */ /* 0x000fe40003f65270 */
[----:B--2---:R-:W-:-:S02]  /*0370*/  ISETP.NE.AND P0, PT, R71, R70, PT ;  /* 0x000000464700720c */ /* 0x004fc40003f05270 */
[----:B---3--:R-:W-:Y:S01]  /*0380*/  ISETP.NE.AND P2, PT, R70, R69, PT ;  /* 0x000000454600720c */ /* 0x008fe20003f45270 */
[----:B------:R-:W-:Y:S01]  /*0390*/  IMAD.MOV.U32 R68, RZ, RZ, RZ ;  /* 0x000000ffff447224 */ /* 0x000fe200078e00ff */
[----:B------:R-:W-:Y:S01]  /*03a0*/  SEL R66, RZ, 0x1, !P0 ;  /* 0x00000001ff427807 */ /* 0x000fe20004000000 */
[----:B------:R-:W-:Y:S01]  /*03b0*/  BSSY.RECONVERGENT B0, `(.L_x_528) ;  /* 0x0000034000007945 */ /* 0x000fe20003800200 */
[----:B----4-:R-:W-:Y:S02]  /*03c0*/  IMAD.MOV.U32 R15, RZ, RZ, R14 ;  /* 0x000000ffff0f7224 */ /* 0x010fe400078e000e */
[----:B-----5:R-:W-:Y:S02]  /*03d0*/  IMAD.MOV.U32 R9, RZ, RZ, R8 ;  /* 0x000000ffff097224 */ /* 0x020fe400078e0008 */
        /* <DEDUP_REMOVED lines=23> */
[----:B0-----:R-:W-:Y:S01]  /*0550*/  IMAD R16, R2, 0x4, R72 ;  /* 0x0000000402107824 */ /* 0x001fe200078e0248 */
[----:B------:R-:W-:Y:S06]  /*0560*/  BAR.SYNC.DEFER_BLOCKING 0x0 ;  /* 0x0000000000007b1d */ /* 0x000fec0000010000 */
[----:B------:R-:W-:Y:S02]  /*0570*/  STS [R16+0x578], R69 ;  /* 0x0005784510007388 */ /* 0x000fe40000000800 */
[----:B------:R-:W-:Y:S06]  /*0580*/  BAR.SYNC.DEFER_BLOCKING 0x0 ;  /* 0x0000000000007b1d */ /* 0x000fec0000010000 */
[----:B------:R3:W0:Y:S01]  /*0590*/  @P3 LDS R67, [R16+0x574] ;  /* 0x0005740010433984 */ /* 0x0006220000000800 */
[----:B-1----:R-:W-:-:S02]  /*05a0*/  IMAD.MOV.U32 R20, RZ, RZ, R11 ;  /* 0x000000ffff147224 */ /* 0x002fc400078e000b */
[----:B------:R-:W-:Y:S02]  /*05b0*/  IMAD.MOV.U32 R19, RZ, RZ, R10 ;  /* 0x000000ffff137224 */ /* 0x000fe400078e000a */
[----:B--2---:R-:W-:Y:S02]  /*05c0*/  IMAD.MOV.U32 R18, RZ, RZ, R9 ;  /* 0x000000ffff127224 */ /* 0x004fe400078e0009 */
[----:B------:R-:W-:Y:S02]  /*05d0*/  IMAD.MOV.U32 R17, RZ, RZ, R8 ;  /* 0x000000ffff117224 */ /* 0x000fe400078e0008 */
[----:B---3--:R-:W-:Y:S01]  /*05e0*/  IMAD.MOV.U32 R16, RZ, RZ, R7 ;  /* 0x000000ffff107224 */ /* 0x008fe200078e0007 */
[----:B0-----:R-:W-:-:S04]  /*05f0*/  @P3 ISETP.NE.AND P1, PT, R67, R71, PT ;  /* 0x000000474300320c */ /* 0x001fc80003f25270 */
[----:B------:R-:W-:-:S05]  /*0600*/  @P3 SEL R68, RZ, 0x1, !P1 ;  /* 0x00000001ff443807 */ /* 0x000fca0004800000 */
[----:B------:R-:W-:-:S04]  /*0610*/  IMAD.IADD R3, R66, 0x1, R68 ;  /* 0x0000000142037824 */ /* 0x000fc800078e0244 */
[----:B------:R-:W-:Y:S02]  /*0620*/  VIADD R21, R3, 0x1 ;  /* 0x0000000103157836 */ /* 0x000fe40000000000 */
[----:B------:R-:W-:Y:S02]  /*0630*/  @!P2 IMAD.MOV R21, RZ, RZ, R3 ;  /* 0x000000ffff15a224 */ /* 0x000fe400078e0203 */
[----:B------:R-:W-:Y:S01]  /*0640*/  IMAD.MOV.U32 R3, RZ, RZ, R6 ;  /* 0x000000ffff037224 */ /* 0x000fe200078e0006 */
        /* <DEDUP_REMOVED lines=10> */
.L_x_529:
[----:B------:R-:W-:Y:S05]  /*06f0*/  BSYNC.RECONVERGENT B0 ;  /* 0x0000000000007941 */ /* 0x000fea0003800200 */
.L_x_528:
        /* <DEDUP_REMOVED lines=11> */
.L_x_531:
[----:B------:R-:W-:Y:S05]  /*07b0*/  BSYNC.RECONVERGENT B0 ;  /* 0x0000000000007941 */ /* 0x000fea0003800200 */
.L_x_530:
[----:B------:R-:W0:Y:S01]  /*07c0*/  SHFL.UP PT, R22, R21, 0x1, RZ ;  /* 0x0420000015167989 */ /* 0x000e2200000e00ff */
[----:B------:R-:W-:Y:S01]  /*07d0*/  ISETP.NE.AND P1, PT, R21, RZ, PT ;  /* 0x000000ff1500720c */ /* 0x000fe20003f25270 */
[----:B------:R-:W-:Y:S01]  /*07e0*/  BSSY.RECONVERGENT B0, `(.L_x_532) ;  /* 0x000001a000007945 */ /* 0x000fe20003800200 */
[----:B------:R-:W-:Y:S01]  /*07f0*/  ISETP.GT.AND P2, PT, R0, RZ, PT ;  /* 0x000000ff0000720c */ /* 0x000fe20003f44270 */
[----:B------:R1:W2:Y:S01]  /*0800*/  SHFL.UP PT, R23, R4, 0x1, RZ ;  /* 0x0420000004177989 */ /* 0x0002a200000e00ff */
[----:B------:R-:W-:Y:S02]  /*0810*/  IMAD.MOV.U32 R3, RZ, RZ, R15 ;  /* 0x000000ffff037224 */ /* 0x000fe400078e000f */
[----:B------:R-:W-:Y:S01]  /*0820*/  IMAD.MOV.U32 R16, RZ, RZ, R14 ;  /* 0x000000ffff107224 */ /* 0x000fe200078e000e */
[----:B------:R1:W3:Y:S01]  /*0830*/  SHFL.UP PT, R24, R5, 0x1, RZ ;  /* 0x0420000005187989 */ /* 0x0002e200000e00ff */
[----:B------:R-:W-:Y:S02]  /*0840*/  IMAD.MOV.U32 R17, RZ, RZ, R13 ;  /* 0x000000ffff117224 */ /* 0x000fe400078e000d */
[----:B------:R-:W-:Y:S01]  /*0850*/  IMAD.MOV.U32 R18, RZ, RZ, R12 ;  /* 0x000000ffff127224 */ /* 0x000fe200078e000c */
[----:B------:R1:W4:Y:S01]  /*0860*/  SHFL.UP PT, R25, R12, 0x1, RZ ;  /* 0x042000000c197989 */ /* 0x00032200000e00ff */
[----:B------:R-:W-:-:S02]  /*0870*/  IMAD.MOV.U32 R19, RZ, RZ, R5 ;  /* 0x000000ffff137224 */ /* 0x000fc400078e0005 */
[----:B------:R-:W-:Y:S01]  /*0880*/  IMAD.MOV.U32 R20, RZ, RZ, R4 ;  /* 0x000000ffff147224 */ /* 0x000fe200078e0004 */
[----:B------:R1:W1:Y:S04]  /*0890*/  SHFL.UP PT, R26, R13, 0x1, RZ ;  /* 0x042000000d1a7989 */ /* 0x00026800000e00ff */
[----:B------:R1:W1:Y:S04]  /*08a0*/  SHFL.UP PT, R27, R14, 0x1, RZ ;  /* 0x042000000e1b7989 */ /* 0x00026800000e00ff */
[----:B------:R1:W1:Y:S01]  /*08b0*/  SHFL.UP PT, R28, R15, 0x1, RZ ;  /* 0x042000000f1c7989 */ /* 0x00026200000e00ff */
[----:B0-----:R-:W-:-:S02]  /*08c0*/  IMAD.IADD R22, R21, 0x1, R22 ;  /* 0x0000000115167824 */ /* 0x001fc400078e0216 */
[----:B------:R-:W-:Y:S01]  /*08d0*/  @!P2 IMAD.MOV.U32 R22, RZ, RZ, R21 ;  /* 0x000000ffff16a224 */ /* 0x000fe200078e0015 */
[----:B--2---:R-:W-:Y:S06]  /*08e0*/  @P1 BRA `(.L_x_533) ;  /* 0x0000000000241947 */ /* 0x004fec0003800000 */
[----:B-1----:R-:W-:Y:S02]  /*08f0*/  IABS R3, R28 ;  /* 0x0000001c00037213 */ /* 0x002fe40000000000 */
[----:B------:R-:W-:Y:S02]  /*0900*/  IABS R16, R15 ;  /* 0x0000000f00107213 */ /* 0x000fe40000000000 */
[----:B------:R-:W-:Y:S02]  /*0910*/  VIMNMX R20, PT, PT, R23, R4, PT ;  /* 0x0000000417147248 */ /* 0x000fe40003fe0100 */
[----:B------:R-:W-:Y:S02]  /*0920*/  ISETP.GT.U32.AND P1, PT, R3, R16, PT ;  /* 0x000000100300720c */ /* 0x000fe40003f24070 */
[----:B---3--:R-:W-:Y:S02]  /*0930*/  VIMNMX R19, PT, PT, R24, R5, !PT ;  /* 0x0000000518137248 */ /* 0x008fe40007fe0100 */
[----:B----4-:R-:W-:-:S02]  /*0940*/  VIMNMX R18, PT, PT, R25, R12, PT ;  /* 0x0000000c19127248 */ /* 0x010fc40003fe0100 */
[----:B------:R-:W-:Y:S02]  /*0950*/  VIMNMX R17, PT, PT, R26, R13, !PT ;  /* 0x0000000d1a117248 */ /* 0x000fe40007fe0100 */
[----:B------:R-:W-:Y:S02]  /*0960*/  SEL R16, R27, R14, P1 ;  /* 0x0000000e1b107207 */ /* 0x000fe40000800000 */
[----:B------:R-:W-:-:S07]  /*0970*/  SEL R3, R28, R15, P1 ;  /* 0x0000000f1c037207 */ /* 0x000fce0000800000 */
.L_x_533:
[----:B------:R-:W-:Y:S05]  /*0980*/  BSYNC.RECONVERGENT B0 ;  /* 0x0000000000007941 */ /* 0x000fea0003800200 */
.L_x_532:
[----:B------:R-:W0:Y:S01]  /*0990*/  SHFL.UP PT, R21, R22, 0x2, RZ ;  /* 0x0440000016157989 */ /* 0x000e2200000e00ff */
[----:B------:R-:W-:Y:S01]  /*09a0*/  ISETP.GT.AND P3, PT, R0, 0x1, PT ;  /* 0x000000010000780c */ /* 0x000fe20003f64270 */
[----:B------:R-:W-:Y:S01]  /*09b0*/  @!P2 IMAD.MOV.U32 R3, RZ, RZ, R15 ;  /* 0x000000ffff03a224 */ /* 0x000fe200078e000f */
[----:B------:R-:W-:Y:S01]  /*09c0*/  ISETP.NE.AND P1, PT, R22, RZ, PT ;  /* 0x000000ff1600720c */ /* 0x000fe20003f25270 */
[----:B------:R-:W-:Y:S01]  /*09d0*/  @!P2 IMAD.MOV.U32 R16, RZ, RZ, R14 ;  /* 0x000000ffff10a224 */ /* 0x000fe200078e000e */
[----:B------:R-:W-:Y:S01]  /*09e0*/  BSSY.RECONVERGENT B0, `(.L_x_534) ;  /* 0x000001d000007945 */ /* 0x000fe20003800200 */
[----:B------:R-:W-:Y:S01]  /*09f0*/  @!P2 IMAD.MOV.U32 R17, RZ, RZ, R13 ;  /* 0x000000ffff11a224 */ /* 0x000fe200078e000d */
[----:B-1----:R1:W2:Y:S01]  /*0a00*/  SHFL.UP PT, R26, R3, 0x2, RZ ;  /* 0x04400000031a7989 */ /* 0x0022a200000e00ff */
[----:B------:R-:W-:Y:S02]  /*0a10*/  @!P2 IMAD.MOV.U32 R20, RZ, RZ, R4 ;  /* 0x000000ffff14a224 */ /* 0x000fe400078e0004 */
[----:B------:R-:W-:Y:S01]  /*0a20*/  @!P2 IMAD.MOV.U32 R19, RZ, RZ, R5 ;  /* 0x000000ffff13a224 */ /* 0x000fe200078e0005 */
[----:B---3--:R1:W3:Y:S01]  /*0a30*/  SHFL.UP PT, R24, R17, 0x2, RZ ;  /* 0x0440000011187989 */ /* 0x0082e200000e00ff */
[----:B------:R-:W-:-:S02]  /*0a40*/  @!P2 IMAD.MOV.U32 R18, RZ, RZ, R12 ;  /* 0x000000ffff12a224 */ /* 0x000fc400078e000c */
[----:B------:R-:W-:Y:S01]  /*0a50*/  IMAD.MOV.U32 R4, RZ, RZ, R3 ;  /* 0x000000ffff047224 */ /* 0x000fe200078e0003 */
[----:B------:R1:W1:Y:S01]  /*0a60*/  SHFL.UP PT, R23, R20, 0x2, RZ ;  /* 0x0440000014177989 */ /* 0x00026200000e00ff */
[----:B------:R-:W-:Y:S02]  /*0a70*/  IMAD.MOV.U32 R5, RZ, RZ, R16 ;  /* 0x000000ffff057224 */ /* 0x000fe400078e0010 */
[----:B------:R-:W-:Y:S01]  /*0a80*/  IMAD.MOV.U32 R12, RZ, RZ, R17 ;  /* 0x000000ffff0c7224 */ /* 0x000fe200078e0011 */
[----:B----4-:R4:W1:Y:S01]  /*0a90*/  SHFL.UP PT, R25, R18, 0x2, RZ ;  /* 0x0440000012197989 */ /* 0x01086200000e00ff */
[----:B------:R-:W-:Y:S02]  /*0aa0*/  IMAD.MOV.U32 R13, RZ, RZ, R18 ;  /* 0x000000ffff0d7224 */ /* 0x000fe400078e0012 */
[----:B------:R-:W-:Y:S01]  /*0ab0*/  IMAD.MOV.U32 R14, RZ, RZ, R19 ;  /* 0x000000ffff0e7224 */ /* 0x000fe200078e0013 */
[----:B------:R4:W1:Y:S01]  /*0ac0*/  SHFL.UP PT, R27, R16, 0x2, RZ ;  /* 0x04400000101b7989 */ /* 0x00086200000e00ff */
[----:B0-----:R-:W-:-:S02]  /*0ad0*/  IMAD.IADD R21, R21, 0x1, R22 ;  /* 0x0000000115157824 */ /* 0x001fc400078e0216 */
[----:B------:R-:W-:Y:S02]  /*0ae0*/  @!P3 IMAD.MOV.U32 R21, RZ, RZ, R22 ;  /* 0x000000ffff15b224 */ /* 0x000fe400078e0016 */
[----:B------:R4:W0:Y:S01]  /*0af0*/  SHFL.UP PT, R22, R19, 0x2, RZ ;  /* 0x0440000013167989 */ /* 0x00082200000e00ff */
[----:B------:R-:W-:Y:S01]  /*0b00*/  IMAD.MOV.U32 R15, RZ, RZ, R20 ;  /* 0x000000ffff0f7224 */ /* 0x000fe200078e0014 */
[----:B------:R-:W-:Y:S06]  /*0b10*/  @P1 BRA `(.L_x_535) ;  /* 0x0000000000241947 */ /* 0x000fec0003800000 */
[----:B--2---:R-:W-:Y:S02]  /*0b20*/  IABS R4, R26 ;  /* 0x0000001a00047213 */ /* 0x004fe40000000000 */
[----:B------:R-:W-:Y:S02]  /*0b30*/  IABS R5, R3 ;  /* 0x0000000300057213 */ /* 0x000fe40000000000 */
[----:B-1----:R-:W-:Y:S02]  /*0b40*/  VIMNMX R15, PT, PT, R23, R20, PT ;  /* 0x00000014170f7248 */ /* 0x002fe40003fe0100 */
[----:B------:R-:W-:Y:S02]  /*0b50*/  ISETP.GT.U32.AND P1, PT, R4, R5, PT ;  /* 0x000000050400720c */ /* 0x000fe40003f24070 */
[----:B0-----:R-:W-:Y:S02]  /*0b60*/  VIMNMX R14, PT, PT, R22, R19, !PT ;  /* 0x00000013160e7248 */ /* 0x001fe40007fe0100 */
[----:B------:R-:W-:-:S02]  /*0b70*/  VIMNMX R13, PT, PT, R25, R18, PT ;  /* 0x00000012190d7248 */ /* 0x000fc40003fe0100 */
[----:B---3--:R-:W-:Y:S02]  /*0b80*/  VIMNMX R12, PT, PT, R24, R17, !PT ;  /* 0x00000011180c7248 */ /* 0x008fe40007fe0100 */
[----:B------:R-:W-:Y:S02]  /*0b90*/  SEL R5, R27, R16, P1 ;  /* 0x000000101b057207 */ /* 0x000fe40000800000 */
[----:B------:R-:W-:-:S07]  /*0ba0*/  SEL R4, R26, R3, P1 ;  /* 0x000000031a047207 */ /* 0x000fce0000800000 */
.L_x_535:
[----:B------:R-:W-:Y:S05]  /*0bb0*/  BSYNC.RECONVERGENT B0 ;  /* 0x0000000000007941 */ /* 0x000fea0003800200 */
.L_x_534:
[----:B0-----:R-:W0:Y:S01]  /*0bc0*/  SHFL.UP PT, R22, R21, 0x4, RZ ;  /* 0x0480000015167989 */ /* 0x001e2200000e00ff */
[----:B------:R-:W-:Y:S01]  /*0bd0*/  ISETP.GT.AND P2, PT, R0, 0x3, PT ;  /* 0x000000030000780c */ /* 0x000fe20003f44270 */
[----:B------:R-:W-:Y:S01]  /*0be0*/  @!P3 IMAD.MOV.U32 R4, RZ, RZ, R3 ;  /* 0x000000ffff04b224 */ /* 0x000fe200078e0003 */
[----:B------:R-:W-:Y:S01]  /*0bf0*/  ISETP.NE.AND P1, PT, R21, RZ, PT ;  /* 0x000000ff1500720c */ /* 0x000fe20003f25270 */
[----:B------:R-:W-:Y:S01]  /*0c00*/  @!P3 IMAD.MOV.U32 R5, RZ, RZ, R16 ;  /* 0x000000ffff05b224 */ /* 0x000fe200078e0010 */
[----:B------:R-:W-:Y:S01]  /*0c10*/  BSSY.RECONVERGENT B0, `(.L_x_536) ;  /* 0x000001d000007945 */ /* 0x000fe20003800200 */
[----:B------:R-:W-:Y:S01]  /*0c20*/  @!P3 IMAD.MOV.U32 R12, RZ, RZ, R17 ;  /* 0x000000ffff0cb224 */ /* 0x000fe200078e0011 */
[----:B-1----:R1:W1:Y:S01]  /*0c30*/  SHFL.UP PT, R25, R4, 0x4, RZ ;  /* 0x0480000004197989 */ /* 0x00226200000e00ff */
[----:B------:R-:W-:Y:S02]  /*0c40*/  @!P3 IMAD.MOV.U32 R15, RZ, RZ, R20 ;  /* 0x000000ffff0fb224 */ /* 0x000fe400078e0014 */
[----:B------:R-:W-:Y:S01]  /*0c50*/  @!P3 IMAD.MOV.U32 R14, RZ, RZ, R19 ;  /* 0x000000ffff0eb224 */ /* 0x000fe200078e0013 */
[----:B------:R0:W1:Y:S01]  /*0c60*/  SHFL.UP PT, R23, R12, 0x4, RZ ;  /* 0x048000000c177989 */ /* 0x00006200000e00ff */
[----:B------:R-:W-:-:S02]  /*0c70*/  @!P3 IMAD.MOV.U32 R13, RZ, RZ, R18 ;  /* 0x000000ffff0db224 */ /* 0x000fc400078e0012 */
[----:B------:R-:W-:Y:S01]  /*0c80*/  IMAD.MOV.U32 R3, RZ, RZ, R4 ;  /* 0x000000ffff037224 */ /* 0x000fe200078e0004 */
[----:B---3--:R3:W1:Y:S01]  /*0c90*/  SHFL.UP PT, R24, R15, 0x4, RZ ;  /* 0x048000000f187989 */ /* 0x00866200000e00ff */
[----:B----4-:R-:W-:Y:S02]  /*0ca0*/  IMAD.MOV.U32 R16, RZ, RZ, R5 ;  /* 0x000000ffff107224 */ /* 0x010fe400078e0005 */
[----:B------:R-:W-:Y:S01]  /*0cb0*/  IMAD.MOV.U32 R17, RZ, RZ, R12 ;  /* 0x000000ffff117224 */ /* 0x000fe200078e000c */
[----:B--2---:R3:W2:Y:S01]  /*0cc0*/  SHFL.UP PT, R26, R13, 0x4, RZ ;  /* 0x048000000d1a7989 */ /* 0x0046a200000e00ff */
[----:B------:R-:W-:Y:S02]  /*0cd0*/  IMAD.MOV.U32 R18, RZ, RZ, R13 ;  /* 0x000000ffff127224 */ /* 0x000fe400078e000d */
[----:B------:R-:W-:Y:S01]  /*0ce0*/  IMAD.MOV.U32 R19, RZ, RZ, R14 ;  /* 0x000000ffff137224 */ /* 0x000fe200078e000e */
[----:B------:R3:W4:Y:S01]  /*0cf0*/  SHFL.UP PT, R28, R5, 0x4, RZ ;  /* 0x04800000051c7989 */ /* 0x00072200000e00ff */
[----:B0-----:R-:W-:Y:S01]  /*0d00*/  IADD3 R22, PT, PT, R22, R21, RZ ;  /* 0x0000001516167210 */ /* 0x001fe20007ffe0ff */
[----:B------:R-:W-:-:S02]  /*0d10*/  @!P2 IMAD.MOV.U32 R22, RZ, RZ, R21 ;  /* 0x000000ffff16a224 */ /* 0x000fc400078e0015 */
[----:B------:R3:W0:Y:S01]  /*0d20*/  SHFL.UP PT, R21, R14, 0x4, RZ ;  /* 0x048000000e157989 */ /* 0x00062200000e00ff */
[----:B------:R-:W-:Y:S01]  /*0d30*/  IMAD.MOV.U32 R20, RZ, RZ, R15 ;  /* 0x000000ffff147224 */ /* 0x000fe200078e000f */
[----:B------:R-:W-:Y:S06]  /*0d40*/  @P1 BRA `(.L_x_537) ;  /* 0x0000000000241947 */ /* 0x000fec0003800000 */
[----:B-1----:R-:W-:Y:S02]  /*0d50*/  IABS R3, R25 ;  /* 0x0000001900037213 */ /* 0x002fe40000000000 */
[----:B------:R-:W-:Y:S02]  /*0d60*/  IABS R16, R4 ;  /* 0x0000000400107213 */ /* 0x000fe40000000000 */
[----:B------:R-:W-:Y:S02]  /*0d70*/  VIMNMX R20, PT, PT, R24, R15, PT ;  /* 0x0000000f18147248 */ /* 0x000fe40003fe0100 */
[----:B------:R-:W-:Y:S02]  /*0d80*/  ISETP.GT.U32.AND P1, PT, R3, R16, PT ;  /* 0x000000100300720c */ /* 0x000fe40003f24070 */
[----:B0-----:R-:W-:Y:S02]  /*0d90*/  VIMNMX R19, PT, PT, R21, R14, !PT ;  /* 0x0000000e15137248 */ /* 0x001fe40007fe0100 */
[----:B--2---:R-:W-:-:S02]  /*0da0*/  VIMNMX R18, PT, PT, R26, R13, PT ;  /* 0x0000000d1a127248 */ /* 0x004fc40003fe0100 */
[----:B------:R-:W-:Y:S02]  /*0db0*/  VIMNMX R17, PT, PT, R23, R12, !PT ;  /* 0x0000000c17117248 */ /* 0x000fe40007fe0100 */
[----:B----4-:R-:W-:Y:S02]  /*0dc0*/  SEL R16, R28, R5, P1 ;  /* 0x000000051c107207 */ /* 0x010fe40000800000 */
[----:B------:R-:W-:-:S07]  /*0dd0*/  SEL R3, R25, R4, P1 ;  /* 0x0000000419037207 */ /* 0x000fce0000800000 */
.L_x_537:
[----:B------:R-:W-:Y:S05]  /*0de0*/  BSYNC.RECONVERGENT B0 ;  /* 0x0000000000007941 */ /* 0x000fea0003800200 */
.L_x_536:
[----:B0-----:R-:W0:Y:S01]  /*0df0*/  SHFL.UP PT, R21, R22, 0x8, RZ ;  /* 0x0500000016157989 */ /* 0x001e2200000e00ff */
[----:B------:R-:W-:Y:S01]  /*0e00*/  ISETP.GT.AND P3, PT, R0, 0x7, PT ;  /* 0x000000070000780c */ /* 0x000fe20003f64270 */
[----:B------:R-:W-:Y:S01]  /*0e10*/  @!P2 IMAD.MOV.U32 R3, RZ, RZ, R4 ;  /* 0x000000ffff03a224 */ /* 0x000fe200078e0004 */
[----:B------:R-:W-:Y:S01]  /*0e20*/  ISETP.NE.AND P1, PT, R22, RZ, PT ;  /* 0x000000ff1600720c */ /* 0x000fe20003f25270 */
[----:B------:R-:W-:Y:S01]  /*0e30*/  @!P2 IMAD.MOV.U32 R16, RZ, RZ, R5 ;  /* 0x000000ffff10a224 */ /* 0x000fe200078e0005 */
[----:B------:R-:W-:Y:S01]  /*0e40*/  BSSY.RECONVERGENT B0, `(.L_x_538) ;  /* 0x000001d000007945 */ /* 0x000fe20003800200 */
[----:B------:R-:W-:Y:S01]  /*0e50*/  @!P2 IMAD.MOV.U32 R17, RZ, RZ, R12 ;  /* 0x000000ffff11a224 */ /* 0x000fe200078e000c */
[----:B--2---:R2:W2:Y:S01]  /*0e60*/  SHFL.UP PT, R26, R3, 0x8, RZ ;  /* 0x05000000031a7989 */ /* 0x0044a200000e00ff */
[----:B------:R-:W-:Y:S02]  /*0e70*/  @!P2 IMAD.MOV.U32 R20, RZ, RZ, R15 ;  /* 0x000000ffff14a224 */ /* 0x000fe400078e000f */
[----:B------:R-:W-:Y:S01]  /*0e80*/  @!P2 IMAD.MOV.U32 R19, RZ, RZ, R14 ;  /* 0x000000ffff13a224 */ /* 0x000fe200078e000e */
[----:B-1----:R1:W1:Y:S01]  /*0e90*/  SHFL.UP PT, R24, R17, 0x8, RZ ;  /* 0x0500000011187989 */ /* 0x00226200000e00ff */
[----:B------:R-:W-:-:S02]  /*0ea0*/  @!P2 IMAD.MOV.U32 R18, RZ, RZ, R13 ;  /* 0x000000ffff12a224 */ /* 0x000fc400078e000d */
[----:B------:R-:W-:Y:S01]  /*0eb0*/  IMAD.MOV.U32 R4, RZ, RZ, R3 ;  /* 0x000000ffff047224 */ /* 0x000fe200078e0003 */
[----:B------:R0:W1:Y:S01]  /*0ec0*/  SHFL.UP PT, R23, R20, 0x8, RZ ;  /* 0x0500000014177989 */ /* 0x00006200000e00ff */
[----:B---3--:R-:W-:Y:S02]  /*0ed0*/  IMAD.MOV.U32 R5, RZ, RZ, R16 ;  /* 0x000000ffff057224 */ /* 0x008fe400078e0010 */
[----:B------:R-:W-:Y:S01]  /*0ee0*/  IMAD.MOV.U32 R12, RZ, RZ, R17 ;  /* 0x000000ffff0c7224 */ /* 0x000fe200078e0011 */
[----:B------:R3:W1:Y:S01]  /*0ef0*/  SHFL.UP PT, R25, R18, 0x8, RZ ;  /* 0x0500000012197989 */ /* 0x00066200000e00ff */
        /* <DEDUP_REMOVED lines=14> */
[----:B------:R-:W-:Y:S02]  /*0fe0*/  VIMNMX R12, PT, PT, R24, R17, !PT ;  /* 0x00000011180c7248 */ /* 0x000fe40007fe0100 */
[----:B------:R-:W-:Y:S02]  /*0ff0*/  SEL R5, R27, R16, P1 ;  /* 0x000000101b057207 */ /* 0x000fe40000800000 */
[----:B------:R-:W-:-:S07]  /*1000*/  SEL R4, R26, R3, P1 ;  /* 0x000000031a047207 */ /* 0x000fce0000800000 */
.L_x_539:
[----:B------:R-:W-:Y:S05]  /*1010*/  BSYNC.RECONVERGENT B0 ;  /* 0x0000000000007941 */ /* 0x000fea0003800200 */
.L_x_538:
[----:B0-----:R-:W0:Y:S01]  /*1020*/  SHFL.UP PT, R22, R21, 0x10, RZ ;  /* 0x0600000015167989 */ /* 0x001e2200000e00ff */
[C---:B------:R-:W-:Y:S01]  /*1030*/  ISETP.GT.AND P2, PT, R0.reuse, 0xf, PT ;  /* 0x0000000f0000780c */ /* 0x040fe20003f44270 */
        /* <DEDUP_REMOVED lines=8> */
[----:B--2---:R2:W1:Y:S01]  /*10c0*/  SHFL.UP PT, R26, R5, 0x10, RZ ;  /* 0x06000000051a7989 */ /* 0x00446200000e00ff */
[----:B------:R-:W-:Y:S01]  /*10d0*/  @!P3 IMAD.MOV.U32 R14, RZ, RZ, R19 ;  /* 0x000000ffff0eb224 */ /* 0x000fe200078e0013 */
[----:B------:R-:W-:Y:S01]  /*10e0*/  ISETP.NE.AND P3, PT, R0, 0x1f, PT ;  /* 0x0000001f0000780c */ /* 0x000fe20003f65270 */
[----:B------:R-:W-:Y:S01]  /*10f0*/  IMAD.MOV.U32 R65, RZ, RZ, R4 ;  /* 0x000000ffff417224 */ /* 0x000fe200078e0004 */
[----:B---3--:R2:W3:Y:S01]  /*1100*/  SHFL.UP PT, R18, R15, 0x10, RZ ;  /* 0x060000000f127989 */ /* 0x0084e200000e00ff */
[----:B------:R-:W-:-:S02]  /*1110*/  IMAD.MOV.U32 R64, RZ, RZ, R5 ;  /* 0x000000ffff407224 */ /* 0x000fc400078e0005 */
[----:B------:R-:W-:Y:S01]  /*1120*/  IMAD.MOV.U32 R63, RZ, RZ, R12 ;  /* 0x000000ffff3f7224 */ /* 0x000fe200078e000c */
[----:B------:R2:W1:Y:S01]  /*1130*/  SHFL.UP PT, R19, R14, 0x10, RZ ;  /* 0x060000000e137989 */ /* 0x00046200000e00ff */
[----:B------:R-:W-:Y:S02]  /*1140*/  IMAD.MOV.U32 R62, RZ, RZ, R13 ;  /* 0x000000ffff3e7224 */ /* 0x000fe400078e000d */
[----:B------:R-:W-:Y:S02]  /*1150*/  IMAD.MOV.U32 R24, RZ, RZ, R14 ;  /* 0x000000ffff187224 */ /* 0x000fe400078e000e */
[--C-:B0-----:R-:W-:Y:S02]  /*1160*/  IMAD.IADD R3, R22, 0x1, R21.reuse ;  /* 0x0000000116037824 */ /* 0x101fe400078e0215 */
[----:B------:R-:W-:Y:S01]  /*1170*/  @!P2 IMAD.MOV.U32 R3, RZ, RZ, R21 ;  /* 0x000000ffff03a224 */ /* 0x000fe200078e0015 */
[----:B------:R2:W0:Y:S01]  /*1180*/  SHFL.UP PT, R22, R13, 0x10, RZ ;  /* 0x060000000d167989 */ /* 0x00042200000e00ff */
[----:B------:R-:W-:-:S03]  /*1190*/  IMAD.MOV.U32 R20, RZ, RZ, R15 ;  /* 0x000000ffff147224 */ /* 0x000fc600078e000f */
[----:B------:R2:W0:Y:S01]  /*11a0*/  SHFL.UP PT, R21, R12, 0x10, RZ ;  /* 0x060000000c157989 */ /* 0x00042200000e00ff */
[----:B------:R-:W-:Y:S05]  /*11b0*/  @P1 BRA `(.L_x_541) ;  /* 0x0000000000241947 */ /* 0x000fea0003800000 */
[----:B-1----:R-:W-:Y:S02]  /*11c0*/  IABS R16, R23 ;  /* 0x0000001700107213 */ /* 0x002fe40000000000 */
[----:B------:R-:W-:Y:S02]  /*11d0*/  IABS R17, R4 ;  /* 0x0000000400117213 */ /* 0x000fe40000000000 */
[----:B---3--:R-:W-:Y:S02]  /*11e0*/  VIMNMX R20, PT, PT, R18, R15, PT ;  /* 0x0000000f12147248 */ /* 0x008fe40003fe0100 */
[----:B------:R-:W-:Y:S02]  /*11f0*/  ISETP.GT.U32.AND P1, PT, R16, R17, PT ;  /* 0x000000111000720c */ /* 0x000fe40003f24070 */
[----:B------:R-:W-:Y:S02]  /*1200*/  VIMNMX R24, PT, PT, R19, R14, !PT ;  /* 0x0000000e13187248 */ /* 0x000fe40007fe0100 */
[----:B0-----:R-:W-:-:S02]  /*1210*/  VIMNMX R62, PT, PT, R22, R13, PT ;  /* 0x0000000d163e7248 */ /* 0x001fc40003fe0100 */
[----:B------:R-:W-:Y:S02]  /*1220*/  VIMNMX R63, PT, PT, R21, R12, !PT ;  /* 0x0000000c153f7248 */ /* 0x000fe40007fe0100 */
[----:B------:R-:W-:Y:S02]  /*1230*/  SEL R64, R26, R5, P1 ;  /* 0x000000051a407207 */ /* 0x000fe40000800000 */
[----:B------:R-:W-:-:S07]  /*1240*/  SEL R65, R23, R4, P1 ;  /* 0x0000000417417207 */ /* 0x000fce0000800000 */
.L_x_541:
[----:B------:R-:W-:Y:S05]  /*1250*/  BSYNC.RECONVERGENT B0 ;  /* 0x0000000000007941 */ /* 0x000fea0003800200 */
.L_x_540:
[----:B------:R-:W-:Y:S01]  /*1260*/  @!P2 IMAD.MOV.U32 R64, RZ, RZ, R5 ;  /* 0x000000ffff40a224 */ /* 0x000fe200078e0005 */
[C---:B------:R-:W-:Y:S01]  /*1270*/  ISETP.NE.AND P1, PT, R73.reuse, 0x2, PT ;  /* 0x000000024900780c */ /* 0x040fe20003f25270 */
[----:B------:R-:W-:Y:S02]  /*1280*/  @!P2 IMAD.MOV.U32 R65, RZ, RZ, R4 ;  /* 0x000000ffff41a224 */ /* 0x000fe400078e0004 */
[----:B--2---:R-:W-:Y:S02]  /*1290*/  @!P3 IMAD R5, R73, 0x1c, R72 ;  /* 0x0000001c4905b824 */ /* 0x004fe400078e0248 */
[----:B------:R-:W-:Y:S02]  /*12a0*/  @!P2 IMAD.MOV.U32 R20, RZ, RZ, R15 ;  /* 0x000000ffff14a224 */ /* 0x000fe400078e000f */
[----:B------:R-:W-:Y:S01]  /*12b0*/  @!P2 IMAD.MOV.U32 R24, RZ, RZ, R14 ;  /* 0x000000ffff18a224 */ /* 0x000fe200078e000e */
[----:B------:R-:W-:Y:S01]  /*12c0*/  @!P3 STS [R5], R3 ;  /* 0x000000030500b388 */ /* 0x000fe20000000800 */
[----:B------:R-:W-:-:S02]  /*12d0*/  @!P2 IMAD.MOV.U32 R62, RZ, RZ, R13 ;  /* 0x000000ffff3ea224 */ /* 0x000fc400078e000d */
[----:B------:R-:W-:Y:S01]  /*12e0*/  @!P2 IMAD.MOV.U32 R63, RZ, RZ, R12 ;  /* 0x000000ffff3fa224 */ /* 0x000fe200078e000c */
[----:B------:R-:W-:Y:S04]  /*12f0*/  @!P3 STS [R5+0x4], R20 ;  /* 0x000004140500b388 */ /* 0x000fe80000000800 */
[----:B------:R-:W-:Y:S04]  /*1300*/  @!P3 STS [R5+0x8], R24 ;  /* 0x000008180500b388 */ /* 0x000fe80000000800 */
[----:B------:R-:W-:Y:S04]  /*1310*/  @!P3 STS [R5+0xc], R62 ;  /* 0x00000c3e0500b388 */ /* 0x000fe80000000800 */
[----:B------:R-:W-:Y:S04]  /*1320*/  @!P3 STS [R5+0x10], R63 ;  /* 0x0000103f0500b388 */ /* 0x000fe80000000800 */
[----:B------:R-:W-:Y:S04]  /*1330*/  @!P3 STS [R5+0x14], R64 ;  /* 0x000014400500b388 */ /* 0x000fe80000000800 */
[----:B------:R-:W-:Y:S01]  /*1340*/  @!P3 STS [R5+0x18], R65 ;  /* 0x000018410500b388 */ /* 0x000fe20000000800 */
[----:B------:R-:W-:Y:S06]  /*1350*/  BAR.SYNC.DEFER_BLOCKING 0x0 ;  /* 0x0000000000007b1d */ /* 0x000fec0000010000 */
[----:B-1----:R-:W-:Y:S04]  /*1360*/  SHFL.UP PT, R4, R20, 0x1, RZ ;  /* 0x0420000014047989 */ /* 0x002fe800000e00ff */
[----:B------:R-:W-:Y:S04]  /*1370*/  SHFL.UP PT, R3, R3, 0x1, RZ ;  /* 0x0420000003037989 */ /* 0x000fe800000e00ff */
[----:B------:R-:W-:Y:S04]  /*1380*/  SHFL.UP PT, R5, R24, 0x1, RZ ;  /* 0x0420000018057989 */ /* 0x000fe800000e00ff */
[----:B------:R-:W-:Y:S04]  /*1390*/  SHFL.UP PT, R62, R62, 0x1, RZ ;  /* 0x042000003e3e7989 */ /* 0x000fe800000e00ff */
[----:B------:R-:W1:Y:S04]  /*13a0*/  LDS.128 R48, [R72+0x10] ;  /* 0x0000100048307984 */ /* 0x000e680000000c00 */
[----:B------:R-:W2:Y:S04]  /*13b0*/  LDS.128 R12, [R72+0x30] ;  /* 0x00003000480c7984 */ /* 0x000ea80000000c00 */
[----:B---3--:R-:W3:Y:S04]  /*13c0*/  LDS.128 R16, [R72+0x50] ;  /* 0x0000500048107984 */ /* 0x008ee80000000c00 */
[----:B------:R0:W4:Y:S04]  /*13d0*/  LDS.128 R52, [R72+0x40] ;  /* 0x0000400048347984 */ /* 0x0001280000000c00 */
[----:B------:R0:W4:Y:S04]  /*13e0*/  LDS.128 R44, [R72+0x70] ;  /* 0x00007000482c7984 */ /* 0x0001280000000c00 */
[----:B------:R0:W4:Y:S04]  /*13f0*/  LDS.128 R40, [R72+0x80] ;  /* 0x0000800048287984 */ /* 0x0001280000000c00 */
[----:B------:R1:W4:Y:S04]  /*1400*/  LDS.128 R36, [R72] ;  /* 0x0000000048247984 */ /* 0x0003280000000c00 */
[----:B0-----:R0:W0:Y:S04]  /*1410*/  LDS.128 R20, [R72+0x20] ;  /* 0x0000200048147984 */ /* 0x0010280000000c00 */
[----:B------:R-:W0:Y:S04]  /*1420*/  SHFL.UP PT, R63, R63, 0x1, RZ ;  /* 0x042000003f3f7989 */ /* 0x000e2800000e00ff */
[----:B------:R-:W0:Y:S01]  /*1430*/  SHFL.UP PT, R64, R64, 0x1, RZ ;  /* 0x0420000040407989 */ /* 0x000e2200000e00ff */
[----:B-1----:R-:W-:-:S03]  /*1440*/  ISETP.NE.AND P2, PT, R51, RZ, PT ;  /* 0x000000ff3300720c */ /* 0x002fc60003f45270 */
[----:B------:R-:W1:Y:S01]  /*1450*/  SHFL.UP PT, R65, R65, 0x1, RZ ;  /* 0x0420000041417989 */ /* 0x000e6200000e00ff */
[----:B--2---:R-:W-:Y:S02]  /*1460*/  ISETP.NE.AND P3, PT, R14, RZ, PT ;  /* 0x000000ff0e00720c */ /* 0x004fe40003f65270 */
[----:B---3--:R-:W-:-:S07]  /*1470*/  ISETP.NE.AND P4, PT, R17, RZ, PT ;  /* 0x000000ff1100720c */ /* 0x008fce0003f85270 */
[----:B------:R-:W-:Y:S06]  /*1480*/  @P2 BRA `(.L_x_542) ;  /* 0x0000000000242947 */ /* 0x000fec0003800000 */
[----:B------:R-:W-:Y:S02]  /*1490*/  IABS R24, R50 ;  /* 0x0000003200187213 */ /* 0x000fe40000000000 */
[----:B------:R-:W-:Y:S02]  /*14a0*/  IABS R25, R13 ;  /* 0x0000000d00197213 */ /* 0x000fe40000000000 */
[----:B0---4-:R-:W-:Y:S02]  /*14b0*/  VIMNMX R20, PT, PT, R37, R20, PT ;  /* 0x0000001425147248 */ /* 0x011fe40003fe0100 */
[----:B------:R-:W-:Y:S02]  /*14c0*/  ISETP.GT.U32.AND P2, PT, R24, R25, PT ;  /* 0x000000191800720c */ /* 0x000fe40003f44070 */
[----:B------:R-:W-:Y:S02]  /*14d0*/  VIMNMX R21, PT, PT, R38, R21, !PT ;  /* 0x0000001526157248 */ /* 0x000fe40007fe0100 */
[----:B------:R-:W-:-:S02]  /*14e0*/  VIMNMX R22, PT, PT, R39, R22, PT ;  /* 0x0000001627167248 */ /* 0x000fc40003fe0100 */
[----:B------:R-:W-:Y:S02]  /*14f0*/  VIMNMX R23, PT, PT, R48, R23, !PT ;  /* 0x0000001730177248 */ /* 0x000fe40007fe0100 */
[----:B------:R-:W-:Y:S02]  /*1500*/  SEL R12, R49, R12, P2 ;  /* 0x0000000c310c7207 */ /* 0x000fe40001000000 */
[----:B------:R-:W-:-:S07]  /*1510*/  SEL R13, R50, R13, P2 ;  /* 0x0000000d320d7207 */ /* 0x000fce0001000000 */
.L_x_542:
[----:B------:R-:W-:Y:S05]  /*1520*/  @P3 BRA `(.L_x_543) ;  /* 0x0000000000243947 */ /* 0x000fea0003800000 */
[----:B------:R-:W-:Y:S02]  /*1530*/  IABS R24, R13 ;  /* 0x0000000d00187213 */ /* 0x000fe40000000000 */
[----:B------:R-:W-:Y:S02]  /*1540*/  IABS R25, R16 ;  /* 0x0000001000197213 */ /* 0x000fe40000000000 */
[----:B0-----:R-:W-:Y:S02]  /*1550*/  VIMNMX R15, PT, PT, R15, R20, PT ;  /* 0x000000140f0f7248 */ /* 0x001fe40003fe0100 */
[----:B------:R-:W-:Y:S02]  /*1560*/  ISETP.GT.U32.AND P2, PT, R24, R25, PT ;  /* 0x000000191800720c */ /* 0x000fe40003f44070 */
[----:B----4-:R-:W-:Y:S02]  /*1570*/  VIMNMX R52, PT, PT, R52, R21, !PT ;  /* 0x0000001534347248 */ /* 0x010fe40007fe0100 */
[----:B------:R-:W-:-:S02]  /*1580*/  VIMNMX R53, PT, PT, R53, R22, PT ;  /* 0x0000001635357248 */ /* 0x000fc40003fe0100 */
[----:B------:R-:W-:Y:S02]  /*1590*/  VIMNMX R54, PT, PT, R54, R23, !PT ;  /* 0x0000001736367248 */ /* 0x000fe40007fe0100 */
[----:B------:R-:W-:Y:S02]  /*15a0*/  SEL R55, R12, R55, P2 ;  /* 0x000000370c377207 */ /* 0x000fe40001000000 */
[----:B------:R-:W-:-:S07]  /*15b0*/  SEL R16, R13, R16, P2 ;  /* 0x000000100d107207 */ /* 0x000fce0001000000 */
.L_x_543:
[----:B------:R2:W3:Y:S01]  /*15c0*/  LDS.128 R32, [R72+0x60] ;  /* 0x0000600048207984 */ /* 0x0004e20000000c00 */
[----:B------:R-:W-:Y:S02]  /*15d0*/  @!P1 IMAD.MOV.U32 R50, RZ, RZ, R13 ;  /* 0x000000ffff329224 */ /* 0x000fe400078e000d */
[----:B------:R-:W-:Y:S02]  /*15e0*/  @!P1 IMAD.MOV.U32 R49, RZ, RZ, R12 ;  /* 0x000000ffff319224 */ /* 0x000fe400078e000c */
[----:B0-----:R-:W-:Y:S01]  /*15f0*/  @!P1 IMAD.MOV.U32 R48, RZ, RZ, R23 ;  /* 0x000000ffff309224 */ /* 0x001fe200078e0017 */
[----:B------:R-:W-:Y:S06]  /*1600*/  @P4 BRA `(.L_x_544) ;  /* 0x0000000000244947 */ /* 0x000fec0003800000 */
[----:B------:R-:W-:Y:S02]  /*1610*/  IABS R12, R16 ;  /* 0x00000010000c7213 */ /* 0x000fe40000000000 */
[----:B---3--:R-:W-:Y:S02]  /*1620*/  IABS R13, R35 ;  /* 0x00000023000d7213 */ /* 0x008fe40000000000 */
[----:B------:R-:W-:Y:S02]  /*1630*/  VIMNMX R18, PT, PT, R18, R15, PT ;  /* 0x0000000f12127248 */ /* 0x000fe40003fe0100 */
[----:B------:R-:W-:Y:S02]  /*1640*/  ISETP.GT.U32.AND P2, PT, R12, R13, PT ;  /* 0x0000000d0c00720c */ /* 0x000fe40003f44070 */
[----:B----4-:R-:W-:Y:S02]  /*1650*/  VIMNMX R19, PT, PT, R19, R52, !PT ;  /* 0x0000003413137248 */ /* 0x010fe40007fe0100 */
[----:B------:R-:W-:-:S02]  /*1660*/  VIMNMX R32, PT, PT, R32, R53, PT ;  /* 0x0000003520207248 */ /* 0x000fc40003fe0100 */
[----:B------:R-:W-:Y:S02]  /*1670*/  VIMNMX R33, PT, PT, R33, R54, !PT ;  /* 0x0000003621217248 */ /* 0x000fe40007fe0100 */
[----:B------:R-:W-:Y:S02]  /*1680*/  SEL R34, R55, R34, P2 ;  /* 0x0000002237227207 */ /* 0x000fe40001000000 */
[----:B------:R-:W-:-:S07]  /*1690*/  SEL R35, R16, R35, P2 ;  /* 0x0000002310237207 */ /* 0x000fce0001000000 */
.L_x_544:
[----:B----4-:R0:W4:Y:S01]  /*16a0*/  LDS.128 R28, [R72+0x90] ;  /* 0x00009000481c7984 */ /* 0x0101220000000c00 */
[----:B------:R-:W-:Y:S01]  /*16b0*/  ISETP.NE.AND P4, PT, R44, RZ, PT ;  /* 0x000000ff2c00720c */ /* 0x000fe20003f85270 */
[----:B------:R-:W-:Y:S01]  /*16c0*/  @!P1 IMAD.MOV.U32 R39, RZ, RZ, R22 ;  /* 0x000000ffff279224 */ /* 0x000fe200078e0016 */
[C---:B------:R-:W-:Y:S01]  /*16d0*/  ISETP.NE.AND P2, PT, R73.reuse, 0x3, PT ;  /* 0x000000034900780c */ /* 0x040fe20003f45270 */
[----:B------:R0:W0:Y:S01]  /*16e0*/  LDS.128 R24, [R72+0xa0] ;  /* 0x0000a00048187984 */ /* 0x0000220000000c00 */
[----:B------:R-:W-:Y:S01]  /*16f0*/  ISETP.NE.AND P3, PT, R73, 0x4, PT ;  /* 0x000000044900780c */ /* 0x000fe20003f65270 */
[----:B------:R-:W-:Y:S01]  /*1700*/  @!P1 IMAD.MOV.U32 R38, RZ, RZ, R21 ;  /* 0x000000ffff269224 */ /* 0x000fe200078e0015 */
[----:B------:R-:W-:Y:S02]  /*1710*/  ISETP.NE.AND P5, PT, R43, RZ, PT ;  /* 0x000000ff2b00720c */ /* 0x000fe40003fa5270 */
[----:B------:R-:W-:-:S07]  /*1720*/  @!P1 MOV R37, R20 ;  /* 0x0000001400259202 */ /* 0x000fce0000000f00 */
[----:B------:R-:W-:Y:S02]  /*1730*/  @!P2 IMAD.MOV.U32 R50, RZ, RZ, R16 ;  /* 0x000000ffff32a224 */ /* 0x000fe400078e0010 */
[----:B------:R-:W-:Y:S01]  /*1740*/  @!P2 IMAD.MOV.U32 R49, RZ, RZ, R55 ;  /* 0x000000ffff31a224 */ /* 0x000fe200078e0037 */
[----:B------:R-:W-:Y:S06]  /*1750*/  @P4 BRA `(.L_x_545) ;  /* 0x0000000000244947 */ /* 0x000fec0003800000 */
[----:B---3--:R-:W-:Y:S02]  /*1760*/  IABS R12, R35 ;  /* 0x00000023000c7213 */ /* 0x008fe40000000000 */
        /* <DEDUP_REMOVED lines=8> */
.L_x_545:
[----:B------:R-:W-:Y:S05]  /*17f0*/  @P5 BRA `(.L_x_546) ;  /* 0x0000000000245947 */ /* 0x000fea0003800000 */
[----:B------:R-:W-:Y:S02]  /*1800*/  IABS R12, R42 ;  /* 0x0000002a000c7213 */ /* 0x000fe40000000000 */
[----:B0-----:R-:W-:Y:S02]  /*1810*/  IABS R13, R25 ;  /* 0x00000019000d7213 */ /* 0x001fe40000000000 */
[----:B----4-:R-:W-:Y:S02]  /*1820*/  VIMNMX R28, PT, PT, R28, R45, PT ;  /* 0x0000002d1c1c7248 */ /* 0x010fe40003fe0100 */
[----:B------:R-:W-:Y:S02]  /*1830*/  ISETP.GT.U32.AND P4, PT, R12, R13, PT ;  /* 0x0000000d0c00720c */ /* 0x000fe40003f84070 */
[----:B------:R-:W-:Y:S02]  /*1840*/  VIMNMX R29, PT, PT, R29, R46, !PT ;  /* 0x0000002e1d1d7248 */ /* 0x000fe40007fe0100 */
[----:B------:R-:W-:-:S02]  /*1850*/  VIMNMX R30, PT, PT, R30, R47, PT ;  /* 0x0000002f1e1e7248 */ /* 0x000fc40003fe0100 */
[----:B------:R-:W-:Y:S02]  /*1860*/  VIMNMX R31, PT, PT, R31, R40, !PT ;  /* 0x000000281f1f7248 */ /* 0x000fe40007fe0100 */
[----:B------:R-:W-:Y:S02]  /*1870*/  SEL R24, R41, R24, P4 ;  /* 0x0000001829187207 */ /* 0x000fe40002000000 */
[----:B------:R-:W-:-:S07]  /*1880*/  SEL R25, R42, R25, P4 ;  /* 0x000000192a197207 */ /* 0x000fce0002000000 */
.L_x_546:
[----:B------:R-:W-:Y:S01]  /*1890*/  @!P2 IMAD.MOV.U32 R48, RZ, RZ, R54 ;  /* 0x000000ffff30a224 */ /* 0x000fe200078e0036 */
[----:B------:R0:W1:Y:S01]  /*18a0*/  LDS.128 R20, [R72+0xd0] ;  /* 0x0000d00048147984 */ /* 0x0000620000000c00 */
[----:B------:R-:W-:Y:S01]  /*18b0*/  @!P2 IMAD.MOV.U32 R39, RZ, RZ, R53 ;  /* 0x000000ffff27a224 */ /* 0x000fe200078e0035 */
[C---:B------:R-:W-:Y:S01]  /*18c0*/  ISETP.NE.AND P4, PT, R73.reuse, 0x5, PT ;  /* 0x000000054900780c */ /* 0x040fe20003f85270 */
[----:B------:R-:W-:Y:S01]  /*18d0*/  @!P2 IMAD.MOV.U32 R38, RZ, RZ, R52 ;  /* 0x000000ffff26a224 */ /* 0x000fe200078e0034 */
[C---:B------:R-:W-:Y:S01]  /*18e0*/  ISETP.NE.AND P5, PT, R73.reuse, 0x6, PT ;  /* 0x000000064900780c */ /* 0x040fe20003fa5270 */
[----:B---3--:R-:W-:Y:S01]  /*18f0*/  @!P3 IMAD.MOV.U32 R50, RZ, RZ, R35 ;  /* 0x000000ffff32b224 */ /* 0x008fe200078e0023 */
[----:B------:R3:W1:Y:S01]  /*1900*/  LDS.128 R52, [R72+0xc0] ;  /* 0x0000c00048347984 */ /* 0x0006620000000c00 */
[----:B------:R-:W-:Y:S01]  /*1910*/  @!P3 IMAD.MOV.U32 R49, RZ, RZ, R34 ;  /* 0x000000ffff31b224 */ /* 0x000fe200078e0022 */
[----:B------:R-:W-:Y:S01]  /*1920*/  ISETP.NE.AND P6, PT, R73, 0x7, PT ;  /* 0x000000074900780c */ /* 0x000fe20003fc5270 */
[----:B------:R-:W-:-:S02]  /*1930*/  @!P3 IMAD.MOV.U32 R48, RZ, RZ, R33 ;  /* 0x000000ffff30b224 */ /* 0x000fc400078e0021 */
[----:B------:R-:W-:Y:S02]  /*1940*/  @!P3 IMAD.MOV.U32 R39, RZ, RZ, R32 ;  /* 0x000000ffff27b224 */ /* 0x000fe400078e0020 */
[----:B------:R3:W1:Y:S01]  /*1950*/  LDS.128 R32, [R72+0xb0] ;  /* 0x0000b00048207984 */ /* 0x0006620000000c00 */
[----:B------:R-:W-:Y:S02]  /*1960*/  IMAD.IADD R13, R36, 0x1, R51 ;  /* 0x00000001240d7824 */ /* 0x000fe400078e0233 */
[----:B------:R-:W-:Y:S02]  /*1970*/  IMAD.MOV.U32 R12, RZ, RZ, R36 ;  /* 0x000000ffff0c7224 */ /* 0x000fe400078e0024 */
[----:B------:R-:W-:Y:S01]  /*1980*/  @!P1 IMAD.MOV.U32 R12, RZ, RZ, R13 ;  /* 0x000000ffff0c9224 */ /* 0x000fe200078e000d */
[----:B0-----:R-:W-:Y:S01]  /*1990*/  ISETP.NE.AND P1, PT, R26, RZ, PT ;  /* 0x000000ff1a00720c */ /* 0x001fe20003f25270 */
[----:B------:R-:W-:Y:S02]  /*19a0*/  IMAD.IADD R16, R13, 0x1, R14 ;  /* 0x000000010d107824 */ /* 0x000fe400078e020e */
[----:B------:R-:W-:-:S02]  /*19b0*/  @!P2 IMAD.MOV.U32 R37, RZ, RZ, R15 ;  /* 0x000000ffff25a224 */ /* 0x000fc400078e000f */
[----:B------:R-:W-:Y:S02]  /*19c0*/  @!P3 IMAD.MOV.U32 R38, RZ, RZ, R19 ;  /* 0x000000ffff26b224 */ /* 0x000fe400078e0013 */
[----:B------:R-:W-:Y:S02]  /*19d0*/  @!P3 IMAD.MOV.U32 R37, RZ, RZ, R18 ;  /* 0x000000ffff25b224 */ /* 0x000fe400078e0012 */
[----:B------:R-:W-:Y:S02]  /*19e0*/  @!P4 IMAD.MOV.U32 R48, RZ, RZ, R40 ;  /* 0x000000ffff30c224 */ /* 0x000fe400078e0028 */
[----:B------:R-:W-:Y:S02]  /*19f0*/  @!P4 IMAD.MOV.U32 R39, RZ, RZ, R47 ;  /* 0x000000ffff27c224 */ /* 0x000fe400078e002f */
[----:B------:R-:W-:Y:S02]  /*1a00*/  @!P4 IMAD.MOV.U32 R38, RZ, RZ, R46 ;  /* 0x000000ffff26c224 */ /* 0x000fe400078e002e */
[----:B------:R-:W-:-:S02]  /*1a10*/  @!P4 IMAD.MOV.U32 R37, RZ, RZ, R45 ;  /* 0x000000ffff25c224 */ /* 0x000fc400078e002d */
[----:B------:R-:W-:Y:S02]  /*1a20*/  @!P2 IMAD.MOV.U32 R12, RZ, RZ, R16 ;  /* 0x000000ffff0ca224 */ /* 0x000fe400078e0010 */
[----:B------:R-:W-:Y:S02]  /*1a30*/  IMAD.IADD R13, R16, 0x1, R17 ;  /* 0x00000001100d7824 */ /* 0x000fe400078e0211 */
[----:B----4-:R-:W-:Y:S02]  /*1a40*/  @!P5 IMAD.MOV.U32 R48, RZ, RZ, R31 ;  /* 0x000000ffff30d224 */ /* 0x010fe400078e001f */
[----:B------:R-:W-:Y:S02]  /*1a50*/  @!P5 IMAD.MOV.U32 R39, RZ, RZ, R30 ;  /* 0x000000ffff27d224 */ /* 0x000fe400078e001e */
[----:B------:R-:W-:Y:S02]  /*1a60*/  @!P5 IMAD.MOV.U32 R38, RZ, RZ, R29 ;  /* 0x000000ffff26d224 */ /* 0x000fe400078e001d */
[----:B------:R-:W-:Y:S01]  /*1a70*/  @!P5 IMAD.MOV.U32 R37, RZ, RZ, R28 ;  /* 0x000000ffff25d224 */ /* 0x000fe200078e001c */
[----:B---3--:R-:W-:Y:S06]  /*1a80*/  @P1 BRA `(.L_x_547) ;  /* 0x0000000000241947 */ /* 0x008fec0003800000 */
        /* <DEDUP_REMOVED lines=9> */
.L_x_547:
[----:B-1----:R-:W-:Y:S01]  /*1b20*/  ISETP.NE.AND P1, PT, R53, RZ, PT ;  /* 0x000000ff3500720c */ /* 0x002fe20003f25270 */
[----:B------:R-:W-:Y:S01]  /*1b30*/  IMAD.IADD R16, R13, 0x1, R44 ;  /* 0x000000010d107824 */ /* 0x000fe200078e022c */
[----:B------:R-:W-:Y:S01]  /*1b40*/  ISETP.GE.U32.AND P2, PT, R2, 0x20, PT ;  /* 0x000000200200780c */ /* 0x000fe20003f46070 */
[----:B------:R-:W-:Y:S02]  /*1b50*/  @!P3 IMAD.MOV.U32 R12, RZ, RZ, R13 ;  /* 0x000000ffff0cb224 */ /* 0x000fe400078e000d */
[----:B------:R-:W-:Y:S02]  /*1b60*/  IMAD.IADD R13, R43, 0x1, R16 ;  /* 0x000000012b0d7824 */ /* 0x000fe400078e0210 */
[----:B------:R-:W-:Y:S02]  /*1b70*/  @!P4 IMAD.MOV.U32 R49, RZ, RZ, R41 ;  /* 0x000000ffff31c224 */ /* 0x000fe400078e0029 */
[----:B------:R-:W-:Y:S02]  /*1b80*/  @!P4 IMAD.MOV.U32 R50, RZ, RZ, R42 ;  /* 0x000000ffff32c224 */ /* 0x000fe400078e002a */
[----:B------:R-:W-:-:S02]  /*1b90*/  @!P5 IMAD.MOV.U32 R49, RZ, RZ, R24 ;  /* 0x000000ffff31d224 */ /* 0x000fc400078e0018 */
[----:B------:R-:W-:Y:S02]  /*1ba0*/  @!P4 IMAD.MOV.U32 R12, RZ, RZ, R16 ;  /* 0x000000ffff0cc224 */ /* 0x000fe400078e0010 */
[----:B------:R-:W-:Y:S02]  /*1bb0*/  @!P5 IMAD.MOV.U32 R50, RZ, RZ, R25 ;  /* 0x000000ffff32d224 */ /* 0x000fe400078e0019 */
[----:B------:R-:W-:Y:S02]  /*1bc0*/  @!P5 IMAD.MOV.U32 R12, RZ, RZ, R13 ;  /* 0x000000ffff0cd224 */ /* 0x000fe400078e000d */
[----:B------:R-:W-:Y:S02]  /*1bd0*/  IMAD.IADD R16, R13, 0x1, R26 ;  /* 0x000000010d107824 */ /* 0x000fe400078e021a */
[----:B------:R-:W-:Y:S02]  /*1be0*/  @!P6 IMAD.MOV.U32 R49, RZ, RZ, R35 ;  /* 0x000000ffff31e224 */ /* 0x000fe400078e0023 */
[----:B------:R-:W-:-:S02]  /*1bf0*/  @!P6 IMAD.MOV.U32 R48, RZ, RZ, R34 ;  /* 0x000000ffff30e224 */ /* 0x000fc400078e0022 */
[----:B------:R-:W-:Y:S02]  /*1c00*/  @!P6 IMAD.MOV.U32 R39, RZ, RZ, R33 ;  /* 0x000000ffff27e224 */ /* 0x000fe400078e0021 */
[----:B------:R-:W-:Y:S01]  /*1c10*/  @!P6 IMAD.MOV.U32 R38, RZ, RZ, R32 ;  /* 0x000000ffff26e224 */ /* 0x000fe200078e0020 */
[----:B------:R-:W-:Y:S06]  /*1c20*/  @P1 BRA `(.L_x_548) ;  /* 0x0000000000241947 */ /* 0x000fec0003800000 */
[----:B------:R-:W-:Y:S02]  /*1c30*/  IABS R13, R52 ;  /* 0x00000034000d7213 */ /* 0x000fe40000000000 */
[----:B------:R-:W-:Y:S02]  /*1c40*/  IABS R18, R23 ;  /* 0x0000001700127213 */ /* 0x000fe40000000000 */
[----:B------:R-:W-:Y:S02]  /*1c50*/  VIMNMX R55, PT, PT, R55, R32, !PT ;  /* 0x0000002037377248 */ /* 0x000fe40007fe0100 */
[----:B------:R-:W-:Y:S02]  /*1c60*/  ISETP.GT.U32.AND P1, PT, R13, R18, PT ;  /* 0x000000120d00720c */ /* 0x000fe40003f24070 */
[----:B------:R-:W-:Y:S02]  /*1c70*/  VIMNMX R20, PT, PT, R20, R33, PT ;  /* 0x0000002114147248 */ /* 0x000fe40003fe0100 */
[----:B------:R-:W-:-:S02]  /*1c80*/  VIMNMX R21, PT, PT, R21, R34, !PT ;  /* 0x0000002215157248 */ /* 0x000fc40007fe0100 */
[----:B------:R-:W-:Y:S02]  /*1c90*/  SEL R22, R35, R22, P1 ;  /* 0x0000001623167207 */ /* 0x000fe40000800000 */
[----:B------:R-:W-:Y:S02]  /*1ca0*/  VIMNMX R54, PT, PT, R54, R27, PT ;  /* 0x0000001b36367248 */ /* 0x000fe40003fe0100 */
[----:B------:R-:W-:-:S07]  /*1cb0*/  SEL R23, R52, R23, P1 ;  /* 0x0000001734177207 */ /* 0x000fce0000800000 */
.L_x_548:
[----:B------:R-:W-:Y:S01]  /*1cc0*/  BSSY.RECONVERGENT B0, `(.L_x_549) ;  /* 0x000001c000007945 */ /* 0x000fe20003800200 */
[----:B------:R-:W-:Y:S02]  /*1cd0*/  @!P6 IMAD.MOV.U32 R50, RZ, RZ, R52 ;  /* 0x000000ffff32e224 */ /* 0x000fe400078e0034 */
[----:B------:R-:W-:Y:S02]  /*1ce0*/  @!P6 IMAD.MOV.U32 R37, RZ, RZ, R27 ;  /* 0x000000ffff25e224 */ /* 0x000fe400078e001b */
[----:B------:R-:W-:Y:S02]  /*1cf0*/  @!P6 IMAD.MOV.U32 R12, RZ, RZ, R16 ;  /* 0x000000ffff0ce224 */ /* 0x000fe400078e0010 */
[----:B------:R-:W-:Y:S01]  /*1d00*/  IMAD.IADD R13, R16, 0x1, R53 ;  /* 0x00000001100d7824 */ /* 0x000fe200078e0235 */
[----:B------:R-:W-:Y:S06]  /*1d10*/  @!P2 BRA `(.L_x_550) ;  /* 0x000000000058a947 */ /* 0x000fec0003800000 */
[C---:B------:R-:W-:Y:S01]  /*1d20*/  ISETP.NE.AND P1, PT, R3.reuse, RZ, PT ;  /* 0x000000ff0300720c */ /* 0x040fe20003f25270 */
[----:B------:R-:W-:Y:S01]  /*1d30*/  BSSY.RECONVERGENT B1, `(.L_x_551) ;  /* 0x000000e000017945 */ /* 0x000fe20003800200 */
[----:B------:R-:W-:Y:S01]  /*1d40*/  ISETP.NE.AND P2, PT, R0, RZ, PT ;  /* 0x000000ff0000720c */ /* 0x000fe20003f45270 */
[----:B------:R-:W-:-:S12]  /*1d50*/  IMAD.IADD R3, R3, 0x1, R12 ;  /* 0x0000000103037824 */ /* 0x000fd800078e020c */
        /* <DEDUP_REMOVED lines=11> */
.L_x_552:
[----:B------:R-:W-:Y:S05]  /*1e10*/  BSYNC.RECONVERGENT B1 ;  /* 0x0000000000017941 */ /* 0x000fea0003800200 */
.L_x_551:
[----:B------:R-:W-:Y:S01]  /*1e20*/  @!P2 IMAD.MOV.U32 R4, RZ, RZ, R37 ;  /* 0x000000ffff04a224 */ /* 0x000fe200078e0025 */
[----:B------:R-:W-:Y:S01]  /*1e30*/  @!P2 MOV R62, R39 ;  /* 0x00000027003ea202 */ /* 0x000fe20000000f00 */
[----:B------:R-:W-:Y:S02]  /*1e40*/  @!P2 IMAD.MOV.U32 R5, RZ, RZ, R38 ;  /* 0x000000ffff05a224 */ /* 0x000fe400078e0026 */
[----:B------:R-:W-:Y:S02]  /*1e50*/  @!P2 IMAD.MOV.U32 R63, RZ, RZ, R48 ;  /* 0x000000ffff3fa224 */ /* 0x000fe400078e0030 */
[----:B------:R-:W-:Y:S02]  /*1e60*/  @!P2 IMAD.MOV.U32 R65, RZ, RZ, R50 ;  /* 0x000000ffff41a224 */ /* 0x000fe400078e0032 */
[----:B------:R-:W-:-:S07]  /*1e70*/  @!P2 IMAD.MOV.U32 R64, RZ, RZ, R49 ;  /* 0x000000ffff40a224 */ /* 0x000fce00078e0031 */
.L_x_550:
[----:B------:R-:W-:Y:S05]  /*1e80*/  BSYNC.RECONVERGENT B0 ;  /* 0x0000000000007941 */ /* 0x000fea0003800200 */
.L_x_549:
[C---:B------:R-:W-:Y:S01]  /*1e90*/  ISETP.NE.AND P1, PT, R2.reuse, RZ, PT ;  /* 0x000000ff0200720c */ /* 0x040fe20003f25270 */
[----:B------:R-:W-:Y:S01]  /*1ea0*/  BSSY.RECONVERGENT B0, `(.L_x_553) ;  /* 0x0000011000007945 */ /* 0x000fe20003800200 */
[----:B------:R-:W-:Y:S01]  /*1eb0*/  ISETP.NE.AND P2, PT, R2, RZ, PT ;  /* 0x000000ff0200720c */ /* 0x000fe20003f45270 */
[----:B------:R-:W-:Y:S01]  /*1ec0*/  IMAD.MOV.U32 R27, RZ, RZ, R68 ;  /* 0x000000ffff1b7224 */ /* 0x000fe200078e0044 */
[----:B------:R-:W-:-:S09]  /*1ed0*/  ISETP.GE.AND P3, PT, R13, 0x101, PT ;  /* 0x000001010d00780c */ /* 0x000fd20003f66270 */
[----:B------:R-:W-:Y:S05]  /*1ee0*/  @!P1 BRA `(.L_x_554) ;  /* 0x0000000000309947 */ /* 0x000fea0003800000 */
[----:B------:R-:W-:Y:S01]  /*1ef0*/  ISETP.NE.AND P1, PT, R68, RZ, PT ;  /* 0x000000ff4400720c */ /* 0x000fe20003f25270 */
[----:B------:R-:W-:-:S12]  /*1f00*/  IMAD.IADD R27, R3, 0x1, R68 ;  /* 0x00000001031b7824 */ /* 0x000fd800078e0244 */
        /* <DEDUP_REMOVED lines=10> */
.L_x_554:
[----:B------:R-:W-:Y:S05]  /*1fb0*/  BSYNC.RECONVERGENT B0 ;  /* 0x0000000000007941 */ /* 0x000fea0003800200 */
.L_x_553:
        /* <DEDUP_REMOVED lines=11> */
.L_x_556:
[----:B------:R-:W-:Y:S05]  /*2070*/  BSYNC.RECONVERGENT B0 ;  /* 0x0000000000007941 */ /* 0x000fea0003800200 */
.L_x_555:
[----:B------:R-:W-:Y:S04]  /*2080*/  BSSY.RECONVERGENT B0, `(.L_x_557) ;  /* 0x0000011000007945 */ /* 0x000fe80003800200 */
[----:B------:R-:W-:Y:S05]  /*2090*/  @P2 BRA `(.L_x_558) ;  /* 0x00000000003c2947 */ /* 0x000fea0003800000 */
[----:B------:R-:W0:Y:S01]  /*20a0*/  LDC.64 R18, c[0x0][0x3f0] ;  /* 0x0000fc00ff127b82 */ /* 0x000e220000000a00 */
[----:B------:R-:W-:Y:S02]  /*20b0*/  IMAD.MOV.U32 R15, RZ, RZ, 0x65 ;  /* 0x00000065ff0f7424 */ /* 0x000fe400078e00ff */
[----:B------:R-:W-:-:S05]  /*20c0*/  IMAD.MOV.U32 R3, RZ, RZ, RZ ;  /* 0x000000ffff037224 */ /* 0x000fca00078e00ff */
[----:B------:R-:W1:Y:S01]  /*20d0*/  LDC.64 R24, c[0x0][0x3e0] ;  /* 0x0000f800ff187b82 */ /* 0x000e620000000a00 */
[----:B0-----:R0:W-:Y:S04]  /*20e0*/  ST.E.STRONG.GPU desc[UR6][R18.64+0x384], R54 ;  /* 0x0003843612007985 */ /* 0x0011e8000c10f906 */
[----:B------:R0:W-:Y:S04]  /*20f0*/  ST.E.STRONG.GPU desc[UR6][R18.64+0x388], R55 ;  /* 0x0003883712007985 */ /* 0x0001e8000c10f906 */
[----:B------:R0:W-:Y:S04]  /*2100*/  ST.E.STRONG.GPU desc[UR6][R18.64+0x38c], R20 ;  /* 0x00038c1412007985 */ /* 0x0001e8000c10f906 */
[----:B------:R0:W-:Y:S04]  /*2110*/  ST.E.STRONG.GPU desc[UR6][R18.64+0x390], R21 ;  /* 0x0003901512007985 */ /* 0x0001e8000c10f906 */
[----:B------:R0:W-:Y:S04]  /*2120*/  ST.E.STRONG.GPU desc[UR6][R18.64+0x394], R22 ;  /* 0x0003941612007985 */ /* 0x0001e8000c10f906 */
[----:B------:R0:W-:Y:S04]  /*2130*/  ST.E.STRONG.GPU desc[UR6][R18.64+0x398], R23 ;  /* 0x0003981712007985 */ /* 0x0001e8000c10f906 */
[----:B------:R0:W-:Y:S01]  /*2140*/  ST.E.STRONG.GPU desc[UR6][R18.64+0x380], R13 ;  /* 0x0003800d12007985 */ /* 0x0001e2000c10f906 */
[----:B------:R-:W-:Y:S06]  /*2150*/  MEMBAR.ALL.GPU ;  /* 0x0000000000007992 */ /* 0x000fec000000a000 */
[----:B------:R-:W-:-:S00]  /*2160*/  ERRBAR ;  /* 0x00000000000079ab */ /* 0x000fc00000000000 */
[----:B------:R-:W-:Y:S06]  /*2170*/  CGAERRBAR ;  /* 0x00000000000075ab */ /* 0x000fec0000000000 */
[----:B-1----:R0:W-:Y:S02]  /*2180*/  ST.E.STRONG.GPU desc[UR6][R24.64+0x80], R15 ;  /* 0x0000800f18007985 */ /* 0x0021e4000c10f906 */
.L_x_558:
[----:B------:R-:W-:Y:S05]  /*2190*/  BSYNC.RECONVERGENT B0 ;  /* 0x0000000000007941 */ /* 0x000fea0003800200 */
.L_x_557:
[----:B0-----:R-:W-:Y:S01]  /*21a0*/  IMAD.IADD R19, R66, 0x1, R27 ;  /* 0x0000000142137824 */ /* 0x001fe200078e021b */
[----:B------:R-:W-:Y:S06]  /*21b0*/  @!P3 BRA `(.L_x_559) ;  /* 0x0000001c0000b947 */ /* 0x000fec0003800000 */
[----:B------:R-:W-:Y:S01]  /*21c0*/  BAR.SYNC.DEFER_BLOCKING 0x0 ;  /* 0x0000000000007b1d */ /* 0x000fe20000010000 */
[----:B------:R-:W-:Y:S02]  /*21d0*/  ISETP.NE.AND P0, PT, R68, RZ, PT ;  /* 0x000000ff4400720c */ /* 0x000fe40003f05270 */
[----:B------:R-:W-:Y:S02]  /*21e0*/  ISETP.NE.AND P1, PT, R71, R70, PT ;  /* 0x000000464700720c */ /* 0x000fe40003f25270 */
[----:B------:R-:W-:-:S09]  /*21f0*/  ISETP.NE.AND P2, PT, R70, R69, PT ;  /* 0x000000454600720c */ /* 0x000fd20003f45270 */
[--C-:B------:R-:W-:Y:S02]  /*2200*/  @P0 IMAD R0, R3, 0x1c, R72.reuse ;  /* 0x0000001c03000824 */ /* 0x100fe400078e0248 */
[--C-:B------:R-:W-:Y:S02]  /*2210*/  @P1 IMAD R12, R27, 0x1c, R72.reuse ;  /* 0x0000001c1b0c1824 */ /* 0x100fe400078e0248 */
[----:B------:R-:W-:Y:S01]  /*2220*/  @P2 IMAD R3, R19, 0x1c, R72 ;  /* 0x0000001c13032824 */ /* 0x000fe200078e0248 */
[----:B------:R0:W-:Y:S04]  /*2230*/  @P0 STS [R0], R67 ;  /* 0x0000004300000388 */ /* 0x0001e80000000800 */
[----:B------:R0:W-:Y:S04]  /*2240*/  @P0 STS [R0+0x4], R4 ;  /* 0x0000040400000388 */ /* 0x0001e80000000800 */
[----:B------:R0:W-:Y:S04]  /*2250*/  @P0 STS [R0+0x8], R5 ;  /* 0x0000080500000388 */ /* 0x0001e80000000800 */
[----:B------:R0:W-:Y:S04]  /*2260*/  @P0 STS [R0+0xc], R62 ;  /* 0x00000c3e00000388 */ /* 0x0001e80000000800 */
[----:B------:R0:W-:Y:S04]  /*2270*/  @P0 STS [R0+0x10], R63 ;  /* 0x0000103f00000388 */ /* 0x0001e80000000800 */
[----:B------:R0:W-:Y:S04]  /*2280*/  @P0 STS [R0+0x14], R64 ;  /* 0x0000144000000388 */ /* 0x0001e80000000800 */
[----:B------:R0:W-:Y:S01]  /*2290*/  @P0 STS [R0+0x18], R65 ;  /* 0x0000184100000388 */ /* 0x0001e20000000800 */
[----:B------:R-:W-:-:S03]  /*22a0*/  ISETP.GE.U32.AND P0, PT, R2, R13, PT ;  /* 0x0000000d0200720c */ /* 0x000fc60003f06070 */
        /* <DEDUP_REMOVED lines=15> */
[----:B------:R-:W-:Y:S05]  /*23a0*/  @P0 EXIT ;  /* 0x000000000000094d */ /* 0x000fea0003800000 */
[----:B------:R-:W-:Y:S01]  /*23b0*/  IADD3 R14, PT, PT, R17, R51, R14 ;  /* 0x00000033110e7210 */ /* 0x000fe20007ffe00e */
[----:B------:R-:W-:Y:S01]  /*23c0*/  BSSY.RECONVERGENT B0, `(.L_x_560) ;  /* 0x0000029000007945 */ /* 0x000fe20003800200 */
[----:B0-----:R-:W-:Y:S02]  /*23d0*/  LOP3.LUT R0, RZ, R2, RZ, 0x33, !PT ;  /* 0x00000002ff007212 */ /* 0x001fe400078e33ff */
[----:B------:R-:W-:-:S04]  /*23e0*/  IADD3 R14, PT, PT, R43, R14, R44 ;  /* 0x0000000e2b0e7210 */ /* 0x000fc80007ffe02c */
[----:B------:R-:W-:-:S04]  /*23f0*/  IADD3 R53, PT, PT, R53, R14, R26 ;  /* 0x0000000e35357210 */ /* 0x000fc80007ffe01a */
[----:B------:R-:W-:-:S04]  /*2400*/  IADD3 R0, PT, PT, R0, R53, R36 ;  /* 0x0000003500007210 */ /* 0x000fc80007ffe024 */
[C---:B------:R-:W-:Y:S02]  /*2410*/  LOP3.LUT R3, R0.reuse, 0x300, RZ, 0xc0, !PT ;  /* 0x0000030000037812 */ /* 0x040fe400078ec0ff */
[----:B------:R-:W-:Y:S02]  /*2420*/  ISETP.GE.U32.AND P1, PT, R0, 0x300, PT ;  /* 0x000003000000780c */ /* 0x000fe40003f26070 */
[----:B------:R-:W-:-:S13]  /*2430*/  ISETP.NE.AND P0, PT, R3, 0x300, PT ;  /* 0x000003000300780c */ /* 0x000fda0003f05270 */
[----:B------:R-:W-:Y:S05]  /*2440*/  @!P0 BRA `(.L_x_561) ;  /* 0x0000000000808947 */ /* 0x000fea0003800000 */
[----:B------:R-:W0:Y:S01]  /*2450*/  LDC.64 R4, c[0x0][0x3d0] ;  /* 0x0000f400ff047b82 */ /* 0x000e220000000a00 */
[----:B------:R-:W-:Y:S01]  /*2460*/  LEA.HI R0, R0, 0x1, RZ, 0x18 ;  /* 0x0000000100007811 */ /* 0x000fe200078fc0ff */
[----:B------:R-:W-:-:S04]  /*2470*/  IMAD R3, R2, 0x1c, R72 ;  /* 0x0000001c02037824 */ /* 0x000fc800078e0248 */
[C---:B------:R-:W-:Y:S01]  /*2480*/  IMAD.SHL.U32 R6, R0.reuse, 0x100, RZ ;  /* 0x0000010000067824 */ /* 0x040fe200078e00ff */
[----:B------:R-:W-:Y:S01]  /*2490*/  LOP3.LUT R0, R0, 0x3, RZ, 0xc0, !PT ;  /* 0x0000000300007812 */ /* 0x000fe200078ec0ff */
[----:B------:R-:W-:-:S03]  /*24a0*/  VIADD R3, R3, 0xc ;  /* 0x0000000c03037836 */ /* 0x000fc60000000000 */
[----:B------:R-:W-:Y:S01]  /*24b0*/  LOP3.LUT R7, R6, 0x300, RZ, 0xc0, !PT ;  /* 0x0000030006077812 */ /* 0x000fe200078ec0ff */
[----:B------:R-:W-:Y:S02]  /*24c0*/  IMAD.MOV R0, RZ, RZ, -R0 ;  /* 0x000000ffff007224 */ /* 0x000fe400078e0a00 */
[----:B0-----:R-:W-:-:S04]  /*24d0*/  IMAD.WIDE.U32 R4, R2, 0x18, R4 ;  /* 0x0000001802047825 */ /* 0x001fc800078e0004 */
[----:B------:R-:W-:Y:S01]  /*24e0*/  IMAD.IADD R2, R2, 0x1, R7 ;  /* 0x0000000102027824 */ /* 0x000fe200078e0207 */
[----:B------:R-:W-:-:S05]  /*24f0*/  IADD3 R6, P0, PT, R4, 0xc, RZ ;  /* 0x0000000c04067810 */ /* 0x000fca0007f1e0ff */
[----:B------:R-:W-:-:S08]  /*2500*/  IMAD.X R21, RZ, RZ, R5, P0 ;  /* 0x000000ffff157224 */ /* 0x000fd000000e0605 */
.L_x_562:
[----:B0-----:R-:W0:Y:S01]  /*2510*/  LDS R7, [R3+-0x8] ;  /* 0xfffff80003077984 */ /* 0x001e220000000800 */
[----:B------:R-:W-:Y:S02]  /*2520*/  IMAD.MOV.U32 R4, RZ, RZ, R6 ;  /* 0x000000ffff047224 */ /* 0x000fe400078e0006 */
[----:B------:R-:W-:Y:S01]  /*2530*/  IMAD.MOV.U32 R5, RZ, RZ, R21 ;  /* 0x000000ffff057224 */ /* 0x000fe200078e0015 */
[----:B------:R-:W1:Y:S01]  /*2540*/  LDS R9, [R3+-0x4] ;  /* 0xfffffc0003097984 */ /* 0x000e620000000800 */
[----:B------:R-:W-:Y:S01]  /*2550*/  VIADD R0, R0, 0x1 ;  /* 0x0000000100007836 */ /* 0x000fe20000000000 */
[----:B------:R-:W-:Y:S02]  /*2560*/  IADD3 R6, P2, PT, R4, 0x1800, RZ ;  /* 0x0000180004067810 */ /* 0x000fe40007f5e0ff */
[----:B------:R-:W3:Y:S02]  /*2570*/  LDS R11, [R3] ;  /* 0x00000000030b7984 */ /* 0x000ee40000000800 */
[----:B------:R-:W-:Y:S01]  /*2580*/  ISETP.NE.AND P0, PT, R0, RZ, PT ;  /* 0x000000ff0000720c */ /* 0x000fe20003f05270 */
[----:B------:R-:W-:Y:S01]  /*2590*/  IMAD.X R21, RZ, RZ, R5, P2 ;  /* 0x000000ffff157224 */ /* 0x000fe200010e0605 */
[----:B------:R-:W4:Y:S04]  /*25a0*/  LDS R15, [R3+0x4] ;  /* 0x00000400030f7984 */ /* 0x000f280000000800 */
[----:B------:R-:W5:Y:S04]  /*25b0*/  LDS R17, [R3+0x8] ;  /* 0x0000080003117984 */ /* 0x000f680000000800 */
[----:B------:R2:W5:Y:S02]  /*25c0*/  LDS R19, [R3+0xc] ;  /* 0x00000c0003137984 */ /* 0x0005640000000800 */
[----:B--2---:R-:W-:-:S02]  /*25d0*/  VIADD R3, R3, 0x1c00 ;  /* 0x00001c0003037836 */ /* 0x004fc40000000000 */
[----:B0-----:R0:W-:Y:S04]  /*25e0*/  STG.E desc[UR6][R4.64+-0xc], R7 ;  /* 0xfffff40704007986 */ /* 0x0011e8000c101906 */
[----:B-1----:R0:W-:Y:S04]  /*25f0*/  STG.E desc[UR6][R4.64+-0x8], R9 ;  /* 0xfffff80904007986 */ /* 0x0021e8000c101906 */
[----:B---3--:R0:W-:Y:S04]  /*2600*/  STG.E desc[UR6][R4.64+-0x4], R11 ;  /* 0xfffffc0b04007986 */ /* 0x0081e8000c101906 */
[----:B----4-:R0:W-:Y:S04]  /*2610*/  STG.E desc[UR6][R4.64], R15 ;  /* 0x0000000f04007986 */ /* 0x0101e8000c101906 */
[----:B-----5:R0:W-:Y:S04]  /*2620*/  STG.E desc[UR6][R4.64+0x4], R17 ;  /* 0x0000041104007986 */ /* 0x0201e8000c101906 */
[----:B------:R0:W-:Y:S01]  /*2630*/  STG.E desc[UR6][R4.64+0x8], R19 ;  /* 0x0000081304007986 */ /* 0x0001e2000c101906 */
[----:B------:R-:W-:Y:S05]  /*2640*/  @P0 BRA `(.L_x_562) ;  /* 0xfffffffc00b00947 */ /* 0x000fea000383ffff */
.L_x_561:
[----:B------:R-:W-:Y:S05]  /*2650*/  BSYNC.RECONVERGENT B0 ;  /* 0x0000000000007941 */ /* 0x000fea0003800200 */
.L_x_560:
[----:B------:R-:W-:Y:S05]  /*2660*/  @!P1 EXIT ;  /* 0x000000000000994d */ /* 0x000fea0003800000 */
[----:B0-----:R-:W0:Y:S01]  /*2670*/  LDC.64 R4, c[0x0][0x3d0] ;  /* 0x0000f400ff047b82 */ /* 0x001e220000000a00 */
[----:B------:R-:W-:Y:S01]  /*2680*/  IMAD.IADD R0, R13, 0x1, -R2 ;  /* 0x000000010d007824 */ /* 0x000fe200078e0a02 */
[----:B------:R-:W-:Y:S04]  /*2690*/  BSSY.RECONVERGENT B0, `(.L_x_563) ;  /* 0x00000d3000007945 */ /* 0x000fe80003800200 */
[----:B------:R-:W-:Y:S01]  /*26a0*/  ISETP.GT.AND P1, PT, R0, 0xc00, PT ;  /* 0x00000c000000780c */ /* 0x000fe20003f24270 */
[----:B------:R-:W-:-:S04]  /*26b0*/  IMAD R0, R2, 0x1c, R72 ;  /* 0x0000001c02007824 */ /* 0x000fc800078e0248 */
[----:B------:R-:W-:Y:S02]  /*26c0*/  VIADD R0, R0, 0x3804 ;  /* 0x0000380400007836 */ /* 0x000fe40000000000 */
[----:B0-----:R-:W-:-:S03]  /*26d0*/  IMAD.WIDE.U32 R4, R2, 0x18, R4 ;  /* 0x0000001802047825 */ /* 0x001fc600078e0004 */
[----:B------:R-:W-:-:S05]  /*26e0*/  IADD3 R4, P0, PT, R4, 0x3000, RZ ;  /* 0x0000300004047810 */ /* 0x000fca0007f1e0ff */
[----:B------:R-:W-:Y:S01]  /*26f0*/  IMAD.X R5, RZ, RZ, R5, P0 ;  /* 0x000000ffff057224 */ /* 0x000fe200000e0605 */
[----:B------:R-:W-:Y:S01]  /*2700*/  PLOP3.LUT P0, PT, PT, PT, PT, 0x80, 0x8 ;  /* 0x000000000008781c */ /* 0x000fe20003f0f070 */
[----:B------:R-:W-:-:S12]  /*2710*/  @!P1 BRA `(.L_x_564) ;  /* 0x0000000c00289947 */ /* 0x000fd80003800000 */
[----:B------:R-:W-:Y:S01]  /*2720*/  PLOP3.LUT P0, PT, PT, PT, PT, 0x8, 0x80 ;  /* 0x000000000080781c */ /* 0x000fe20003f0e170 */
[----:B------:R-:W-:-:S12]  /*2730*/  VIADD R3, R13, 0xfffff400 ;  /* 0xfffff4000d037836 */ /* 0x000fd80000000000 */
.L_x_565:
[----:B------:R-:W0:Y:S01]  /*2740*/  LDS R7, [R0+-0x3800] ;  /* 0xffc8000000077984 */ /* 0x000e220000000800 */
[----:B------:R-:W-:-:S03]  /*2750*/  VIADD R2, R2, 0x1000 ;  /* 0x0000100002027836 */ /* 0x000fc60000000000 */
[----:B------:R-:W1:Y:S02]  /*2760*/  LDS R9, [R0+-0x37fc] ;  /* 0xffc8040000097984 */ /* 0x000e640000000800 */
[----:B------:R-:W-:Y:S02]  /*2770*/  ISETP.GE.AND P1, PT, R2, R3, PT ;  /* 0x000000030200720c */ /* 0x000fe40003f26270 */
[----:B------:R-:W3:Y:S04]  /*2780*/  LDS R11, [R0+-0x37f8] ;  /* 0xffc80800000b7984 */ /* 0x000ee80000000800 */
[----:B------:R-:W4:Y:S04]  /*2790*/  LDS R15, [R0+-0x37f4] ;  /* 0xffc80c00000f7984 */ /* 0x000f280000000800 */
[----:B------:R-:W5:Y:S04]  /*27a0*/  LDS R17, [R0+-0x37f0] ;  /* 0xffc8100000117984 */ /* 0x000f680000000800 */
[----:B------:R-:W2:Y:S04]  /*27b0*/  LDS R19, [R0+-0x37ec] ;  /* 0xffc8140000137984 */ /* 0x000ea80000000800 */
[----:B------:R-:W2:Y:S04]  /*27c0*/  LDS R21, [R0+-0x1c00] ;  /* 0xffe4000000157984 */ /* 0x000ea80000000800 */
[----:B------:R-:W2:Y:S04]  /*27d0*/  LDS R23, [R0+-0x1bfc] ;  /* 0xffe4040000177984 */ /* 0x000ea80000000800 */
[----:B------:R-:W2:Y:S04]  /*27e0*/  LDS R25, [R0+-0x1bf8] ;  /* 0xffe4080000197984 */ /* 0x000ea80000000800 */
[----:B------:R-:W2:Y:S04]  /*27f0*/  LDS R27, [R0+-0x1bf4] ;  /* 0xffe40c00001b7984 */ /* 0x000ea80000000800 */
[----:B------:R-:W2:Y:S04]  /*2800*/  LDS R29, [R0+-0x1bf0] ;  /* 0xffe41000001d7984 */ /* 0x000ea80000000800 */
[----:B------:R-:W2:Y:S04]  /*2810*/  LDS R31, [R0+-0x1bec] ;  /* 0xffe41400001f7984 */ /* 0x000ea80000000800 */
[----:B------:R-:W2:Y:S04]  /*2820*/  LDS R33, [R0] ;  /* 0x0000000000217984 */ /* 0x000ea80000000800 */
[----:B------:R-:W2:Y:S04]  /*2830*/  LDS R35, [R0+0x4] ;  /* 0x0000040000237984 */ /* 0x000ea80000000800 */
[----:B------:R-:W2:Y:S04]  /*2840*/  LDS R37, [R0+0x8] ;  /* 0x0000080000257984 */ /* 0x000ea80000000800 */
[----:B------:R-:W2:Y:S04]  /*2850*/  LDS R39, [R0+0xc] ;  /* 0x00000c0000277984 */ /* 0x000ea80000000800 */
[----:B0-----:R-:W-:Y:S04]  /*2860*/  STG.E desc[UR6][R4.64+-0x3000], R7 ;  /* 0xffd0000704007986 */ /* 0x001fe8000c101906 */
[----:B------:R-:W0:Y:S04]  /*2870*/  LDS R7, [R0+0x10] ;  /* 0x0000100000077984 */ /* 0x000e280000000800 */
[----:B-1----:R-:W-:Y:S04]  /*2880*/  STG.E desc[UR6][R4.64+-0x2ffc], R9 ;  /* 0xffd0040904007986 */ /* 0x002fe8000c101906 */
[----:B---3--:R-:W-:Y:S04]  /*2890*/  STG.E desc[UR6][R4.64+-0x2ff8], R11 ;  /* 0xffd0080b04007986 */ /* 0x008fe8000c101906 */
[----:B----4-:R-:W-:Y:S04]  /*28a0*/  STG.E desc[UR6][R4.64+-0x2ff4], R15 ;  /* 0xffd00c0f04007986 */ /* 0x010fe8000c101906 */
[----:B-----5:R-:W-:Y:S04]  /*28b0*/  STG.E desc[UR6][R4.64+-0x2ff0], R17 ;  /* 0xffd0101104007986 */ /* 0x020fe8000c101906 */
[----:B--2---:R-:W-:Y:S04]  /*28c0*/  STG.E desc[UR6][R4.64+-0x2fec], R19 ;  /* 0xffd0141304007986 */ /* 0x004fe8000c101906 */
        /* <DEDUP_REMOVED lines=10> */
[----:B------:R-:W1:Y:S04]  /*2970*/  LDS R9, [R0+0x14] ;  /* 0x0000140000097984 */ /* 0x000e680000000800 */
[----:B------:R-:W2:Y:S04]  /*2980*/  LDS R11, [R0+0x1c00] ;  /* 0x001c0000000b7984 */ /* 0x000ea80000000800 */
[----:B------:R-:W3:Y:S04]  /*2990*/  LDS R15, [R0+0x1c04] ;  /* 0x001c0400000f7984 */ /* 0x000ee80000000800 */
[----:B------:R-:W4:Y:S04]  /*29a0*/  LDS R17, [R0+0x1c08] ;  /* 0x001c080000117984 */ /* 0x000f280000000800 */
        /* <DEDUP_REMOVED lines=36> */
[----:B------:R-:W0:Y:S04]  /*2bf0*/  LDS R7, [R0+0xc408] ;  /* 0x00c4080000077984 */ /* 0x000e280000000800 */
        /* <DEDUP_REMOVED lines=77> */
[----:B------:R2:W5:Y:S04]  /*30d0*/  LDS R14, [R0+0x16c14] ;  /* 0x016c1400000e7984 */ /* 0x0005680000000800 */
[----:B0-----:R0:W-:Y:S04]  /*30e0*/  STG.E desc[UR6][R4.64+0xa808], R7 ;  /* 0x00a8080704007986 */ /* 0x0011e8000c101906 */
[----:B-1----:R-:W-:Y:S01]  /*30f0*/  STG.E desc[UR6][R4.64+0xa80c], R9 ;  /* 0x00a80c0904007986 */ /* 0x002fe2000c101906 */
[----:B--2---:R-:W-:-:S03]  /*3100*/  VIADD R0, R0, 0x1c000 ;  /* 0x0001c00000007836 */ /* 0x004fc60000000000 */
[----:B------:R-:W-:Y:S01]  /*3110*/  STG.E desc[UR6][R4.64+0xa810], R11 ;  /* 0x00a8100b04007986 */ /* 0x000fe2000c101906 */
[----:B0-----:R-:W-:-:S03]  /*3120*/  IADD3 R7, P2, PT, R4, 0x18000, RZ ;  /* 0x0001800004077810 */ /* 0x001fc60007f5e0ff */
[----:B---3--:R-:W-:Y:S02]  /*3130*/  STG.E desc[UR6][R4.64+0xa814], R15 ;  /* 0x00a8140f04007986 */ /* 0x008fe4000c101906 */
[----:B------:R-:W-:Y:S02]  /*3140*/  IMAD.X R16, RZ, RZ, R5, P2 ;  /* 0x000000ffff107224 */ /* 0x000fe400010e0605 */
        /* <DEDUP_REMOVED lines=36> */
[----:B0-----:R-:W-:-:S02]  /*3390*/  IMAD.MOV.U32 R4, RZ, RZ, R7 ;  /* 0x000000ffff047224 */ /* 0x001fc400078e0007 */
[----:B------:R-:W-:Y:S01]  /*33a0*/  IMAD.MOV.U32 R5, RZ, RZ, R16 ;  /* 0x000000ffff057224 */ /* 0x000fe200078e0010 */
[----:B------:R-:W-:Y:S06]  /*33b0*/  @!P1 BRA `(.L_x_565) ;  /* 0xfffffff000e09947 */ /* 0x000fec000383ffff */
.L_x_564:
[----:B------:R-:W-:Y:S05]  /*33c0*/  BSYNC.RECONVERGENT B0 ;  /* 0x0000000000007941 */ /* 0x000fea0003800200 */
.L_x_563:
[----:B------:R-:W-:Y:S01]  /*33d0*/  IMAD.IADD R3, R13, 0x1, -R2 ;  /* 0x000000010d037824 */ /* 0x000fe200078e0a02 */
[----:B------:R-:W-:Y:S04]  /*33e0*/  BSSY.RECONVERGENT B0, `(.L_x_566) ;  /* 0x000006a000007945 */ /* 0x000fe80003800200 */
[----:B------:R-:W-:-:S13]  /*33f0*/  ISETP.GT.AND P1, PT, R3, 0x400, PT ;  /* 0x000004000300780c */ /* 0x000fda0003f24270 */
[----:B------:R-:W-:Y:S05]  /*3400*/  @!P1 BRA `(.L_x_567) ;  /* 0x00000004009c9947 */ /* 0x000fea0003800000 */
[----:B------:R-:W0:Y:S01]  /*3410*/  LDS R3, [R0+-0x3800] ;  /* 0xffc8000000037984 */ /* 0x000e220000000800 */
[----:B------:R-:W-:Y:S01]  /*3420*/  PLOP3.LUT P0, PT, PT, PT, PT, 0x8, 0x80 ;  /* 0x000000000080781c */ /* 0x000fe20003f0e170 */
[----:B------:R-:W-:Y:S02]  /*3430*/  VIADD R2, R2, 0x800 ;  /* 0x0000080002027836 */ /* 0x000fe40000000000 */
[----:B------:R-:W1:Y:S04]  /*3440*/  LDS R7, [R0+-0x37fc] ;  /* 0xffc8040000077984 */ /* 0x000e680000000800 */
[----:B------:R-:W3:Y:S04]  /*3450*/  LDS R9, [R0+-0x37f8] ;  /* 0xffc8080000097984 */ /* 0x000ee80000000800 */
[----:B------:R-:W4:Y:S04]  /*3460*/  LDS R11, [R0+-0x37f4] ;  /* 0xffc80c00000b7984 */ /* 0x000f280000000800 */
[----:B------:R-:W5:Y:S04]  /*3470*/  LDS R15, [R0+-0x37f0] ;  /* 0xffc81000000f7984 */ /* 0x000f680000000800 */
[----:B------:R-:W2:Y:S04]  /*3480*/  LDS R17, [R0+-0x37ec] ;  /* 0xffc8140000117984 */ /* 0x000ea80000000800 */
[----:B------:R-:W2:Y:S04]  /*3490*/  LDS R19, [R0+-0x1c00] ;  /* 0xffe4000000137984 */ /* 0x000ea80000000800 */
[----:B------:R-:W2:Y:S04]  /*34a0*/  LDS R21, [R0+-0x1bfc] ;  /* 0xffe4040000157984 */ /* 0x000ea80000000800 */
[----:B------:R-:W-:Y:S04]  /*34b0*/  LDS R23, [R0+-0x1bf8] ;  /* 0xffe4080000177984 */ /* 0x000fe80000000800 */
[----:B------:R-:W-:Y:S04]  /*34c0*/  LDS R25, [R0+-0x1bf4] ;  /* 0xffe40c0000197984 */ /* 0x000fe80000000800 */
[----:B0-----:R-:W-:Y:S04]  /*34d0*/  STG.E desc[UR6][R4.64+-0x3000], R3 ;  /* 0xffd0000304007986 */ /* 0x001fe8000c101906 */
[----:B------:R-:W0:Y:S04]  /*34e0*/  LDS R3, [R0+-0x1bec] ;  /* 0xffe4140000037984 */ /* 0x000e280000000800 */
[----:B-1----:R-:W-:Y:S04]  /*34f0*/  STG.E desc[UR6][R4.64+-0x2ffc], R7 ;  /* 0xffd0040704007986 */ /* 0x002fe8000c101906 */
[----:B---3--:R-:W-:Y:S04]  /*3500*/  STG.E desc[UR6][R4.64+-0x2ff8], R9 ;  /* 0xffd0080904007986 */ /* 0x008fe8000c101906 */
[----:B----4-:R-:W-:Y:S04]  /*3510*/  STG.E desc[UR6][R4.64+-0x2ff4], R11 ;  /* 0xffd00c0b04007986 */ /* 0x010fe8000c101906 */
[----:B-----5:R-:W-:Y:S04]  /*3520*/  STG.E desc[UR6][R4.64+-0x2ff0], R15 ;  /* 0xffd0100f04007986 */ /* 0x020fe8000c101906 */
[----:B--2---:R-:W-:Y:S04]  /*3530*/  STG.E desc[UR6][R4.64+-0x2fec], R17 ;  /* 0xffd0141104007986 */ /* 0x004fe8000c101906 */
[----:B------:R-:W-:Y:S04]  /*3540*/  STG.E desc[UR6][R4.64+-0x1800], R19 ;  /* 0xffe8001304007986 */ /* 0x000fe8000c101906 */
[----:B------:R-:W-:Y:S04]  /*3550*/  STG.E desc[UR6][R4.64+-0x17fc], R21 ;  /* 0xffe8041504007986 */ /* 0x000fe8000c101906 */
[----:B------:R-:W1:Y:S04]  /*3560*/  LDS R27, [R0+-0x1bf0] ;  /* 0xffe41000001b7984 */ /* 0x000e680000000800 */
[----:B------:R-:W2:Y:S04]  /*3570*/  LDS R7, [R0] ;  /* 0x0000000000077984 */ /* 0x000ea80000000800 */
        /* <DEDUP_REMOVED lines=36> */
[----:B------:R-:W-:Y:S01]  /*37c0*/  STG.E desc[UR6][R4.64+-0x17f8], R23 ;  /* 0xffe8081704007986 */ /* 0x000fe2000c101906 */
[----:B-1----:R-:W-:-:S03]  /*37d0*/  VIADD R0, R0, 0xe000 ;  /* 0x0000e00000007836 */ /* 0x002fc60000000000 */
[----:B------:R-:W-:Y:S01]  /*37e0*/  STG.E desc[UR6][R4.64+-0x17f4], R25 ;  /* 0xffe80c1904007986 */ /* 0x000fe2000c101906 */
[----:B0-----:R-:W-:-:S03]  /*37f0*/  IADD3 R3, P1, PT, R4, 0xc000, RZ ;  /* 0x0000c00004037810 */ /* 0x001fc60007f3e0ff */
[----:B------:R-:W-:Y:S02]  /*3800*/  STG.E desc[UR6][R4.64+-0x17f0], R27 ;  /* 0xffe8101b04007986 */ /* 0x000fe4000c101906 */
[----:B------:R-:W-:Y:S02]  /*3810*/  IMAD.X R14, RZ, RZ, R5, P1 ;  /* 0x000000ffff0e7224 */ /* 0x000fe400008e0605 */
        /* <DEDUP_REMOVED lines=37> */
[----:B------:R-:W-:-:S07]  /*3a70*/  IMAD.MOV.U32 R5, RZ, RZ, R14 ;  /* 0x000000ffff057224 */ /* 0x000fce00078e000e */
.L_x_567:
[----:B------:R-:W-:Y:S05]  /*3a80*/  BSYNC.RECONVERGENT B0 ;  /* 0x0000000000007941 */ /* 0x000fea0003800200 */
.L_x_566:
[----:B------:R-:W-:-:S13]  /*3a90*/  ISETP.LT.OR P0, PT, R2, R13, P0 ;  /* 0x0000000d0200720c */ /* 0x000fda0000701670 */
[----:B------:R-:W-:Y:S05]  /*3aa0*/  @!P0 EXIT ;  /* 0x000000000000894d */ /* 0x000fea0003800000 */
[----:B------:R-:W0:Y:S04]  /*3ab0*/  LDS R51, [R0+0x1c14] ;  /* 0x001c140000337984 */ /* 0x000e280000000800 */
[----:B------:R-:W1:Y:S04]  /*3ac0*/  LDS R3, [R0+-0x3800] ;  /* 0xffc8000000037984 */ /* 0x000e680000000800 */
        /* <DEDUP_REMOVED lines=22> */
[----:B0-----:R-:W-:Y:S04]  /*3c30*/  STG.E desc[UR6][R4.64+0x1814], R51 ;  /* 0x0018143304007986 */ /* 0x001fe8000c101906 */
        /* <DEDUP_REMOVED lines=22> */
[----:B------:R-:W-:Y:S01]  /*3da0*/  STG.E desc[UR6][R4.64+0x1810], R49 ;  /* 0x0018103104007986 */ /* 0x000fe2000c101906 */
[----:B------:R-:W-:Y:S05]  /*3db0*/  EXIT ;  /* 0x000000000000794d */ /* 0x000fea0003800000 */
.L_x_559:
[----:B------:R-:W-:Y:S02]  /*3dc0*/  ISETP.NE.AND P0, PT, R68, RZ, PT ;  /* 0x000000ff4400720c */ /* 0x000fe40003f05270 */
[----:B------:R-:W-:Y:S02]  /*3dd0*/  ISETP.NE.AND P1, PT, R71, R70, PT ;  /* 0x000000464700720c */ /* 0x000fe40003f25270 */
[----:B------:R-:W-:-:S09]  /*3de0*/  ISETP.NE.AND P2, PT, R70, R69, PT ;  /* 0x000000454600720c */ /* 0x000fd20003f45270 */
[----:B------:R-:W0:Y:S08]  /*3df0*/  @P0 LDC.64 R12, c[0x0][0x3d0] ;  /* 0x0000f400ff0c0b82 */ /* 0x000e300000000a00 */
[----:B------:R-:W1:Y:S01]  /*3e00*/  @P1 LDC.64 R14, c[0x0][0x3d0] ;  /* 0x0000f400ff0e1b82 */ /* 0x000e620000000a00 */
[----:B0-----:R-:W-:-:S05]  /*3e10*/  @P0 IMAD.WIDE R2, R3, 0x18, R12 ;  /* 0x0000001803020825 */ /* 0x001fca00078e020c */
[----:B------:R0:W-:Y:S01]  /*3e20*/  @P0 STG.E desc[UR6][R2.64], R4 ;  /* 0x0000000402000986 */ /* 0x0001e2000c101906 */
[----:B-1----:R-:W-:-:S03]  /*3e30*/  @P1 IMAD.WIDE R12, R27, 0x18, R14 ;  /* 0x000000181b0c1825 */ /* 0x002fc600078e020e */
[----:B------:R0:W-:Y:S04]  /*3e40*/  @P0 STG.E desc[UR6][R2.64+0x4], R5 ;  /* 0x0000040502000986 */ /* 0x0001e8000c101906 */
        /* <DEDUP_REMOVED lines=9> */
[----:B------:R0:W-:Y:S01]  /*3ee0*/  @P1 STG.E desc[UR6][R12.64+0x14], R57 ;  /* 0x000014390c001986 */ /* 0x0001e2000c101906 */
[----:B------:R-:W-:Y:S05]  /*3ef0*/  @!P2 EXIT ;  /* 0x000000000000a94d */ /* 0x000fea0003800000 */
[----:B0-----:R-:W0:Y:S02]  /*3f00*/  LDC.64 R2, c[0x0][0x3d0] ;  /* 0x0000f400ff027b82 */ /* 0x001e240000000a00 */
[----:B0-----:R-:W-:-:S05]  /*3f10*/  IMAD.WIDE R2, R19, 0x18, R2 ;  /* 0x0000001813027825 */ /* 0x001fca00078e0202 */
[----:B------:R-:W-:Y:S04]  /*3f20*/  STG.E desc[UR6][R2.64], R10 ;  /* 0x0000000a02007986 */ /* 0x000fe8000c101906 */
[----:B------:R-:W-:Y:S04]  /*3f30*/  STG.E desc[UR6][R2.64+0x4], R11 ;  /* 0x0000040b02007986 */ /* 0x000fe8000c101906 */
[----:B------:R-:W-:Y:S04]  /*3f40*/  STG.E desc[UR6][R2.64+0x8], R8 ;  /* 0x0000080802007986 */ /* 0x000fe8000c101906 */
[----:B------:R-:W-:Y:S04]  /*3f50*/  STG.E desc[UR6][R2.64+0xc], R9 ;  /* 0x00000c0902007986 */ /* 0x000fe8000c101906 */
[----:B------:R-:W-:Y:S04]  /*3f60*/  STG.E desc[UR6][R2.64+0x10], R6 ;  /* 0x0000100602007986 */ /* 0x000fe8000c101906 */
[----:B------:R-:W-:Y:S01]  /*3f70*/  STG.E desc[UR6][R2.64+0x14], R7 ;  /* 0x0000140702007986 */ /* 0x000fe2000c101906 */
[----:B------:R-:W-:Y:S05]  /*3f80*/  EXIT ;  /* 0x000000000000794d */ /* 0x000fea0003800000 */
.L_x_527:
[----:B------:R-:W0:Y:S01]  /*3f90*/  S2R R73, SR_TID.X ;  /* 0x0000000000497919 */ /* 0x000e220000002100 */
[----:B------:R-:W1:Y:S01]  /*3fa0*/  LDC.64 R2, c[0x0][0x380] ;  /* 0x0000e000ff027b82 */ /* 0x000e620000000a00 */
[----:B------:R-:W2:Y:S01]  /*3fb0*/  S2R R75, SR_LANEID ;  /* 0x00000000004b7919 */ /* 0x000ea20000000000 */
[----:B------:R-:W-:Y:S01]  /*3fc0*/  MOV R76, 0x400 ;  /* 0x00000400004c7802 */ /* 0x000fe20000000f00 */
[----:B------:R-:W-:Y:S01]  /*3fd0*/  IMAD.MOV.U32 R69, RZ, RZ, RZ ;  /* 0x000000ffff457224 */ /* 0x000fe200078e00ff */
[----:B------:R-:W3:Y:S04]  /*3fe0*/  LDCU UR4, c[0x0][0x398] ;  /* 0x00007300ff0477ac */ /* 0x000ee80008000800 */
[----:B------:R-:W4:Y:S01]  /*3ff0*/  LDC.64 R8, c[0x0][0x3a0] ;  /* 0x0000e800ff087b82 */ /* 0x000f220000000a00 */
[----:B0-----:R-:W-:-:S02]  /*4000*/  LOP3.LUT R5, R73, 0x1f, RZ, 0xc0, !PT ;  /* 0x0000001f49057812 */ /* 0x001fc400078ec0ff */
[----:B------:R-:W-:-:S03]  /*4010*/  LOP3.LUT R0, R73, 0x3e0, RZ, 0xc0, !PT ;  /* 0x000003e049007812 */ /* 0x000fc600078ec0ff */
[----:B------:R-:W-:-:S04]  /*4020*/  IMAD.IADD R5, R4, 0x1, R5 ;  /* 0x0000000104057824 */ /* 0x000fc800078e0205 */
[----:B------:R-:W-:-:S04]  /*4030*/  IMAD R13, R0, 0x3, R5 ;  /* 0x00000003000d7824 */ /* 0x000fc800078e0205 */
[----:B-1----:R-:W-:-:S05]  /*4040*/  IMAD.WIDE.U32 R6, R13, 0x10, R2 ;  /* 0x000000100d067825 */ /* 0x002fca00078e0002 */
[----:B------:R-:W5:Y:S04]  /*4050*/  LDG.E R10, desc[UR6][R6.64] ;  /* 0x00000006060a7981 */ /* 0x000f68000c1e1900 */
[----:B------:R-:W3:Y:S04]  /*4060*/  LDG.E R11, desc[UR6][R6.64+0x200] ;  /* 0x00020006060b7981 */ /* 0x000ee8000c1e1900 */
[----:B------:R-:W3:Y:S01]  /*4070*/  LDG.E R12, desc[UR6][R6.64+0x400] ;  /* 0x00040006060c7981 */ /* 0x000ee2000c1e1900 */
[----:B------:R-:W-:Y:S01]  /*4080*/  ISETP.NE.AND P0, PT, R73, RZ, PT ;  /* 0x000000ff4900720c */ /* 0x000fe20003f05270 */
[----:B----4-:R-:W-:Y:S01]  /*4090*/  IMAD.WIDE.U32 R8, R13, 0x10, R8 ;  /* 0x000000100d087825 */ /* 0x010fe200078e0008 */
[----:B------:R-:W-:Y:S01]  /*40a0*/  SHF.R.U32.HI R0, RZ, 0x5, R73 ;  /* 0x00000005ff007819 */ /* 0x000fe20000011649 */
[----:B------:R-:W0:Y:S04]  /*40b0*/  S2R R5, SR_CgaCtaId ;  /* 0x0000000000057919 */ /* 0x000e280000008800 */
[----:B--2---:R-:W-:Y:S01]  /*40c0*/  IMAD R15, R0, 0x60, R75 ;  /* 0x00000060000f7824 */ /* 0x004fe200078e024b */
[----:B0-----:R-:W-:-:S05]  /*40d0*/  LEA R76, R5, R76, 0x18 ;  /* 0x0000004c054c7211 */ /* 0x001fca00078ec0ff */
[----:B------:R-:W-:-:S04]  /*40e0*/  @!P0 IMAD.WIDE.U32 R4, R4, 0x10, R2 ;  /* 0x0000001004048825 */ /* 0x000fc800078e0002 */
[----:B------:R-:W-:-:S04]  /*40f0*/  IMAD R16, R15, 0x4, R76 ;  /* 0x000000040f107824 */ /* 0x000fc800078e024c */
[----:B------:R-:W-:Y:S01]  /*4100*/  IMAD R3, R75, 0x8, R16 ;  /* 0x000000084b037824 */ /* 0x000fe200078e0210 */
[----:B-----5:R0:W-:Y:S04]  /*4110*/  STS [R16], R10 ;  /* 0x0000000a10007388 */ /* 0x0201e80000000800 */
[----:B---3--:R-:W-:Y:S04]  /*4120*/  STS [R16+0x80], R11 ;  /* 0x0000800b10007388 */ /* 0x008fe80000000800 */
[----:B------:R1:W-:Y:S01]  /*4130*/  STS [R16+0x100], R12 ;  /* 0x0001000c10007388 */ /* 0x0003e20000000800 */
[----:B------:R-:W-:-:S03]  /*4140*/  NOP ;  /* 0x0000000000007918 */ /* 0x000fc60000000000 */
[----:B------:R2:W3:Y:S04]  /*4150*/  @!P0 LDG.E R69, desc[UR6][R4.64+-0x10] ;  /* 0xfffff00604458981 */ /* 0x0004e8000c1e1900 */
[----:B------:R-:W-:Y:S04]  /*4160*/  LDS R74, [R3] ;  /* 0x00000000034a7984 */ /* 0x000fe80000000800 */
[----:B------:R-:W4:Y:S04]  /*4170*/  LDS R72, [R3+0x4] ;  /* 0x0000040003487984 */ /* 0x000f280000000800 */
[----:B------:R-:W5:Y:S01]  /*4180*/  LDS R71, [R3+0x8] ;  /* 0x0000080003477984 */ /* 0x000f620000000800 */
[----:B------:R-:W-:Y:S06]  /*4190*/  BAR.SYNC.DEFER_BLOCKING 0x0 ;  /* 0x0000000000007b1d */ /* 0x000fec0000010000 */
[----:B------:R-:W2:Y:S04]  /*41a0*/  LDG.E R2, desc[UR6][R8.64+0x4] ;  /* 0x0000040608027981 */ /* 0x000ea8000c1e1900 */
[----:B------:R-:W3:Y:S04]  /*41b0*/  LDG.E R6, desc[UR6][R8.64+0x8] ;  /* 0x0000080608067981 */ /* 0x000ee8000c1e1900 */
[----:B0-----:R-:W3:Y:S04]  /*41c0*/  LDG.E R10, desc[UR6][R8.64+0x204] ;  /* 0x00020406080a7981 */ /* 0x001ee8000c1e1900 */
[----:B-1----:R-:W3:Y:S04]  /*41d0*/  LDG.E R12, desc[UR6][R8.64+0x208] ;  /* 0x00020806080c7981 */ /* 0x002ee8000c1e1900 */
[----:B------:R-:W3:Y:S04]  /*41e0*/  LDG.E R4, desc[UR6][R8.64+0x404] ;  /* 0x0004040608047981 */ /* 0x000ee8000c1e1900 */
[----:B------:R-:W3:Y:S04]  /*41f0*/  LDG.E R14, desc[UR6][R8.64+0x408] ;  /* 0x00040806080e7981 */ /* 0x000ee8000c1e1900 */
[----:B------:R-:W3:Y:S04]  /*4200*/  LDG.E R17, desc[UR6][R8.64+0x20c] ;  /* 0x00020c0608117981 */ /* 0x000ee8000c1e1900 */
[----:B------:R-:W3:Y:S04]  /*4210*/  LDG.E R19, desc[UR6][R8.64+0xc] ;  /* 0x00000c0608137981 */ /* 0x000ee8000c1e1900 */
[----:B------:R-:W3:Y:S01]  /*4220*/  LDG.E R23, desc[UR6][R8.64+0x40c] ;  /* 0x00040c0608177981 */ /* 0x000ee2000c1e1900 */
[----:B------:R-:W-:-:S02]  /*4230*/  IMAD R20, R75, 0x2, R15 ;  /* 0x000000024b147824 */ /* 0x000fc400078e020f */
[----:B------:R-:W-:Y:S02]  /*4240*/  VIADD R18, R13, UR4 ;  /* 0x000000040d127c36 */ /* 0x000fe40008000000 */
[----:B------:R-:W-:Y:S02]  /*4250*/  IMAD R21, R15, 0x14, R16 ;  /* 0x000000140f157824 */ /* 0x000fe400078e0210 */
[----:B------:R-:W-:Y:S02]  /*4260*/  IMAD R24, R20, 0x14, R3 ;  /* 0x0000001414187824 */ /* 0x000fe400078e0203 */
[C---:B------:R-:W-:Y:S02]  /*4270*/  VIADD R16, R18.reuse, 0x20 ;  /* 0x0000002012107836 */ /* 0x040fe40000000000 */
[----:B------:R-:W-:Y:S02]  /*4280*/  VIADD R22, R18, 0x40 ;  /* 0x0000004012167836 */ /* 0x000fe40000000000 */
[C---:B------:R-:W-:Y:S01]  /*4290*/  IMAD R20, R73.reuse, 0x4, R76 ;  /* 0x0000000449147824 */ /* 0x040fe200078e024c */
[----:B------:R-:W-:-:S02]  /*42a0*/  ISETP.NE.AND P0, PT, R73, RZ, PT ;  /* 0x000000ff4900720c */ /* 0x000fc40003f05270 */
[----:B----4-:R-:W-:Y:S02]  /*42b0*/  ISETP.NE.AND P1, PT, R74, R72, PT ;  /* 0x000000484a00720c */ /* 0x010fe40003f25270 */
[----:B-----5:R-:W-:Y:S01]  /*42c0*/  ISETP.NE.AND P2, PT, R72, R71, PT ;  /* 0x000000474800720c */ /* 0x020fe20003f45270 */
[----:B------:R-:W-:Y:S01]  /*42d0*/  BSSY.RECONVERGENT B0, `(.L_x_568) ;  /* 0x0000034000007945 */ /* 0x000fe20003800200 */
[----:B--2---:R-:W-:Y:S02]  /*42e0*/  IMAD.MOV.U32 R3, RZ, RZ, R2 ;  /* 0x000000ffff037224 */ /* 0x004fe400078e0002 */
[----:B---3--:R-:W-:Y:S02]  /*42f0*/  IMAD.MOV.U32 R7, RZ, RZ, R6 ;  /* 0x000000ffff077224 */ /* 0x008fe400078e0006 */
[----:B------:R-:W-:Y:S02]  /*4300*/  IMAD.MOV.U32 R11, RZ, RZ, R10 ;  /* 0x000000ffff0b7224 */ /* 0x000fe400078e000a */
[----:B------:R-:W-:-:S02]  /*4310*/  IMAD.MOV.U32 R13, RZ, RZ, R12 ;  /* 0x000000ffff0d7224 */ /* 0x000fc400078e000c */
[----:B------:R-:W-:Y:S02]  /*4320*/  IMAD.MOV.U32 R5, RZ, RZ, R4 ;  /* 0x000000ffff057224 */ /* 0x000fe400078e0004 */
[----:B------:R-:W-:Y:S01]  /*4330*/  IMAD.MOV.U32 R15, RZ, RZ, R14 ;  /* 0x000000ffff0f7224 */ /* 0x000fe200078e000e */
[----:B------:R-:W-:Y:S04]  /*4340*/  STS.64 [R21], R2 ;  /* 0x0000000215007388 */ /* 0x000fe80000000a00 */
[----:B------:R-:W-:Y:S04]  /*4350*/  STS.64 [R21+0x310], R16 ;  /* 0x0003101015007388 */ /* 0x000fe80000000a00 */
        /* <DEDUP_REMOVED lines=11> */
[----:B------:R-:W0:Y:S04]  /*4410*/  LDS.64 R56, [R24+0x18] ;  /* 0x0000180018387984 */ /* 0x000e280000000a00 */
[----:B------:R-:W1:Y:S04]  /*4420*/  LDS.64 R6, [R24+0x20] ;  /* 0x0000200018067984 */ /* 0x000e680000000a00 */
[----:B------:R-:W2:Y:S04]  /*4430*/  LDS.64 R4, [R24+0x28] ;  /* 0x0000280018047984 */ /* 0x000ea80000000a00 */
[----:B------:R-:W-:Y:S04]  /*4440*/  LDS.64 R2, [R24+0x30] ;  /* 0x0000300018027984 */ /* 0x000fe80000000a00 */
[----:B------:R-:W-:Y:S04]  /*4450*/  LDS.64 R8, [R24+0x38] ;  /* 0x0000380018087984 */ /* 0x000fe80000000a00 */
[----:B------:R-:W-:Y:S01]  /*4460*/  LDS.64 R10, [R24+0x40] ;  /* 0x00004000180a7984 */ /* 0x000fe20000000a00 */
[----:B------:R-:W-:Y:S06]  /*4470*/  BAR.SYNC.DEFER_BLOCKING 0x0 ;  /* 0x0000000000007b1d */ /* 0x000fec0000010000 */
[----:B------:R-:W-:Y:S02]  /*4480*/  STS [R20+0x578], R71 ;  /* 0x0005784714007388 */ /* 0x000fe40000000800 */
[----:B------:R-:W-:Y:S06]  /*4490*/  BAR.SYNC.DEFER_BLOCKING 0x0 ;  /* 0x0000000000007b1d */ /* 0x000fec0000010000 */
[----:B------:R-:W3:Y:S01]  /*44a0*/  @P0 LDS R69, [R20+0x574] ;  /* 0x0005740014450984 */ /* 0x000ee20000000800 */
[----:B0-----:R-:W-:-:S02]  /*44b0*/  IMAD.MOV.U32 R16, RZ, RZ, R57 ;  /* 0x000000ffff107224 */ /* 0x001fc400078e0039 */
[----:B------:R-:W-:Y:S02]  /*44c0*/  IMAD.MOV.U32 R17, RZ, RZ, R56 ;  /* 0x000000ffff117224 */ /* 0x000fe400078e0038 */
[----:B-1----:R-:W-:Y:S02]  /*44d0*/  IMAD.MOV.U32 R14, RZ, RZ, R7 ;  /* 0x000000ffff0e7224 */ /* 0x002fe400078e0007 */
[----:B------:R-:W-:Y:S02]  /*44e0*/  IMAD.MOV.U32 R15, RZ, RZ, R6 ;  /* 0x000000ffff0f7224 */ /* 0x000fe400078e0006 */
[----:B--2---:R-:W-:Y:S01]  /*44f0*/  IMAD.MOV.U32 R13, RZ, RZ, R4 ;  /* 0x000000ffff0d7224 */ /* 0x004fe200078e0004 */
[----:B---3--:R-:W-:-:S04]  /*4500*/  ISETP.NE.AND P0, PT, R69, R74, PT ;  /* 0x0000004a4500720c */ /* 0x008fc80003f05270 */
[----:B------:R-:W-:-:S04]  /*4510*/  SEL R12, RZ, 0x1, !P0 ;  /* 0x00000001ff0c7807 */ /* 0x000fc80004000000 */
[----:B------:R-:W-:Y:S01]  /*4520*/  IADD3 R68, PT, PT, R12, 0x1, RZ ;  /* 0x000000010c447810 */ /* 0x000fe20007ffe0ff */
[----:B------:R-:W-:Y:S02]  /*4530*/  @!P1 IMAD.MOV R68, RZ, RZ, R12 ;  /* 0x000000ffff449224 */ /* 0x000fe400078e020c */
[----:B------:R-:W-:Y:S02]  /*4540*/  IMAD.MOV.U32 R12, RZ, RZ, R5 ;  /* 0x000000ffff0c7224 */ /* 0x000fe400078e0005 */
[----:B------:R-:W-:Y:S02]  /*4550*/  VIADD R18, R68, 0x1 ;  /* 0x0000000144127836 */ /* 0x000fe40000000000 */
[----:B------:R-:W-:Y:S01]  /*4560*/  @!P2 IMAD.MOV R18, RZ, RZ, R68 ;  /* 0x000000ffff12a224 */ /* 0x000fe200078e0244 */
        /* <DEDUP_REMOVED lines=10> */
.L_x_569:
[----:B------:R-:W-:Y:S05]  /*4610*/  BSYNC.RECONVERGENT B0 ;  /* 0x0000000000007941 */ /* 0x000fea0003800200 */
.L_x_568:
        /* <DEDUP_REMOVED lines=11> */
.L_x_571:
[----:B------:R-:W-:Y:S05]  /*46d0*/  BSYNC.RECONVERGENT B0 ;  /* 0x0000000000007941 */ /* 0x000fea0003800200 */
.L_x_570:
        /* <DEDUP_REMOVED lines=28> */
.L_x_573:
[----:B------:R-:W-:Y:S05]  /*48a0*/  BSYNC.RECONVERGENT B0 ;  /* 0x0000000000007941 */ /* 0x000fea0003800200 */
.L_x_572:
[----:B------:R-:W0:Y:S01]  /*48b0*/  SHFL.UP PT, R18, R19, 0x2, RZ ;  /* 0x0440000013127989 */ /* 0x000e2200000e00ff */
[----:B------:R-:W-:Y:S01]  /*48c0*/  ISETP.GT.AND P2, PT, R75, 0x1, PT ;  /* 0x000000014b00780c */ /* 0x000fe20003f44270 */
[----:B------:R-:W-:Y:S01]  /*48d0*/  @!P1 IMAD.MOV.U32 R12, RZ, RZ, R11 ;  /* 0x000000ffff0c9224 */ /* 0x000fe200078e000b */
[----:B------:R-:W-:Y:S01]  /*48e0*/  ISETP.NE.AND P0, PT, R19, RZ, PT ;  /* 0x000000ff1300720c */ /* 0x000fe20003f05270 */
[----:B------:R-:W-:Y:S01]  /*48f0*/  @!P1 IMAD.MOV.U32 R13, RZ, RZ, R10 ;  /* 0x000000ffff0d9224 */ /* 0x000fe200078e000a */
[----:B------:R-:W-:Y:S01]  /*4900*/  BSSY.RECONVERGENT B0, `(.L_x_574) ;  /* 0x000001d000007945 */ /* 0x000fe20003800200 */
[----:B------:R-:W-:Y:S01]  /*4910*/  @!P1 IMAD.MOV.U32 R14, RZ, RZ, R9 ;  /* 0x000000ffff0e9224 */ /* 0x000fe200078e0009 */
[----:B----4-:R2:W4:Y:S01]  /*4920*/  SHFL.UP PT, R23, R12, 0x2, RZ ;  /* 0x044000000c177989 */ /* 0x01052200000e00ff */
[----:B------:R-:W-:Y:S02]  /*4930*/  @!P1 IMAD.MOV.U32 R17, RZ, RZ, R2 ;  /* 0x000000ffff119224 */ /* 0x000fe400078e0002 */
[----:B------:R-:W-:Y:S01]  /*4940*/  @!P1 IMAD.MOV.U32 R16, RZ, RZ, R3 ;  /* 0x000000ffff109224 */ /* 0x000fe200078e0003 */
[----:B------:R2:W2:Y:S01]  /*4950*/  SHFL.UP PT, R21, R14, 0x2, RZ ;  /* 0x044000000e157989 */ /* 0x0004a200000e00ff */
[----:B------:R-:W-:-:S02]  /*4960*/  @!P1 IMAD.MOV.U32 R15, RZ, RZ, R8 ;  /* 0x000000ffff0f9224 */ /* 0x000fc400078e0008 */
[----:B-1----:R-:W-:Y:S01]  /*4970*/  IMAD.MOV.U32 R2, RZ, RZ, R12 ;  /* 0x000000ffff027224 */ /* 0x002fe200078e000c */
[----:B---3--:R1:W3:Y:S01]  /*4980*/  SHFL.UP PT, R20, R17, 0x2, RZ ;  /* 0x0440000011147989 */ /* 0x0082e200000e00ff */
[----:B------:R-:W-:Y:S02]  /*4990*/  IMAD.MOV.U32 R3, RZ, RZ, R13 ;  /* 0x000000ffff037224 */ /* 0x000fe400078e000d */
        /* <DEDUP_REMOVED lines=10> */
[----:B----4-:R-:W-:Y:S02]  /*4a40*/  IABS R2, R23 ;  /* 0x0000001700027213 */ /* 0x010fe40000000000 */
[----:B------:R-:W-:Y:S02]  /*4a50*/  IABS R3, R12 ;  /* 0x0000000c00037213 */ /* 0x000fe40000000000 */
[----:B---3--:R-:W-:Y:S02]  /*4a60*/  VIMNMX R11, PT, PT, R20, R17, PT ;  /* 0x00000011140b7248 */ /* 0x008fe40003fe0100 */
[----:B------:R-:W-:Y:S02]  /*4a70*/  ISETP.GT.U32.AND P0, PT, R2, R3, PT ;  /* 0x000000030200720c */ /* 0x000fe40003f04070 */
[----:B0-----:R-:W-:Y:S02]  /*4a80*/  VIMNMX R10, PT, PT, R19, R16, !PT ;  /* 0x00000010130a7248 */ /* 0x001fe40007fe0100 */
[----:B-1----:R-:W-:-:S02]  /*4a90*/  VIMNMX R9, PT, PT, R22, R15, PT ;  /* 0x0000000f16097248 */ /* 0x002fc40003fe0100 */
[----:B--2---:R-:W-:Y:S02]  /*4aa0*/  VIMNMX R8, PT, PT, R21, R14, !PT ;  /* 0x0000000e15087248 */ /* 0x004fe40007fe0100 */
[----:B------:R-:W-:Y:S02]  /*4ab0*/  SEL R3, R24, R13, P0 ;  /* 0x0000000d18037207 */ /* 0x000fe40000000000 */
[----:B------:R-:W-:-:S07]  /*4ac0*/  SEL R2, R23, R12, P0 ;  /* 0x0000000c17027207 */ /* 0x000fce0000000000 */
.L_x_575:
[----:B------:R-:W-:Y:S05]  /*4ad0*/  BSYNC.RECONVERGENT B0 ;  /* 0x0000000000007941 */ /* 0x000fea0003800200 */
.L_x_574:
[----:B0-----:R-:W0:Y:S01]  /*4ae0*/  SHFL.UP PT, R19, R18, 0x4, RZ ;  /* 0x0480000012137989 */ /* 0x001e2200000e00ff */
[----:B------:R-:W-:Y:S01]  /*4af0*/  ISETP.GT.AND P1, PT, R75, 0x3, PT ;  /* 0x000000034b00780c */ /* 0x000fe20003f24270 */
[----:B------:R-:W-:Y:S01]  /*4b00*/  @!P2 IMAD.MOV.U32 R2, RZ, RZ, R12 ;  /* 0x000000ffff02a224 */ /* 0x000fe200078e000c */
[----:B------:R-:W-:Y:S01]  /*4b10*/  ISETP.NE.AND P0, PT, R18, RZ, PT ;  /* 0x000000ff1200720c */ /* 0x000fe20003f05270 */
[----:B------:R-:W-:Y:S01]  /*4b20*/  @!P2 IMAD.MOV.U32 R3, RZ, RZ, R13 ;  /* 0x000000ffff03a224 */ /* 0x000fe200078e000d */
[----:B------:R-:W-:Y:S01]  /*4b30*/  BSSY.RECONVERGENT B0, `(.L_x_576) ;  /* 0x000001d000007945 */ /* 0x000fe20003800200 */
[----:B------:R-:W-:Y:S01]  /*4b40*/  @!P2 IMAD.MOV.U32 R8, RZ, RZ, R14 ;  /* 0x000000ffff08a224 */ /* 0x000fe200078e000e */
[----:B------:R0:W0:Y:S01]  /*4b50*/  SHFL.UP PT, R25, R2, 0x4, RZ ;  /* 0x0480000002197989 */ /* 0x00002200000e00ff */
[----:B------:R-:W-:Y:S02]  /*4b60*/  @!P2 IMAD.MOV.U32 R11, RZ, RZ, R17 ;  /* 0x000000ffff0ba224 */ /* 0x000fe400078e0011 */
[----:B------:R-:W-:Y:S01]  /*4b70*/  @!P2 IMAD.MOV.U32 R10, RZ, RZ, R16 ;  /* 0x000000ffff0aa224 */ /* 0x000fe200078e0010 */
[----:B----4-:R4:W4:Y:S01]  /*4b80*/  SHFL.UP PT, R23, R8, 0x4, RZ ;  /* 0x0480000008177989 */ /* 0x01092200000e00ff */
[----:B------:R-:W-:-:S02]  /*4b90*/  @!P2 IMAD.MOV.U32 R9, RZ, RZ, R15 ;  /* 0x000000ffff09a224 */ /* 0x000fc400078e000f */
[----:B--2---:R-:W-:Y:S01]  /*4ba0*/  IMAD.MOV.U32 R12, RZ, RZ, R2 ;  /* 0x000000ffff0c7224 */ /* 0x004fe200078e0002 */
[----:B------:R2:W2:Y:S01]  /*4bb0*/  SHFL.UP PT, R21, R10, 0x4, RZ ;  /* 0x048000000a157989 */ /* 0x0004a200000e00ff */
[----:B-1----:R-:W-:Y:S02]  /*4bc0*/  IMAD.MOV.U32 R13, RZ, RZ, R3 ;  /* 0x000000ffff0d7224 */ /* 0x002fe400078e0003 */
[----:B------:R-:W-:Y:S01]  /*4bd0*/  IMAD.MOV.U32 R14, RZ, RZ, R8 ;  /* 0x000000ffff0e7224 */ /* 0x000fe200078e0008 */
[----:B---3--:R1:W3:Y:S01]  /*4be0*/  SHFL.UP PT, R20, R9, 0x4, RZ ;  /* 0x0480000009147989 */ /* 0x0082e200000e00ff */
        /* <DEDUP_REMOVED lines=8> */
[----:B------:R-:W-:Y:S02]  /*4c70*/  IABS R12, R25 ;  /* 0x00000019000c7213 */ /* 0x000fe40000000000 */
[----:B------:R-:W-:Y:S02]  /*4c80*/  IABS R13, R2 ;  /* 0x00000002000d7213 */ /* 0x000fe40000000000 */
[----:B0-----:R-:W-:Y:S02]  /*4c90*/  VIMNMX R17, PT, PT, R18, R11, PT ;  /* 0x0000000b12117248 */ /* 0x001fe40003fe0100 */
[----:B------:R-:W-:Y:S02]  /*4ca0*/  ISETP.GT.U32.AND P0, PT, R12, R13, PT ;  /* 0x0000000d0c00720c */ /* 0x000fe40003f04070 */
[----:B--2---:R-:W-:Y:S02]  /*4cb0*/  VIMNMX R16, PT, PT, R21, R10, !PT ;  /* 0x0000000a15107248 */ /* 0x004fe40007fe0100 */
[----:B---3--:R-:W-:-:S02]  /*4cc0*/  VIMNMX R15, PT, PT, R20, R9, PT ;  /* 0x00000009140f7248 */ /* 0x008fc40003fe0100 */
[----:B----4-:R-:W-:Y:S02]  /*4cd0*/  VIMNMX R14, PT, PT, R23, R8, !PT ;  /* 0x00000008170e7248 */ /* 0x010fe40007fe0100 */
[----:B-1----:R-:W-:Y:S02]  /*4ce0*/  SEL R13, R22, R3, P0 ;  /* 0x00000003160d7207 */ /* 0x002fe40000000000 */
[----:B------:R-:W-:-:S07]  /*4cf0*/  SEL R12, R25, R2, P0 ;  /* 0x00000002190c7207 */ /* 0x000fce0000000000 */
.L_x_577:
[----:B------:R-:W-:Y:S05]  /*4d00*/  BSYNC.RECONVERGENT B0 ;  /* 0x0000000000007941 */ /* 0x000fea0003800200 */
.L_x_576:
[----:B0-----:R-:W0:Y:S01]  /*4d10*/  SHFL.UP PT, R18, R19, 0x8, RZ ;  /* 0x0500000013127989 */ /* 0x001e2200000e00ff */
[----:B------:R-:W-:Y:S01]  /*4d20*/  ISETP.GT.AND P2, PT, R75, 0x7, PT ;  /* 0x000000074b00780c */ /* 0x000fe20003f44270 */
[----:B------:R-:W-:Y:S01]  /*4d30*/  @!P1 IMAD.MOV.U32 R12, RZ, RZ, R2 ;  /* 0x000000ffff0c9224 */ /* 0x000fe200078e0002 */
[----:B------:R-:W-:Y:S01]  /*4d40*/  ISETP.NE.AND P0, PT, R19, RZ, PT ;  /* 0x000000ff1300720c */ /* 0x000fe20003f05270 */
[----:B------:R-:W-:Y:S01]  /*4d50*/  @!P1 IMAD.MOV.U32 R13, RZ, RZ, R3 ;  /* 0x000000ffff0d9224 */ /* 0x000fe200078e0003 */
[----:B------:R-:W-:Y:S01]  /*4d60*/  @!P1 MOV R17, R11 ;  /* 0x0000000b00119202 */ /* 0x000fe20000000f00 */
[----:B------:R-:W-:Y:S01]  /*4d70*/  @!P1 IMAD.MOV.U32 R14, RZ, RZ, R8 ;  /* 0x000000ffff0e9224 */ /* 0x000fe200078e0008 */
[----:B----4-:R4:W4:Y:S01]  /*4d80*/  SHFL.UP PT, R23, R12, 0x8, RZ ;  /* 0x050000000c177989 */ /* 0x01092200000e00ff */
[----:B------:R-:W-:Y:S01]  /*4d90*/  @!P1 IMAD.MOV.U32 R16, RZ, RZ, R10 ;  /* 0x000000ffff109224 */ /* 0x000fe200078e000a */
[----:B------:R-:W-:Y:S01]  /*4da0*/  BSSY.RECONVERGENT B0, `(.L_x_578) ;  /* 0x0000019000007945 */ /* 0x000fe20003800200 */
[----:B------:R-:W-:Y:S01]  /*4db0*/  @!P1 IMAD.MOV.U32 R15, RZ, RZ, R9 ;  /* 0x000000ffff0f9224 */ /* 0x000fe200078e0009 */
[----:B---3--:R3:W3:Y:S01]  /*4dc0*/  SHFL.UP PT, R20, R17, 0x8, RZ ;  /* 0x0500000011147989 */ /* 0x0086e200000e00ff */
[----:B------:R-:W-:-:S02]  /*4dd0*/  IMAD.MOV.U32 R2, RZ, RZ, R12 ;  /* 0x000000ffff027224 */ /* 0x000fc400078e000c */
[----:B-1----:R-:W-:Y:S01]  /*4de0*/  IMAD.MOV.U32 R3, RZ, RZ, R13 ;  /* 0x000000ffff037224 */ /* 0x002fe200078e000d */
[----:B------:R1:W1:Y:S01]  /*4df0*/  SHFL.UP PT, R22, R15, 0x8, RZ ;  /* 0x050000000f167989 */ /* 0x00026200000e00ff */
[----:B------:R-:W-:Y:S02]  /*4e00*/  IMAD.MOV.U32 R8, RZ, RZ, R14 ;  /* 0x000000ffff087224 */ /* 0x000fe400078e000e */
[----:B------:R-:W-:Y:S01]  /*4e10*/  IMAD.MOV.U32 R9, RZ, RZ, R15 ;  /* 0x000000ffff097224 */ /* 0x000fe200078e000f */
[----:B--2---:R2:W1:Y:S01]  /*4e20*/  SHFL.UP PT, R21, R14, 0x8, RZ ;  /* 0x050000000e157989 */ /* 0x00446200000e00ff */
[----:B------:R-:W-:Y:S02]  /*4e30*/  IMAD.MOV.U32 R10, RZ, RZ, R16 ;  /* 0x000000ffff0a7224 */ /* 0x000fe400078e0010 */
[----:B------:R-:W-:Y:S01]  /*4e40*/  IMAD.MOV.U32 R11, RZ, RZ, R17 ;  /* 0x000000ffff0b7224 */ /* 0x000fe200078e0011 */
[----:B------:R2:W1:Y:S01]  /*4e50*/  SHFL.UP PT, R24, R13, 0x8, RZ ;  /* 0x050000000d187989 */ /* 0x00046200000e00ff */
[----:B0-----:R-:W-:-:S02]  /*4e60*/  IMAD.IADD R18, R18, 0x1, R19 ;  /* 0x0000000112127824 */ /* 0x001fc400078e0213 */
[----:B------:R-:W-:Y:S02]  /*4e70*/  @!P2 IMAD.MOV.U32 R18, RZ, RZ, R19 ;  /* 0x000000ffff12a224 */ /* 0x000fe400078e0013 */
[----:B------:R2:W0:Y:S01]  /*4e80*/  SHFL.UP PT, R19, R16, 0x8, RZ ;  /* 0x0500000010137989 */ /* 0x00042200000e00ff */
[----:B------:R-:W-:Y:S05]  /*4e90*/  @P0 BRA `(.L_x_579) ;  /* 0x0000000000240947 */ /* 0x000fea0003800000 */
[----:B----4-:R-:W-:Y:S02]  /*4ea0*/  IABS R2, R23 ;  /* 0x0000001700027213 */ /* 0x010fe40000000000 */
[----:B------:R-:W-:Y:S02]  /*4eb0*/  IABS R3, R12 ;  /* 0x0000000c00037213 */ /* 0x000fe40000000000 */
[----:B---3--:R-:W-:Y:S02]  /*4ec0*/  VIMNMX R11, PT, PT, R20, R17, PT ;  /* 0x00000011140b7248 */ /* 0x008fe40003fe0100 */
[----:B------:R-:W-:Y:S02]  /*4ed0*/  ISETP.GT.U32.AND P0, PT, R2, R3, PT ;  /* 0x000000030200720c */ /* 0x000fe40003f04070 */
[----:B0-----:R-:W-:Y:S02]  /*4ee0*/  VIMNMX R10, PT, PT, R19, R16, !PT ;  /* 0x00000010130a7248 */ /* 0x001fe40007fe0100 */
[----:B-1----:R-:W-:-:S02]  /*4ef0*/  VIMNMX R9, PT, PT, R22, R15, PT ;  /* 0x0000000f16097248 */ /* 0x002fc40003fe0100 */
[----:B------:R-:W-:Y:S02]  /*4f00*/  VIMNMX R8, PT, PT, R21, R14, !PT ;  /* 0x0000000e15087248 */ /* 0x000fe40007fe0100 */
[----:B------:R-:W-:Y:S02]  /*4f10*/  SEL R3, R24, R13, P0 ;  /* 0x0000000d18037207 */ /* 0x000fe40000000000 */
[----:B------:R-:W-:-:S07]  /*4f20*/  SEL R2, R23, R12, P0 ;  /* 0x0000000c17027207 */ /* 0x000fce0000000000 */
.L_x_579:
[----:B------:R-:W-:Y:S05]  /*4f30*/  BSYNC.RECONVERGENT B0 ;  /* 0x0000000000007941 */ /* 0x000fea0003800200 */
.L_x_578:
[----:B------:R-:W5:Y:S01]  /*4f40*/  SHFL.UP PT, R67, R18, 0x10, RZ ;  /* 0x0600000012437989 */ /* 0x000f6200000e00ff */
[----:B------:R-:W-:Y:S01]  /*4f50*/  ISETP.GT.AND P1, PT, R75, 0xf, PT ;  /* 0x0000000f4b00780c */ /* 0x000fe20003f24270 */
[----:B------:R-:W-:Y:S01]  /*4f60*/  @!P2 IMAD.MOV.U32 R2, RZ, RZ, R12 ;  /* 0x000000ffff02a224 */ /* 0x000fe200078e000c */
[----:B------:R-:W-:Y:S01]  /*4f70*/  ISETP.NE.AND P0, PT, R18, RZ, PT ;  /* 0x000000ff1200720c */ /* 0x000fe20003f05270 */
[----:B------:R-:W-:Y:S01]  /*4f80*/  @!P2 IMAD.MOV.U32 R3, RZ, RZ, R13 ;  /* 0x000000ffff03a224 */ /* 0x000fe200078e000d */
[----:B------:R-:W-:Y:S01]  /*4f90*/  BSSY.RECONVERGENT B0, `(.L_x_580) ;  /* 0x000001e000007945 */ /* 0x000fe20003800200 */
[----:B------:R-:W-:Y:S01]  /*4fa0*/  @!P2 IMAD.MOV.U32 R8, RZ, RZ, R14 ;  /* 0x000000ffff08a224 */ /* 0x000fe200078e000e */
[----:B0-----:R0:W0:Y:S01]  /*4fb0*/  SHFL.UP PT, R19, R2, 0x10, RZ ;  /* 0x0600000002137989 */ /* 0x00102200000e00ff */
[----:B------:R-:W-:Y:S02]  /*4fc0*/  @!P2 IMAD.MOV.U32 R9, RZ, RZ, R15 ;  /* 0x000000ffff09a224 */ /* 0x000fe400078e000f */
[----:B------:R-:W-:-:S02]  /*4fd0*/  @!P2 IMAD.MOV.U32 R11, RZ, RZ, R17 ;  /* 0x000000ffff0ba224 */ /* 0x000fc400078e0011 */
[----:B------:R-:W-:Y:S01]  /*4fe0*/  @!P2 IMAD.MOV.U32 R10, RZ, RZ, R16 ;  /* 0x000000ffff0aa224 */ /* 0x000fe200078e0010 */
[----:B---3--:R3:W0:Y:S01]  /*4ff0*/  SHFL.UP PT, R17, R8, 0x10, RZ ;  /* 0x0600000008117989 */ /* 0x00862200000e00ff */
[----:B------:R-:W-:Y:S01]  /*5000*/  ISETP.NE.AND P2, PT, R75, 0x1f, PT ;  /* 0x0000001f4b00780c */ /* 0x000fe20003f45270 */
[----:B------:R-:W-:Y:S02]  /*5010*/  IMAD.MOV.U32 R36, RZ, RZ, R2 ;  /* 0x000000ffff247224 */ /* 0x000fe400078e0002 */
[----:B--2---:R3:W2:Y:S01]  /*5020*/  SHFL.UP PT, R14, R11, 0x10, RZ ;  /* 0x060000000b0e7989 */ /* 0x0046a200000e00ff */
[----:B------:R-:W-:Y:S02]  /*5030*/  IMAD.MOV.U32 R37, RZ, RZ, R3 ;  /* 0x000000ffff257224 */ /* 0x000fe400078e0003 */
[----:B------:R-:W-:Y:S01]  /*5040*/  IMAD.MOV.U32 R38, RZ, RZ, R8 ;  /* 0x000000ffff267224 */ /* 0x000fe200078e0008 */
[----:B-1----:R3:W1:Y:S01]  /*5050*/  SHFL.UP PT, R15, R10, 0x10, RZ ;  /* 0x060000000a0f7989 */ /* 0x00266200000e00ff */
[----:B------:R-:W-:-:S02]  /*5060*/  IMAD.MOV.U32 R64, RZ, RZ, R9 ;  /* 0x000000ffff407224 */ /* 0x000fc400078e0009 */
[--C-:B-----5:R-:W-:Y:S01]  /*5070*/  IMAD.IADD R67, R67, 0x1, R18.reuse ;  /* 0x0000000143437824 */ /* 0x120fe200078e0212 */
[----:B------:R3:W0:Y:S01]  /*5080*/  SHFL.UP PT, R16, R9, 0x10, RZ ;  /* 0x0600000009107989 */ /* 0x00062200000e00ff */
[----:B------:R-:W-:Y:S02]  /*5090*/  @!P1 IMAD.MOV.U32 R67, RZ, RZ, R18 ;  /* 0x000000ffff439224 */ /* 0x000fe400078e0012 */
[----:B------:R-:W-:Y:S01]  /*50a0*/  IMAD.MOV.U32 R65, RZ, RZ, R10 ;  /* 0x000000ffff417224 */ /* 0x000fe200078e000a */
[----:B------:R3:W0:Y:S01]  /*50b0*/  SHFL.UP PT, R18, R3, 0x10, RZ ;  /* 0x0600000003127989 */ /* 0x00062200000e00ff */
[----:B------:R-:W-:Y:S01]  /*50c0*/  IMAD.MOV.U32 R66, RZ, RZ, R11 ;  /* 0x000000ffff427224 */ /* 0x000fe200078e000b */
[----:B------:R-:W-:Y:S06]  /*50d0*/  @P0 BRA `(.L_x_581) ;  /* 0x0000000000240947 */ /* 0x000fec0003800000 */
[----:B0---4-:R-:W-:Y:S02]  /*50e0*/  IABS R12, R19 ;  /* 0x00000013000c7213 */ /* 0x011fe40000000000 */
[----:B------:R-:W-:Y:S02]  /*50f0*/  IABS R13, R2 ;  /* 0x00000002000d7213 */ /* 0x000fe40000000000 */
[----:B--2---:R-:W-:Y:S02]  /*5100*/  VIMNMX R66, PT, PT, R14, R11, PT ;  /* 0x0000000b0e427248 */ /* 0x004fe40003fe0100 */
[----:B------:R-:W-:Y:S02]  /*5110*/  ISETP.GT.U32.AND P0, PT, R12, R13, PT ;  /* 0x0000000d0c00720c */ /* 0x000fe40003f04070 */
[----:B-1----:R-:W-:Y:S02]  /*5120*/  VIMNMX R65, PT, PT, R15, R10, !PT ;  /* 0x0000000a0f417248 */ /* 0x002fe40007fe0100 */
[----:B------:R-:W-:-:S02]  /*5130*/  VIMNMX R64, PT, PT, R16, R9, PT ;  /* 0x0000000910407248 */ /* 0x000fc40003fe0100 */
[----:B------:R-:W-:Y:S02]  /*5140*/  VIMNMX R38, PT, PT, R17, R8, !PT ;  /* 0x0000000811267248 */ /* 0x000fe40007fe0100 */
[----:B------:R-:W-:Y:S02]  /*5150*/  SEL R37, R18, R3, P0 ;  /* 0x0000000312257207 */ /* 0x000fe40000000000 */
[----:B------:R-:W-:-:S07]  /*5160*/  SEL R36, R19, R2, P0 ;  /* 0x0000000213247207 */ /* 0x000fce0000000000 */
.L_x_581:
[----:B------:R-:W-:Y:S05]  /*5170*/  BSYNC.RECONVERGENT B0 ;  /* 0x0000000000007941 */ /* 0x000fea0003800200 */
.L_x_580:
[----:B------:R-:W-:Y:S01]  /*5180*/  @!P1 IMAD.MOV.U32 R37, RZ, RZ, R3 ;  /* 0x000000ffff259224 */ /* 0x000fe200078e0003 */
[C---:B------:R-:W-:Y:S01]  /*5190*/  ISETP.NE.AND P3, PT, R0.reuse, 0x2, PT ;  /* 0x000000020000780c */ /* 0x040fe20003f65270 */
[----:B------:R-:W-:Y:S01]  /*51a0*/  @!P1 IMAD.MOV.U32 R36, RZ, RZ, R2 ;  /* 0x000000ffff249224 */ /* 0x000fe200078e0002 */
[C---:B------:R-:W-:Y:S01]  /*51b0*/  ISETP.NE.AND P4, PT, R0.reuse, 0x3, PT ;  /* 0x000000030000780c */ /* 0x040fe20003f85270 */
[C---:B---3--:R-:W-:Y:S01]  /*51c0*/  @!P2 IMAD R3, R0.reuse, 0x1c, R76 ;  /* 0x0000001c0003a824 */ /* 0x048fe200078e024c */
[C---:B------:R-:W-:Y:S01]  /*51d0*/  ISETP.NE.AND P5, PT, R0.reuse, 0x4, PT ;  /* 0x000000040000780c */ /* 0x040fe20003fa5270 */
[----:B------:R-:W-:Y:S01]  /*51e0*/  @!P1 IMAD.MOV.U32 R66, RZ, RZ, R11 ;  /* 0x000000ffff429224 */ /* 0x000fe200078e000b */
[----:B------:R-:W-:Y:S01]  /*51f0*/  ISETP.NE.AND P0, PT, R0, 0x5, PT ;  /* 0x000000050000780c */ /* 0x000fe20003f05270 */
[----:B------:R-:W-:Y:S01]  /*5200*/  @!P1 IMAD.MOV.U32 R65, RZ, RZ, R10 ;  /* 0x000000ffff419224 */ /* 0x000fe200078e000a */
[----:B------:R-:W-:Y:S01]  /*5210*/  @!P2 STS [R3], R67 ;  /* 0x000000430300a388 */ /* 0x000fe20000000800 */
[----:B------:R-:W-:-:S02]  /*5220*/  @!P1 IMAD.MOV.U32 R64, RZ, RZ, R9 ;  /* 0x000000ffff409224 */ /* 0x000fc400078e0009 */
[----:B------:R-:W-:Y:S01]  /*5230*/  @!P1 IMAD.MOV.U32 R38, RZ, RZ, R8 ;  /* 0x000000ffff269224 */ /* 0x000fe200078e0008 */
[----:B------:R-:W-:Y:S01]  /*5240*/  @!P2 STS [R3+0x4], R66 ;  /* 0x000004420300a388 */ /* 0x000fe20000000800 */
[----:B------:R-:W-:-:S03]  /*5250*/  ISETP.NE.AND P1, PT, R0, 0x6, PT ;  /* 0x000000060000780c */ /* 0x000fc60003f25270 */
[----:B------:R-:W-:Y:S04]  /*5260*/  @!P2 STS [R3+0x8], R65 ;  /* 0x000008410300a388 */ /* 0x000fe80000000800 */
[----:B------:R-:W-:Y:S04]  /*5270*/  @!P2 STS [R3+0xc], R64 ;  /* 0x00000c400300a388 */ /* 0x000fe80000000800 */
[----:B------:R-:W-:Y:S04]  /*5280*/  @!P2 STS [R3+0x10], R38 ;  /* 0x000010260300a388 */ /* 0x000fe80000000800 */
[----:B------:R-:W-:Y:S04]  /*5290*/  @!P2 STS [R3+0x14], R37 ;  /* 0x000014250300a388 */ /* 0x000fe80000000800 */
[----:B------:R-:W-:Y:S01]  /*52a0*/  @!P2 STS [R3+0x18], R36 ;  /* 0x000018240300a388 */ /* 0x000fe20000000800 */
[----:B------:R-:W-:Y:S01]  /*52b0*/  BAR.SYNC.DEFER_BLOCKING 0x0 ;  /* 0x0000000000007b1d */ /* 0x000fe20000010000 */
[----:B------:R-:W-:-:S05]  /*52c0*/  ISETP.NE.AND P2, PT, R0, 0x7, PT ;  /* 0x000000070000780c */ /* 0x000fca0003f45270 */
[----:B------:R-:W-:Y:S04]  /*52d0*/  SHFL.UP PT, R67, R67, 0x1, RZ ;  /* 0x0420000043437989 */ /* 0x000fe800000e00ff */
[----:B------:R-:W-:Y:S04]  /*52e0*/  SHFL.UP PT, R66, R66, 0x1, RZ ;  /* 0x0420000042427989 */ /* 0x000fe800000e00ff */
[----:B------:R-:W-:Y:S04]  /*52f0*/  SHFL.UP PT, R65, R65, 0x1, RZ ;  /* 0x0420000041417989 */ /* 0x000fe800000e00ff */
[----:B------:R-:W-:Y:S04]  /*5300*/  SHFL.UP PT, R64, R64, 0x1, RZ ;  /* 0x0420000040407989 */ /* 0x000fe800000e00ff */
[----:B------:R-:W3:Y:S04]  /*5310*/  LDS.128 R8, [R76+0x10] ;  /* 0x000010004c087984 */ /* 0x000ee80000000c00 */
[----:B-12-4-:R1:W2:Y:S04]  /*5320*/  LDS.128 R12, [R76+0x50] ;  /* 0x000050004c0c7984 */ /* 0x0162a80000000c00 */
[----:B0-----:R1:W0:Y:S04]  /*5330*/  LDS.128 R16, [R76+0x70] ;  /* 0x000070004c107984 */ /* 0x0012280000000c00 */
[----:B------:R1:W4:Y:S04]  /*5340*/  LDS.128 R20, [R76+0xa0] ;  /* 0x0000a0004c147984 */ /* 0x0003280000000c00 */
[----:B------:R1:W0:Y:S04]  /*5350*/  LDS.128 R24, [R76+0xb0] ;  /* 0x0000b0004c187984 */ /* 0x0002280000000c00 */
[----:B------:R1:W0:Y:S04]  /*5360*/  LDS.128 R40, [R76+0x30] ;  /* 0x000030004c287984 */ /* 0x0002280000000c00 */
[----:B------:R1:W0:Y:S04]  /*5370*/  LDS.128 R28, [R76] ;  /* 0x000000004c1c7984 */ /* 0x0002280000000c00 */
[----:B------:R1:W0:Y:S04]  /*5380*/  LDS.128 R32, [R76+0x20] ;  /* 0x000020004c207984 */ /* 0x0002280000000c00 */
[----:B------:R1:W0:Y:S04]  /*5390*/  SHFL.UP PT, R3, R38, 0x1, RZ ;  /* 0x0420000026037989 */ /* 0x00022800000e00ff */
[----:B------:R1:W0:Y:S01]  /*53a0*/  SHFL.UP PT, R2, R37, 0x1, RZ ;  /* 0x0420000025027989 */ /* 0x00022200000e00ff */
[----:B---3--:R-:W-:-:S03]  /*53b0*/  ISETP.NE.AND P6, PT, R11, RZ, PT ;  /* 0x000000ff0b00720c */ /* 0x008fc60003fc5270 */
[----:B------:R1:W3:Y:S10]  /*53c0*/  SHFL.UP PT, R0, R36, 0x1, RZ ;  /* 0x0420000024007989 */ /* 0x0002f400000e00ff */
[----:B-12-4-:R-:W-:Y:S05]  /*53d0*/  @P6 BRA `(.L_x_582) ;  /* 0x0000000000246947 */ /* 0x016fea0003800000 */
[----:B------:R-:W-:Y:S02]  /*53e0*/  IABS R36, R10 ;  /* 0x0000000a00247213 */ /* 0x000fe40000000000 */
        /* <DEDUP_REMOVED lines=8> */
.L_x_582:
[----:B------:R1:W2:Y:S01]  /*5470*/  LDS.128 R36, [R76+0x40] ;  /* 0x000040004c247984 */ /* 0x0002a20000000c00 */
[----:B0-----:R-:W-:Y:S01]  /*5480*/  ISETP.NE.AND P6, PT, R42, RZ, PT ;  /* 0x000000ff2a00720c */ /* 0x001fe20003fc5270 */
[----:B------:R-:W-:-:S04]  /*5490*/  IMAD.IADD R11, R11, 0x1, R28 ;  /* 0x000000010b0b7824 */ /* 0x000fc800078e021c */
[----:B------:R-:W-:Y:S02]  /*54a0*/  IMAD.IADD R44, R11, 0x1, R42 ;  /* 0x000000010b2c7824 */ /* 0x000fe400078e022a */
[----:B------:R-:W-:Y:S02]  /*54b0*/  @!P3 IMAD.MOV.U32 R28, RZ, RZ, R11 ;  /* 0x000000ffff1cb224 */ /* 0x000fe400078e000b */
[----:B------:R-:W-:-:S04]  /*54c0*/  IMAD.MOV.U32 R11, RZ, RZ, R43 ;  /* 0x000000ffff0b7224 */ /* 0x000fc800078e002b */
[----:B-1----:R-:W-:Y:S05]  /*54d0*/  @P6 BRA `(.L_x_583) ;  /* 0x0000000000246947 */ /* 0x002fea0003800000 */
[----:B------:R-:W-:Y:S02]  /*54e0*/  IABS R42, R41 ;  /* 0x00000029002a7213 */ /* 0x000fe40000000000 */
[----:B------:R-:W-:Y:S02]  /*54f0*/  IABS R43, R12 ;  /* 0x0000000c002b7213 */ /* 0x000fe40000000000 */
[----:B------:R-:W-:Y:S02]  /*5500*/  VIMNMX R11, PT, PT, R11, R32, PT ;  /* 0x000000200b0b7248 */ /* 0x000fe40003fe0100 */
[----:B------:R-:W-:Y:S02]  /*5510*/  ISETP.GT.U32.AND P6, PT, R42, R43, PT ;  /* 0x0000002b2a00720c */ /* 0x000fe40003fc4070 */
[----:B--2---:R-:W-:Y:S02]  /*5520*/  VIMNMX R36, PT, PT, R36, R33, !PT ;  /* 0x0000002124247248 */ /* 0x004fe40007fe0100 */
[----:B------:R-:W-:-:S02]  /*5530*/  VIMNMX R37, PT, PT, R37, R34, PT ;  /* 0x0000002225257248 */ /* 0x000fc40003fe0100 */
[----:B------:R-:W-:Y:S02]  /*5540*/  VIMNMX R38, PT, PT, R38, R35, !PT ;  /* 0x0000002326267248 */ /* 0x000fe40007fe0100 */
[----:B------:R-:W-:Y:S02]  /*5550*/  SEL R39, R40, R39, P6 ;  /* 0x0000002728277207 */ /* 0x000fe40003000000 */
[----:B------:R-:W-:-:S07]  /*5560*/  SEL R12, R41, R12, P6 ;  /* 0x0000000c290c7207 */ /* 0x000fce0003000000 */
.L_x_583:
[----:B------:R-:W-:Y:S01]  /*5570*/  @!P3 IMAD.MOV.U32 R10, RZ, RZ, R41 ;  /* 0x000000ffff0ab224 */ /* 0x000fe200078e0029 */
[----:B------:R-:W-:Y:S01]  /*5580*/  ISETP.NE.AND P6, PT, R13, RZ, PT ;  /* 0x000000ff0d00720c */ /* 0x000fe20003fc5270 */
[----:B------:R-:W-:Y:S02]  /*5590*/  @!P3 IMAD.MOV.U32 R9, RZ, RZ, R40 ;  /* 0x000000ffff09b224 */ /* 0x000fe400078e0028 */
[----:B------:R0:W1:Y:S01]  /*55a0*/  LDS.128 R40, [R76+0x60] ;  /* 0x000060004c287984 */ /* 0x0000620000000c00 */
[----:B------:R-:W-:Y:S02]  /*55b0*/  IMAD.IADD R13, R44, 0x1, R13 ;  /* 0x000000012c0d7824 */ /* 0x000fe400078e020d */
[----:B------:R-:W-:Y:S02]  /*55c0*/  @!P4 IMAD.MOV.U32 R28, RZ, RZ, R44 ;  /* 0x000000ffff1cc224 */ /* 0x000fe400078e002c */
[----:B------:R-:W-:Y:S02]  /*55d0*/  @!P3 IMAD.MOV.U32 R8, RZ, RZ, R35 ;  /* 0x000000ffff08b224 */ /* 0x000fe400078e0023 */
[----:B------:R-:W-:-:S03]  /*55e0*/  @!P3 IMAD.MOV.U32 R31, RZ, RZ, R34 ;  /* 0x000000ffff1fb224 */ /* 0x000fc600078e0022 */
[----:B0-----:R-:W-:Y:S05]  /*55f0*/  @P6 BRA `(.L_x_584) ;  /* 0x0000000000246947 */ /* 0x001fea0003800000 */
[----:B------:R-:W-:Y:S02]  /*5600*/  IABS R34, R12 ;  /* 0x0000000c00227213 */ /* 0x000fe40000000000 */
[----:B-1----:R-:W-:Y:S02]  /*5610*/  IABS R35, R43 ;  /* 0x0000002b00237213 */ /* 0x002fe40000000000 */
[----:B------:R-:W-:Y:S02]  /*5620*/  VIMNMX R14, PT, PT, R14, R11, PT ;  /* 0x0000000b0e0e7248 */ /* 0x000fe40003fe0100 */
[----:B------:R-:W-:Y:S02]  /*5630*/  ISETP.GT.U32.AND P6, PT, R34, R35, PT ;  /* 0x000000232200720c */ /* 0x000fe40003fc4070 */
[----:B--2---:R-:W-:Y:S02]  /*5640*/  VIMNMX R15, PT, PT, R15, R36, !PT ;  /* 0x000000240f0f7248 */ /* 0x004fe40007fe0100 */
[----:B------:R-:W-:-:S02]  /*5650*/  VIMNMX R40, PT, PT, R40, R37, PT ;  /* 0x0000002528287248 */ /* 0x000fc40003fe0100 */
[----:B------:R-:W-:Y:S02]  /*5660*/  VIMNMX R41, PT, PT, R41, R38, !PT ;  /* 0x0000002629297248 */ /* 0x000fe40007fe0100 */
[----:B------:R-:W-:Y:S02]  /*5670*/  SEL R42, R39, R42, P6 ;  /* 0x0000002a272a7207 */ /* 0x000fe40003000000 */
[----:B------:R-:W-:-:S07]  /*5680*/  SEL R43, R12, R43, P6 ;  /* 0x0000002b0c2b7207 */ /* 0x000fce0003000000 */
.L_x_584:
[----:B------:R0:W4:Y:S01]  /*5690*/  LDS.128 R44, [R76+0xc0] ;  /* 0x0000c0004c2c7984 */ /* 0x0001220000000c00 */
[----:B------:R-:W-:Y:S01]  /*56a0*/  @!P3 IMAD.MOV.U32 R30, RZ, RZ, R33 ;  /* 0x000000ffff1eb224 */ /* 0x000fe200078e0021 */
[----:B--2---:R-:W-:Y:S01]  /*56b0*/  @!P4 MOV R30, R36 ;  /* 0x00000024001ec202 */ /* 0x004fe20000000f00 */
[----:B------:R-:W-:Y:S01]  /*56c0*/  @!P3 IMAD.MOV.U32 R29, RZ, RZ, R32 ;  /* 0x000000ffff1db224 */ /* 0x000fe200078e0020 */
[----:B------:R0:W2:Y:S01]  /*56d0*/  LDS.128 R48, [R76+0xd0] ;  /* 0x0000d0004c307984 */ /* 0x0000a20000000c00 */
[----:B------:R-:W-:Y:S01]  /*56e0*/  ISETP.NE.AND P3, PT, R16, RZ, PT ;  /* 0x000000ff1000720c */ /* 0x000fe20003f65270 */
[----:B------:R-:W-:Y:S02]  /*56f0*/  IMAD.IADD R16, R13, 0x1, R16 ;  /* 0x000000010d107824 */ /* 0x000fe400078e0210 */
[----:B------:R0:W0:Y:S01]  /*5700*/  LDS.128 R52, [R76+0x80] ;  /* 0x000080004c347984 */ /* 0x0000220000000c00 */
[----:B------:R-:W-:Y:S02]  /*5710*/  @!P5 IMAD.MOV.U32 R28, RZ, RZ, R13 ;  /* 0x000000ffff1cd224 */ /* 0x000fe400078e000d */
[----:B------:R-:W-:-:S02]  /*5720*/  @!P4 IMAD.MOV.U32 R10, RZ, RZ, R12 ;  /* 0x000000ffff0ac224 */ /* 0x000fc400078e000c */
[----:B------:R-:W-:Y:S02]  /*5730*/  @!P4 IMAD.MOV.U32 R9, RZ, RZ, R39 ;  /* 0x000000ffff09c224 */ /* 0x000fe400078e0027 */
[----:B------:R-:W-:Y:S02]  /*5740*/  @!P4 IMAD.MOV.U32 R8, RZ, RZ, R38 ;  /* 0x000000ffff08c224 */ /* 0x000fe400078e0026 */
[----:B------:R-:W-:Y:S02]  /*5750*/  @!P4 IMAD.MOV.U32 R31, RZ, RZ, R37 ;  /* 0x000000ffff1fc224 */ /* 0x000fe400078e0025 */
[----:B------:R-:W-:Y:S01]  /*5760*/  @!P4 IMAD.MOV.U32 R29, RZ, RZ, R11 ;  /* 0x000000ffff1dc224 */ /* 0x000fe200078e000b */
[----:B------:R-:W-:Y:S06]  /*5770*/  @P3 BRA `(.L_x_585) ;  /* 0x0000000000243947 */ /* 0x000fec0003800000 */
        /* <DEDUP_REMOVED lines=9> */
.L_x_585:
[----:B------:R-:W-:Y:S01]  /*5810*/  @!P5 IMAD.MOV.U32 R30, RZ, RZ, R15 ;  /* 0x000000ffff1ed224 */ /* 0x000fe200078e000f */
[----:B0-----:R-:W-:Y:S01]  /*5820*/  ISETP.NE.AND P4, PT, R55, RZ, PT ;  /* 0x000000ff3700720c */ /* 0x001fe20003f85270 */
[----:B------:R-:W-:Y:S01]  /*5830*/  @!P5 IMAD.MOV.U32 R29, RZ, RZ, R14 ;  /* 0x000000ffff1dd224 */ /* 0x000fe200078e000e */
[----:B----4-:R-:W-:Y:S01]  /*5840*/  ISETP.NE.AND P3, PT, R45, RZ, PT ;  /* 0x000000ff2d00720c */ /* 0x010fe20003f65270 */
[----:B------:R0:W4:Y:S01]  /*5850*/  LDS.128 R12, [R76+0x90] ;  /* 0x000090004c0c7984 */ /* 0x0001220000000c00 */
[----:B------:R-:W-:Y:S02]  /*5860*/  IMAD.IADD R55, R55, 0x1, R16 ;  /* 0x0000000137377824 */ /* 0x000fe400078e0210 */
[----:B-1----:R-:W-:Y:S02]  /*5870*/  @!P5 IMAD.MOV.U32 R10, RZ, RZ, R43 ;  /* 0x000000ffff0ad224 */ /* 0x002fe400078e002b */
[----:B------:R-:W-:Y:S02]  /*5880*/  @!P5 IMAD.MOV.U32 R9, RZ, RZ, R42 ;  /* 0x000000ffff09d224 */ /* 0x000fe400078e002a */
[----:B------:R-:W-:-:S02]  /*5890*/  @!P5 IMAD.MOV.U32 R8, RZ, RZ, R41 ;  /* 0x000000ffff08d224 */ /* 0x000fc400078e0029 */
[----:B------:R-:W-:Y:S01]  /*58a0*/  @!P5 IMAD.MOV.U32 R31, RZ, RZ, R40 ;  /* 0x000000ffff1fd224 */ /* 0x000fe200078e0028 */
[----:B------:R-:W-:Y:S01]  /*58b0*/  ISETP.NE.AND P5, PT, R22, RZ, PT ;  /* 0x000000ff1600720c */ /* 0x000fe20003fa5270 */
        /* <DEDUP_REMOVED lines=8> */
[----:B------:R-:W-:Y:S01]  /*5940*/  @!P0 IMAD.MOV.U32 R29, RZ, RZ, R17 ;  /* 0x000000ffff1d8224 */ /* 0x000fe200078e0011 */
[----:B0-----:R-:W-:Y:S06]  /*5950*/  @P4 BRA `(.L_x_586) ;  /* 0x0000000000244947 */ /* 0x001fec0003800000 */
[----:B------:R-:W-:Y:S02]  /*5960*/  IABS R11, R54 ;  /* 0x00000036000b7213 */ /* 0x000fe40000000000 */
        /* <DEDUP_REMOVED lines=8> */
.L_x_586:
[----:B------:R-:W-:Y:S02]  /*59f0*/  IMAD.IADD R45, R22, 0x1, R45 ;  /* 0x00000001162d7824 */ /* 0x000fe400078e022d */
[----:B------:R-:W-:Y:S01]  /*5a00*/  @!P2 IMAD.MOV.U32 R28, RZ, RZ, R22 ;  /* 0x000000ffff1ca224 */ /* 0x000fe200078e0016 */
[----:B------:R-:W-:Y:S06]  /*5a10*/  @P5 BRA `(.L_x_587) ;  /* 0x0000000000245947 */ /* 0x000fec0003800000 */
        /* <DEDUP_REMOVED lines=9> */
.L_x_587:
[----:B----4-:R-:W-:Y:S01]  /*5ab0*/  @!P1 IMAD.MOV.U32 R30, RZ, RZ, R13 ;  /* 0x000000ffff1e9224 */ /* 0x010fe200078e000d */
[----:B------:R-:W-:Y:S01]  /*5ac0*/  ISETP.GE.U32.AND P4, PT, R73, 0x20, PT ;  /* 0x000000204900780c */ /* 0x000fe20003f86070 */
[----:B------:R-:W-:Y:S02]  /*5ad0*/  @!P1 IMAD.MOV.U32 R29, RZ, RZ, R12 ;  /* 0x000000ffff1d9224 */ /* 0x000fe400078e000c */
[----:B------:R-:W-:Y:S02]  /*5ae0*/  @!P1 IMAD.MOV.U32 R10, RZ, RZ, R21 ;  /* 0x000000ffff0a9224 */ /* 0x000fe400078e0015 */
[----:B------:R-:W-:Y:S02]  /*5af0*/  @!P1 IMAD.MOV.U32 R9, RZ, RZ, R20 ;  /* 0x000000ffff099224 */ /* 0x000fe400078e0014 */
[----:B------:R-:W-:Y:S02]  /*5b00*/  @!P1 IMAD.MOV.U32 R8, RZ, RZ, R15 ;  /* 0x000000ffff089224 */ /* 0x000fe400078e000f */
[----:B------:R-:W-:-:S02]  /*5b10*/  @!P1 IMAD.MOV.U32 R31, RZ, RZ, R14 ;  /* 0x000000ffff1f9224 */ /* 0x000fc400078e000e */
[----:B------:R-:W-:Y:S02]  /*5b20*/  IMAD.MOV.U32 R12, RZ, RZ, R46 ;  /* 0x000000ffff0c7224 */ /* 0x000fe400078e002e */
[----:B------:R-:W-:Y:S01]  /*5b30*/  IMAD.MOV.U32 R13, RZ, RZ, R47 ;  /* 0x000000ffff0d7224 */ /* 0x000fe200078e002f */
[----:B------:R-:W-:Y:S06]  /*5b40*/  @P3 BRA `(.L_x_588) ;  /* 0x0000000000243947 */ /* 0x000fec0003800000 */
[----:B------:R-:W-:Y:S02]  /*5b50*/  IABS R11, R44 ;  /* 0x0000002c000b7213 */ /* 0x000fe40000000000 */
[----:B--2---:R-:W-:Y:S02]  /*5b60*/  IABS R14, R51 ;  /* 0x00000033000e7213 */ /* 0x004fe40000000000 */
[----:B------:R-:W-:Y:S02]  /*5b70*/  VIMNMX R12, PT, PT, R12, R23, PT ;  /* 0x000000170c0c7248 */ /* 0x000fe40003fe0100 */
[----:B------:R-:W-:Y:S02]  /*5b80*/  ISETP.GT.U32.AND P0, PT, R11, R14, PT ;  /* 0x0000000e0b00720c */ /* 0x000fe40003f04070 */
[----:B------:R-:W-:Y:S02]  /*5b90*/  VIMNMX R13, PT, PT, R13, R24, !PT ;  /* 0x000000180d0d7248 */ /* 0x000fe40007fe0100 */
[----:B------:R-:W-:-:S02]  /*5ba0*/  VIMNMX R48, PT, PT, R48, R25, PT ;  /* 0x0000001930307248 */ /* 0x000fc40003fe0100 */
[----:B------:R-:W-:Y:S02]  /*5bb0*/  VIMNMX R49, PT, PT, R49, R26, !PT ;  /* 0x0000001a31317248 */ /* 0x000fe40007fe0100 */
[----:B------:R-:W-:Y:S02]  /*5bc0*/  SEL R50, R27, R50, P0 ;  /* 0x000000321b327207 */ /* 0x000fe40000000000 */
[----:B------:R-:W-:-:S07]  /*5bd0*/  SEL R51, R44, R51, P0 ;  /* 0x000000332c337207 */ /* 0x000fce0000000000 */
.L_x_588:
[----:B------:R-:W-:Y:S02]  /*5be0*/  @!P2 IMAD.MOV.U32 R10, RZ, RZ, R44 ;  /* 0x000000ffff0aa224 */ /* 0x000fe400078e002c */
[----:B------:R-:W-:Y:S02]  /*5bf0*/  @!P2 IMAD.MOV.U32 R9, RZ, RZ, R27 ;  /* 0x000000ffff09a224 */ /* 0x000fe400078e001b */
[----:B------:R-:W-:Y:S02]  /*5c00*/  @!P2 IMAD.MOV.U32 R8, RZ, RZ, R26 ;  /* 0x000000ffff08a224 */ /* 0x000fe400078e001a */
[----:B------:R-:W-:Y:S02]  /*5c10*/  @!P2 IMAD.MOV.U32 R31, RZ, RZ, R25 ;  /* 0x000000ffff1fa224 */ /* 0x000fe400078e0019 */
[----:B------:R-:W-:Y:S02]  /*5c20*/  @!P2 IMAD.MOV.U32 R30, RZ, RZ, R24 ;  /* 0x000000ffff1ea224 */ /* 0x000fe400078e0018 */
[----:B------:R-:W-:Y:S01]  /*5c30*/  @!P2 IMAD.MOV.U32 R29, RZ, RZ, R23 ;  /* 0x000000ffff1da224 */ /* 0x000fe200078e0017 */
[----:B------:R-:W-:Y:S06]  /*5c40*/  @!P4 BRA `(.L_x_589) ;  /* 0x000000000060c947 */ /* 0x000fec0003800000 */
[----:B------:R-:W-:Y:S01]  /*5c50*/  ISETP.NE.AND P0, PT, R67, RZ, PT ;  /* 0x000000ff4300720c */ /* 0x000fe20003f05270 */
[----:B------:R-:W-:Y:S01]  /*5c60*/  BSSY.RECONVERGENT B0, `(.L_x_590) ;  /* 0x000000c000007945 */ /* 0x000fe20003800200 */
[----:B------:R-:W-:-:S11]  /*5c70*/  ISETP.NE.AND P1, PT, R75, RZ, PT ;  /* 0x000000ff4b00720c */ /* 0x000fd60003f25270 */
[----:B------:R-:W-:Y:S05]  /*5c80*/  @P0 BRA `(.L_x_591) ;  /* 0x0000000000240947 */ /* 0x000fea0003800000 */
[----:B------:R-:W-:Y:S02]  /*5c90*/  IABS R11, R10 ;  /* 0x0000000a000b7213 */ /* 0x000fe40000000000 */
[----:B---3--:R-:W-:Y:S02]  /*5ca0*/  IABS R12, R0 ;  /* 0x00000000000c7213 */ /* 0x008fe40000000000 */
[----:B------:R-:W-:Y:S02]  /*5cb0*/  VIMNMX R66, PT, PT, R66, R29, PT ;  /* 0x0000001d42427248 */ /* 0x000fe40003fe0100 */
[----:B------:R-:W-:Y:S02]  /*5cc0*/  ISETP.GT.U32.AND P0, PT, R11, R12, PT ;  /* 0x0000000c0b00720c */ /* 0x000fe40003f04070 */
[----:B------:R-:W-:Y:S02]  /*5cd0*/  VIMNMX R65, PT, PT, R65, R30, !PT ;  /* 0x0000001e41417248 */ /* 0x000fe40007fe0100 */
[----:B------:R-:W-:-:S02]  /*5ce0*/  VIMNMX R64, PT, PT, R64, R31, PT ;  /* 0x0000001f40407248 */ /* 0x000fc40003fe0100 */
[----:B------:R-:W-:Y:S02]  /*5cf0*/  VIMNMX R3, PT, PT, R3, R8, !PT ;  /* 0x0000000803037248 */ /* 0x000fe40007fe0100 */
[----:B------:R-:W-:Y:S02]  /*5d00*/  SEL R2, R9, R2, P0 ;  /* 0x0000000209027207 */ /* 0x000fe40000000000 */
[----:B------:R-:W-:-:S07]  /*5d10*/  SEL R0, R10, R0, P0 ;  /* 0x000000000a007207 */ /* 0x000fce0000000000 */
.L_x_591:
[----:B------:R-:W-:Y:S05]  /*5d20*/  BSYNC.RECONVERGENT B0 ;  /* 0x0000000000007941 */ /* 0x000fea0003800200 */
.L_x_590:
[----:B------:R-:W-:Y:S01]  /*5d30*/  IMAD.IADD R67, R67, 0x1, R28 ;  /* 0x0000000143437824 */ /* 0x000fe200078e021c */
[----:B------:R-:W-:Y:S06]  /*5d40*/  @P1 BRA `(.L_x_592) ;  /* 0x0000001c008c1947 */ /* 0x000fec0003800000 */
[----:B------:R-:W-:Y:S02]  /*5d50*/  IMAD.MOV.U32 R3, RZ, RZ, R8 ;  /* 0x000000ffff037224 */ /* 0x000fe400078e0008 */
[----:B---3--:R-:W-:Y:S02]  /*5d60*/  IMAD.MOV.U32 R0, RZ, RZ, R10 ;  /* 0x000000ffff007224 */ /* 0x008fe400078e000a */
[----:B------:R-:W-:Y:S02]  /*5d70*/  IMAD.MOV.U32 R2, RZ, RZ, R9 ;  /* 0x000000ffff027224 */ /* 0x000fe400078e0009 */
[----:B------:R-:W-:Y:S02]  /*5d80*/  IMAD.MOV.U32 R66, RZ, RZ, R29 ;  /* 0x000000ffff427224 */ /* 0x000fe400078e001d */
[----:B------:R-:W-:Y:S02]  /*5d90*/  IMAD.MOV.U32 R65, RZ, RZ, R30 ;  /* 0x000000ffff417224 */ /* 0x000fe400078e001e */
[----:B------:R-:W-:-:S02]  /*5da0*/  IMAD.MOV.U32 R64, RZ, RZ, R31 ;  /* 0x000000ffff407224 */ /* 0x000fc400078e001f */
[----:B------:R-:W-:Y:S01]  /*5db0*/  IMAD.MOV.U32 R67, RZ, RZ, R28 ;  /* 0x000000ffff437224 */ /* 0x000fe200078e001c */
[----:B------:R-:W-:Y:S06]  /*5dc0*/  BRA `(.L_x_592) ;  /* 0x0000001c006c7947 */ /* 0x000fec0003800000 */
.L_x_589:
[----:B------:R-:W-:Y:S01]  /*5dd0*/  ISETP.NE.AND P0, PT, R73, RZ, PT ;  /* 0x000000ff4900720c */ /* 0x000fe20003f05270 */
[----:B------:R-:W-:-:S12]  /*5de0*/  BSSY.RECONVERGENT B0, `(.L_x_593) ;  /* 0x0000017000007945 */ /* 0x000fd80003800200 */
[----:B------:R-:W-:Y:S05]  /*5df0*/  @P0 BRA `(.L_x_594) ;  /* 0x0000000000540947 */ /* 0x000fea0003800000 */
[----:B------:R-:W0:Y:S01]  /*5e00*/  LDC.64 R8, c[0x0][0x3e8] ;  /* 0x0000fa00ff087b82 */ /* 0x000e220000000a00 */
[----:B--2---:R-:W-:Y:S01]  /*5e10*/  IMAD.MOV.U32 R14, RZ, RZ, R48 ;  /* 0x000000ffff0e7224 */ /* 0x004fe200078e0030 */
[----:B------:R1:W-:Y:S01]  /*5e20*/  STS [R76+0x15c], R45 ;  /* 0x00015c2d4c007388 */ /* 0x0003e20000000800 */
[----:B------:R-:W-:Y:S02]  /*5e30*/  IMAD.MOV.U32 R15, RZ, RZ, R49 ;  /* 0x000000ffff0f7224 */ /* 0x000fe400078e0031 */
[----:B------:R-:W-:Y:S01]  /*5e40*/  IMAD.MOV.U32 R17, RZ, RZ, 0x64 ;  /* 0x00000064ff117424 */ /* 0x000fe200078e00ff */
[----:B------:R1:W-:Y:S02]  /*5e50*/  STS.64 [R76+0x170], R50 ;  /* 0x000170324c007388 */ /* 0x0003e40000000a00 */
[----:B------:R-:W2:Y:S02]  /*5e60*/  LDC.64 R10, c[0x0][0x3e0] ;  /* 0x0000f800ff0a7b82 */ /* 0x000ea40000000a00 */
[----:B------:R1:W-:Y:S01]  /*5e70*/  STS.128 [R76+0x160], R12 ;  /* 0x0001600c4c007388 */ /* 0x0003e20000000c00 */
[----:B0-----:R-:W-:-:S05]  /*5e80*/  IMAD.WIDE.U32 R8, R70, 0x1c, R8 ;  /* 0x0000001c46087825 */ /* 0x001fca00078e0008 */
[----:B------:R1:W-:Y:S01]  /*5e90*/  ST.E.STRONG.GPU desc[UR6][R8.64+0x380], R45 ;  /* 0x0003802d08007985 */ /* 0x0003e2000c10f906 */
[----:B--2---:R-:W-:-:S03]  /*5ea0*/  IMAD.WIDE.U32 R10, R70, 0x4, R10 ;  /* 0x00000004460a7825 */ /* 0x004fc600078e000a */
        /* <DEDUP_REMOVED lines=9> */
[----:B------:R1:W-:Y:S02]  /*5f40*/  ST.E.STRONG.GPU desc[UR6][R10.64+0x80], R17 ;  /* 0x000080110a007985 */ /* 0x0003e4000c10f906 */
.L_x_594:
[----:B------:R-:W-:Y:S05]  /*5f50*/  BSYNC.RECONVERGENT B0 ;  /* 0x0000000000007941 */ /* 0x000fea0003800200 */
.L_x_593:
[----:B------:R-:W0:Y:S01]  /*5f60*/  LDCU UR4, c[0x0][0x370] ;  /* 0x00006e00ff0477ac */ /* 0x000e220008000800 */
[----:B------:R-:W-:-:S05]  /*5f70*/  LOP3.LUT R37, RZ, R73, RZ, 0x33, !PT ;  /* 0x00000049ff257212 */ /* 0x000fca00078e33ff */
[----:B------:R-:W-:Y:S01]  /*5f80*/  IMAD.IADD R37, R37, 0x1, R70 ;  /* 0x0000000125257824 */ /* 0x000fe200078e0246 */
[----:B0-----:R-:W-:-:S09]  /*5f90*/  UISETP.GT.U32.AND UP0, UPT, UR4, 0x1f3, UPT ;  /* 0x000001f30400788c */ /* 0x001fd2000bf04070 */
[----:B------:R-:W-:Y:S05]  /*5fa0*/  BRA.U UP0, `(.L_x_595) ;  /* 0x0000000100087547 */ /* 0x000fea000b800000 */
[----:B------:R0:W-:Y:S06]  /*5fb0*/  MEMBAR.SC.CTA ;  /* 0x0000000000007992 */ /* 0x0001ec0000000000 */
[----:B0-----:R-:W-:Y:S05]  /*5fc0*/  BRA `(.L_x_596) ;  /* 0x0000000000087947 */ /* 0x001fea0003800000 */
.L_x_595:
[----:B------:R-:W-:Y:S05]  /*5fd0*/  NANOSLEEP 0x1c2 ;  /* 0x000001c20000795d */ /* 0x000fea0003800000 */
[----:B------:R-:W-:Y:S01]  /*5fe0*/  NOP ;  /* 0x0000000000007918 */ /* 0x000fe20000000000 */
.L_x_596:
[----:B-1----:R-:W0:Y:S02]  /*5ff0*/  LDC.64 R8, c[0x0][0x3e0] ;  /* 0x0000f800ff087b82 */ /* 0x002e240000000a00 */
[----:B0-----:R-:W-:-:S07]  /*6000*/  IMAD.WIDE R8, R37, 0x4, R8 ;  /* 0x0000000425087825 */ /* 0x001fce00078e0208 */
.L_x_598:
[----:B------:R-:W4:Y:S01]  /*6010*/  LD.E.STRONG.GPU R28, desc[UR6][R8.64+0x80] ;  /* 0x00008006081c7980 */ /* 0x000f22000c10f900 */
[----:B------:R-:W-:Y:S05]  /*6020*/  YIELD ;  /* 0x0000000000007946 */ /* 0x000fea0003800000 */
[----:B----4-:R-:W-:Y:S01]  /*6030*/  ISETP.NE.AND P0, PT, R28, 0x63, PT ;  /* 0x000000631c00780c */ /* 0x010fe20003f05270 */
[----:B------:R-:W-:Y:S06]  /*6040*/  MEMBAR.SC.GPU ;  /* 0x0000000000007992 */ /* 0x000fec0000002000 */
[----:B------:R-:W-:-:S00]  /*6050*/  ERRBAR ;  /* 0x00000000000079ab */ /* 0x000fc00000000000 */
[----:B------:R-:W-:Y:S06]  /*6060*/  CGAERRBAR ;  /* 0x00000000000075ab */ /* 0x000fec0000000000 */
[----:B------:R-:W-:Y:S01]  /*6070*/  CCTL.IVALL ;  /* 0x00000000ff00798f */ /* 0x000fe20002000000 */
[----:B------:R-:W-:-:S03]  /*6080*/  UMOV UR4, 0xffffffff ;  /* 0xffffffff00047882 */ /* 0x000fc60000000000 */
[----:B------:R-:W-:Y:S05]  /*6090*/  BRA.DIV UR4, `(.L_x_597) ;  /* 0x000000b604ec7947 */ /* 0x000fea000b800000 */
[----:B------:R-:W-:-:S13]  /*60a0*/  VOTE.ANY P0, !P0 ;  /* 0x0000000000ff7806 */ /* 0x000fda0004000100 */
.L_x_806:
        /* <DEDUP_REMOVED lines=8> */
[----:B------:R0:W5:Y:S04]  /*6130*/  LD.E.STRONG.GPU R20, desc[UR6][R14.64+0x380] ;  /* 0x000380060e147980 */ /* 0x000168000c10f900 */
[----:B------:R0:W5:Y:S04]  /*6140*/  LD.E.STRONG.GPU R22, desc[UR6][R14.64+0x384] ;  /* 0x000384060e167980 */ /* 0x000168000c10f900 */
[----:B------:R0:W5:Y:S04]  /*6150*/  LD.E.STRONG.GPU R23, desc[UR6][R14.64+0x388] ;  /* 0x000388060e177980 */ /* 0x000168000c10f900 */
[----:B------:R0:W5:Y:S04]  /*6160*/  LD.E.STRONG.GPU R8, desc[UR6][R14.64+0x38c] ;  /* 0x00038c060e087980 */ /* 0x000168000c10f900 */
[----:B------:R0:W5:Y:S04]  /*6170*/  LD.E.STRONG.GPU R9, desc[UR6][R14.64+0x390] ;  /* 0x000390060e097980 */ /* 0x000168000c10f900 */
[----:B------:R0:W5:Y:S04]  /*6180*/  LD.E.STRONG.GPU R10, desc[UR6][R14.64+0x394] ;  /* 0x000394060e0a7980 */ /* 0x000168000c10f900 */
[----:B------:R0:W5:Y:S01]  /*6190*/  LD.E.STRONG.GPU R11, desc[UR6][R14.64+0x398] ;  /* 0x000398060e0b7980 */ /* 0x000162000c10f900 */
[----:B------:R-:W-:Y:S05]  /*61a0*/  BRA `(.L_x_601) ;  /* 0x0000000000247947 */ /* 0x000fea0003800000 */
.L_x_600:
        /* <DEDUP_REMOVED lines=8> */
[----:B------:R1:W5:Y:S02]  /*6230*/  LD.E.STRONG.GPU R11, desc[UR6][R14.64+0x398] ;  /* 0x000398060e0b7980 */ /* 0x000364000c10f900 */
.L_x_601:
[----:B------:R-:W-:Y:S05]  /*6240*/  BSYNC.RECONVERGENT B0 ;  /* 0x0000000000007941 */ /* 0x000fea0003800200 */
.L_x_599:
[----:B------:R-:W-:-:S03]  /*6250*/  UMOV UR4, 0xffffffff ;  /* 0xffffffff00047882 */ /* 0x000fc60000000000 */
[----:B------:R-:W-:Y:S05]  /*6260*/  BRA.DIV UR4, `(.L_x_602) ;  /* 0x000000b6049c7947 */ /* 0x000fea000b800000 */
[----:B------:R-:W4:Y:S01]  /*6270*/  S2R R36, SR_GEMASK ;  /* 0x0000000000247919 */ /* 0x000f220000003c00 */
[----:B------:R-:W-:-:S04]  /*6280*/  VOTE.ANY R18, PT, !P0 ;  /* 0x0000000000127806 */ /* 0x000fc800040e0100 */
[----:B----4-:R-:W-:-:S05]  /*6290*/  LOP3.LUT R18, R18, 0x80000000, R36, 0xec, !PT ;  /* 0x8000000012127812 */ /* 0x010fca00078eec24 */
[----:B01----:R-:W-:-:S05]  /*62a0*/  VIADD R15, R18, 0xffffffff ;  /* 0xffffffff120f7836 */ /* 0x003fca0000000000 */
[----:B------:R-:W-:-:S04]  /*62b0*/  LOP3.LUT R15, R18, R15, RZ, 0xc, !PT ;  /* 0x0000000f120f7212 */ /* 0x000fc800078e0cff */
[----:B------:R-:W0:Y:S02]  /*62c0*/  POPC R25, R15 ;  /* 0x0000000f00197309 */ /* 0x000e240000000000 */
[----:B0----5:R0:W1:Y:S04]  /*62d0*/  SHFL.DOWN PT, R17, R20, 0x1, R25 ;  /* 0x0820000014117989 */ /* 0x02106800000e0019 */
[----:B------:R0:W4:Y:S04]  /*62e0*/  SHFL.DOWN PT, R21, R22, 0x1, R25 ;  /* 0x0820000016157989 */ /* 0x00012800000e0019 */
[----:B------:R0:W0:Y:S04]  /*62f0*/  SHFL.DOWN PT, R14, R23, 0x1, R25 ;  /* 0x08200000170e7989 */ /* 0x00002800000e0019 */
[----:B------:R0:W0:Y:S04]  /*6300*/  SHFL.DOWN PT, R27, R8, 0x1, R25 ;  /* 0x08200000081b7989 */ /* 0x00002800000e0019 */
[----:B------:R0:W0:Y:S04]  /*6310*/  SHFL.DOWN PT, R16, R9, 0x1, R25 ;  /* 0x0820000009107989 */ /* 0x00002800000e0019 */
[----:B------:R0:W0:Y:S04]  /*6320*/  SHFL.DOWN PT, R29, R10, 0x1, R25 ;  /* 0x082000000a1d7989 */ /* 0x00002800000e0019 */
[----:B-1----:R0:W0:Y:S02]  /*6330*/  SHFL.DOWN PT, R26, R11, 0x1, R25 ;  /* 0x082000000b1a7989 */ /* 0x00202400000e0019 */
.L_x_816:
[----:B------:R-:W-:Y:S01]  /*6340*/  ISETP.GE.AND P0, PT, R75, R25, PT ;  /* 0x000000194b00720c */ /* 0x000fe20003f06270 */
[----:B------:R-:W-:-:S12]  /*6350*/  BSSY.RECONVERGENT B0, `(.L_x_603) ;  /* 0x000000e000007945 */ /* 0x000fd80003800200 */
[----:B------:R-:W-:Y:S05]  /*6360*/  @P0 BRA `(.L_x_604) ;  /* 0x0000000000300947 */ /* 0x000fea0003800000 */
[C---:B------:R-:W-:Y:S01]  /*6370*/  ISETP.NE.AND P0, PT, R20.reuse, RZ, PT ;  /* 0x000000ff1400720c */ /* 0x040fe20003f05270 */
[----:B0-----:R-:W-:-:S12]  /*6380*/  IMAD.IADD R20, R20, 0x1, R17 ;  /* 0x0000000114147824 */ /* 0x001fd800078e0211 */
[----:B------:R-:W-:Y:S05]  /*6390*/  @P0 BRA `(.L_x_604) ;  /* 0x0000000000240947 */ /* 0x000fea0003800000 */
        /* <DEDUP_REMOVED lines=9> */
.L_x_604:
[----:B------:R-:W-:Y:S05]  /*6430*/  BSYNC.RECONVERGENT B0 ;  /* 0x0000000000007941 */ /* 0x000fea0003800200 */
.L_x_603:
[----:B------:R-:W-:-:S03]  /*6440*/  UMOV UR4, 0xffffffff ;  /* 0xffffffff00047882 */ /* 0x000fc60000000000 */
[----:B------:R-:W-:Y:S05]  /*6450*/  BRA.DIV UR4, `(.L_x_605) ;  /* 0x000000b604e47947 */ /* 0x000fea000b800000 */
[----:B------:R1:W1:Y:S04]  /*6460*/  SHFL.DOWN PT, R15, R20, 0x2, R25 ;  /* 0x08400000140f7989 */ /* 0x00026800000e0019 */
[----:B------:R1:W1:Y:S04]  /*6470*/  SHFL.DOWN PT, R17, R22, 0x2, R25 ;  /* 0x0840000016117989 */ /* 0x00026800000e0019 */
[----:B0-----:R0:W0:Y:S04]  /*6480*/  SHFL.DOWN PT, R14, R23, 0x2, R25 ;  /* 0x08400000170e7989 */ /* 0x00102800000e0019 */
[----:B----4-:R4:W0:Y:S04]  /*6490*/  SHFL.DOWN PT, R21, R8, 0x2, R25 ;  /* 0x0840000008157989 */ /* 0x01082800000e0019 */
[----:B------:R4:W0:Y:S04]  /*64a0*/  SHFL.DOWN PT, R16, R9, 0x2, R25 ;  /* 0x0840000009107989 */ /* 0x00082800000e0019 */
[----:B------:R4:W0:Y:S04]  /*64b0*/  SHFL.DOWN PT, R27, R10, 0x2, R25 ;  /* 0x084000000a1b7989 */ /* 0x00082800000e0019 */
[----:B------:R4:W0:Y:S02]  /*64c0*/  SHFL.DOWN PT, R26, R11, 0x2, R25 ;  /* 0x084000000b1a7989 */ /* 0x00082400000e0019 */
.L_x_825:
[----:B------:R-:W-:Y:S01]  /*64d0*/  VIADD R35, R75, 0x2 ;  /* 0x000000024b237836 */ /* 0x000fe20000000000 */
[----:B------:R-:W-:Y:S04]  /*64e0*/  BSSY.RECONVERGENT B0, `(.L_x_606) ;  /* 0x000000f000007945 */ /* 0x000fe80003800200 */
[----:B------:R-:W-:-:S13]  /*64f0*/  ISETP.GT.AND P0, PT, R35, R25, PT ;  /* 0x000000192300720c */ /* 0x000fda0003f04270 */
[----:B------:R-:W-:Y:S05]  /*6500*/  @P0 BRA `(.L_x_607) ;  /* 0x0000000000300947 */ /* 0x000fea0003800000 */
[C---:B------:R-:W-:Y:S02]  /*6510*/  ISETP.NE.AND P0, PT, R20.reuse, RZ, PT ;  /* 0x000000ff1400720c */ /* 0x040fe40003f05270 */
[----:B-1----:R-:W-:-:S11]  /*6520*/  IADD3 R20, PT, PT, R20, R15, RZ ;  /* 0x0000000f14147210 */ /* 0x002fd60007ffe0ff */
[----:B------:R-:W-:Y:S05]  /*6530*/  @P0 BRA `(.L_x_607) ;  /* 0x0000000000240947 */ /* 0x000fea0003800000 */
[----:B0-----:R-:W-:Y:S02]  /*6540*/  IABS R15, R26 ;  /* 0x0000001a000f7213 */ /* 0x001fe40000000000 */
[----:B------:R-:W-:Y:S02]  /*6550*/  IABS R18, R11 ;  /* 0x0000000b00127213 */ /* 0x000fe40000000000 */
[----:B------:R-:W-:Y:S02]  /*6560*/  VIMNMX R22, PT, PT, R22, R17, PT ;  /* 0x0000001116167248 */ /* 0x000fe40003fe0100 */
[----:B------:R-:W-:Y:S02]  /*6570*/  ISETP.GT.U32.AND P0, PT, R15, R18, PT ;  /* 0x000000120f00720c */ /* 0x000fe40003f04070 */
[----:B------:R-:W-:Y:S02]  /*6580*/  VIMNMX R23, PT, PT, R23, R14, !PT ;  /* 0x0000000e17177248 */ /* 0x000fe40007fe0100 */
[----:B----4-:R-:W-:-:S02]  /*6590*/  VIMNMX R8, PT, PT, R8, R21, PT ;  /* 0x0000001508087248 */ /* 0x010fc40003fe0100 */
[----:B------:R-:W-:Y:S02]  /*65a0*/  VIMNMX R9, PT, PT, R9, R16, !PT ;  /* 0x0000001009097248 */ /* 0x000fe40007fe0100 */
[----:B------:R-:W-:Y:S02]  /*65b0*/  SEL R10, R27, R10, P0 ;  /* 0x0000000a1b0a7207 */ /* 0x000fe40000000000 */
[----:B------:R-:W-:-:S07]  /*65c0*/  SEL R11, R26, R11, P0 ;  /* 0x0000000b1a0b7207 */ /* 0x000fce0000000000 */
.L_x_607:
[----:B------:R-:W-:Y:S05]  /*65d0*/  BSYNC.RECONVERGENT B0 ;  /* 0x0000000000007941 */ /* 0x000fea0003800200 */
.L_x_606:
[----:B------:R-:W-:-:S03]  /*65e0*/  UMOV UR4, 0xffffffff ;  /* 0xffffffff00047882 */ /* 0x000fc60000000000 */
[----:B------:R-:W-:Y:S05]  /*65f0*/  BRA.DIV UR4, `(.L_x_608) ;  /* 0x000000ba04207947 */ /* 0x000fea000b800000 */
[----:B-1----:R1:W1:Y:S04]  /*6600*/  SHFL.DOWN PT, R15, R20, 0x4, R25 ;  /* 0x08800000140f7989 */ /* 0x00226800000e0019 */
[----:B------:R1:W1:Y:S04]  /*6610*/  SHFL.DOWN PT, R17, R22, 0x4, R25 ;  /* 0x0880000016117989 */ /* 0x00026800000e0019 */
[----:B0-----:R0:W0:Y:S04]  /*6620*/  SHFL.DOWN PT, R14, R23, 0x4, R25 ;  /* 0x08800000170e7989 */ /* 0x00102800000e0019 */
[----:B------:R0:W0:Y:S04]  /*6630*/  SHFL.DOWN PT, R21, R8, 0x4, R25 ;  /* 0x0880000008157989 */ /* 0x00002800000e0019 */
[----:B------:R0:W0:Y:S04]  /*6640*/  SHFL.DOWN PT, R16, R9, 0x4, R25 ;  /* 0x0880000009107989 */ /* 0x00002800000e0019 */
[----:B------:R0:W0:Y:S04]  /*6650*/  SHFL.DOWN PT, R27, R10, 0x4, R25 ;  /* 0x088000000a1b7989 */ /* 0x00002800000e0019 */
[----:B------:R0:W0:Y:S02]  /*6660*/  SHFL.DOWN PT, R26, R11, 0x4, R25 ;  /* 0x088000000b1a7989 */ /* 0x00002400000e0019 */
.L_x_834:
[----:B------:R-:W-:Y:S01]  /*6670*/  VIADD R34, R75, 0x4 ;  /* 0x000000044b227836 */ /* 0x000fe20000000000 */
[----:B------:R-:W-:Y:S04]  /*6680*/  BSSY.RECONVERGENT B0, `(.L_x_609) ;  /* 0x000000f000007945 */ /* 0x000fe80003800200 */
[----:B------:R-:W-:-:S13]  /*6690*/  ISETP.GT.AND P0, PT, R34, R25, PT ;  /* 0x000000192200720c */ /* 0x000fda0003f04270 */
[----:B------:R-:W-:Y:S05]  /*66a0*/  @P0 BRA `(.L_x_610) ;  /* 0x0000000000300947 */ /* 0x000fea0003800000 */
[C---:B------:R-:W-:Y:S01]  /*66b0*/  ISETP.NE.AND P0, PT, R20.reuse, RZ, PT ;  /* 0x000000ff1400720c */ /* 0x040fe20003f05270 */
[----:B-1----:R-:W-:-:S12]  /*66c0*/  IMAD.IADD R20, R20, 0x1, R15 ;  /* 0x0000000114147824 */ /* 0x002fd800078e020f */
        /* <DEDUP_REMOVED lines=10> */
.L_x_610:
[----:B------:R-:W-:Y:S05]  /*6770*/  BSYNC.RECONVERGENT B0 ;  /* 0x0000000000007941 */ /* 0x000fea0003800200 */
.L_x_609:
        /* <DEDUP_REMOVED lines=9> */
.L_x_843:
        /* <DEDUP_REMOVED lines=16> */
.L_x_613:
[----:B------:R-:W-:Y:S05]  /*6910*/  BSYNC.RECONVERGENT B0 ;  /* 0x0000000000007941 */ /* 0x000fea0003800200 */
.L_x_612:
[----:B------:R-:W-:-:S03]  /*6920*/  UMOV UR4, 0xffffffff ;  /* 0xffffffff00047882 */ /* 0x000fc60000000000 */
[----:B------:R-:W-:Y:S05]  /*6930*/  BRA.DIV UR4, `(.L_x_614) ;  /* 0x000000ba04987947 */ /* 0x000fea000b800000 */
[----:B-1----:R1:W1:Y:S04]  /*6940*/  SHFL.DOWN PT, R17, R20, 0x10, R25 ;  /* 0x0a00000014117989 */ /* 0x00226800000e0019 */
[----:B0-----:R0:W0:Y:S04]  /*6950*/  SHFL.DOWN PT, R21, R22, 0x10, R25 ;  /* 0x0a00000016157989 */ /* 0x00102800000e0019 */
[----:B------:R0:W0:Y:S04]  /*6960*/  SHFL.DOWN PT, R16, R23, 0x10, R25 ;  /* 0x0a00000017107989 */ /* 0x00002800000e0019 */
[----:B------:R0:W0:Y:S04]  /*6970*/  SHFL.DOWN PT, R27, R8, 0x10, R25 ;  /* 0x0a000000081b7989 */ /* 0x00002800000e0019 */
[----:B------:R0:W0:Y:S04]  /*6980*/  SHFL.DOWN PT, R30, R9, 0x10, R25 ;  /* 0x0a000000091e7989 */ /* 0x00002800000e0019 */
[----:B------:R0:W0:Y:S04]  /*6990*/  SHFL.DOWN PT, R29, R10, 0x10, R25 ;  /* 0x0a0000000a1d7989 */ /* 0x00002800000e0019 */
[----:B-1----:R0:W0:Y:S02]  /*69a0*/  SHFL.DOWN PT, R26, R11, 0x10, R25 ;  /* 0x0a0000000b1a7989 */ /* 0x00202400000e0019 */
.L_x_852:
[----:B------:R-:W1:Y:S01]  /*69b0*/  LDC.64 R14, c[0x0][0x3f0] ;  /* 0x0000fc00ff0e7b82 */ /* 0x000e620000000a00 */
[----:B------:R-:W-:Y:S01]  /*69c0*/  VIADD R32, R75, 0x10 ;  /* 0x000000104b207836 */ /* 0x000fe20000000000 */
[----:B------:R-:W-:Y:S01]  /*69d0*/  BSSY.RECONVERGENT B0, `(.L_x_615) ;  /* 0x0000011000007945 */ /* 0x000fe20003800200 */
[----:B------:R-:W-:-:S03]  /*69e0*/  ISETP.NE.AND P0, PT, R28, 0x65, PT ;  /* 0x000000651c00780c */ /* 0x000fc60003f05270 */
[----:B------:R-:W-:Y:S02]  /*69f0*/  ISETP.GT.AND P1, PT, R32, R25, PT ;  /* 0x000000192000720c */ /* 0x000fe40003f24270 */
[----:B-1----:R-:W-:-:S11]  /*6a00*/  IADD3 R14, P2, PT, R14, 0x380, RZ ;  /* 0x000003800e0e7810 */ /* 0x002fd60007f5e0ff */
[----:B------:R-:W-:Y:S05]  /*6a10*/  @P1 BRA `(.L_x_616) ;  /* 0x0000000000301947 */ /* 0x000fea0003800000 */
[C---:B------:R-:W-:Y:S01]  /*6a20*/  ISETP.NE.AND P1, PT, R20.reuse, RZ, PT ;  /* 0x000000ff1400720c */ /* 0x040fe20003f25270 */
[----:B------:R-:W-:-:S12]  /*6a30*/  IMAD.IADD R20, R20, 0x1, R17 ;  /* 0x0000000114147824 */ /* 0x000fd800078e0211 */
        /* <DEDUP_REMOVED lines=10> */
.L_x_616:
[----:B------:R-:W-:Y:S05]  /*6ae0*/  BSYNC.RECONVERGENT B0 ;  /* 0x0000000000007941 */ /* 0x000fea0003800200 */
.L_x_615:
[----:B------:R-:W-:Y:S01]  /*6af0*/  UMOV UR4, 0xffffffff ;  /* 0xffffffff00047882 */ /* 0x000fe20000000000 */
[----:B------:R-:W-:Y:S02]  /*6b00*/  IMAD.X R15, RZ, RZ, R15, P2 ;  /* 0x000000ffff0f7224 */ /* 0x000fe400010e060f */
[----:B------:R-:W-:Y:S05]  /*6b10*/  BRA.DIV UR4, `(.L_x_617) ;  /* 0x000000ba04c47947 */ /* 0x000fea000b800000 */
[----:B------:R-:W-:-:S13]  /*6b20*/  VOTE.ALL P0, P0 ;  /* 0x0000000000ff7806 */ /* 0x000fda0000000000 */
.L_x_855:
[----:B------:R-:W-:Y:S05]  /*6b30*/  @!P0 BRA `(.L_x_618) ;  /* 0x0000000c000c8947 */ /* 0x000fea0003800000 */
.L_x_642:
[----:B0---4-:R-:W0:Y:S01]  /*6b40*/  LDC.64 R16, c[0x0][0x3e0] ;  /* 0x0000f800ff107b82 */ /* 0x011e220000000a00 */
[----:B------:R-:W-:Y:S05]  /*6b50*/  YIELD ;  /* 0x0000000000007946 */ /* 0x000fea0003800000 */
[----:B0-----:R-:W-:-:S07]  /*6b60*/  IMAD.WIDE R16, R37, 0x4, R16 ;  /* 0x0000000425107825 */ /* 0x001fce00078e0210 */
.L_x_620:
[----:B------:R-:W5:Y:S01]  /*6b70*/  LD.E.STRONG.GPU R44, desc[UR6][R16.64] ;  /* 0x00000006102c7980 */ /* 0x000f62000c10f900 */
[----:B------:R-:W-:Y:S05]  /*6b80*/  YIELD ;  /* 0x0000000000007946 */ /* 0x000fea0003800000 */
[----:B-----5:R-:W-:Y:S01]  /*6b90*/  ISETP.NE.AND P0, PT, R44, 0x63, PT ;  /* 0x000000632c00780c */ /* 0x020fe20003f05270 */
[----:B------:R-:W-:Y:S06]  /*6ba0*/  MEMBAR.SC.GPU ;  /* 0x0000000000007992 */ /* 0x000fec0000002000 */
[----:B------:R-:W-:-:S00]  /*6bb0*/  ERRBAR ;  /* 0x00000000000079ab */ /* 0x000fc00000000000 */
[----:B------:R-:W-:Y:S06]  /*6bc0*/  CGAERRBAR ;  /* 0x00000000000075ab */ /* 0x000fec0000000000 */
[----:B------:R-:W-:Y:S01]  /*6bd0*/  CCTL.IVALL ;  /* 0x00000000ff00798f */ /* 0x000fe20002000000 */
[----:B------:R-:W-:-:S03]  /*6be0*/  UMOV UR4, 0xffffffff ;  /* 0xffffffff00047882 */ /* 0x000fc60000000000 */
[----:B------:R-:W-:Y:S05]  /*6bf0*/  BRA.DIV UR4, `(.L_x_619) ;  /* 0x000000ba04b07947 */ /* 0x000fea000b800000 */
[----:B------:R-:W-:-:S13]  /*6c00*/  VOTE.ANY P0, !P0 ;  /* 0x0000000000ff7806 */ /* 0x000fda0004000100 */
.L_x_858:
        /* <DEDUP_REMOVED lines=16> */
.L_x_622:
[----:B------:R-:W-:-:S05]  /*6d10*/  IMAD.WIDE R16, R37, 0x1c, R14 ;  /* 0x0000001c25107825 */ /* 0x000fca00078e020e */
[----:B------:R0:W5:Y:S04]  /*6d20*/  LD.E.STRONG.GPU R31, desc[UR6][R16.64+-0x380] ;  /* 0xfffc8006101f7980 */ /* 0x000168000c10f900 */
[----:B------:R0:W5:Y:S04]  /*6d30*/  LD.E.STRONG.GPU R30, desc[UR6][R16.64+-0x37c] ;  /* 0xfffc8406101e7980 */ /* 0x000168000c10f900 */
[----:B------:R0:W5:Y:S04]  /*6d40*/  LD.E.STRONG.GPU R29, desc[UR6][R16.64+-0x378] ;  /* 0xfffc8806101d7980 */ /* 0x000168000c10f900 */
[----:B------:R0:W5:Y:S04]  /*6d50*/  LD.E.STRONG.GPU R28, desc[UR6][R16.64+-0x374] ;  /* 0xfffc8c06101c7980 */ /* 0x000168000c10f900 */
[----:B------:R0:W5:Y:S04]  /*6d60*/  LD.E.STRONG.GPU R27, desc[UR6][R16.64+-0x370] ;  /* 0xfffc9006101b7980 */ /* 0x000168000c10f900 */
[----:B------:R0:W5:Y:S04]  /*6d70*/  LD.E.STRONG.GPU R21, desc[UR6][R16.64+-0x36c] ;  /* 0xfffc940610157980 */ /* 0x000168000c10f900 */
[----:B------:R0:W5:Y:S02]  /*6d80*/  LD.E.STRONG.GPU R38, desc[UR6][R16.64+-0x368] ;  /* 0xfffc980610267980 */ /* 0x000164000c10f900 */
.L_x_623:
[----:B------:R-:W-:Y:S05]  /*6d90*/  BSYNC.RECONVERGENT B0 ;  /* 0x0000000000007941 */ /* 0x000fea0003800200 */
.L_x_621:
[----:B------:R-:W-:-:S03]  /*6da0*/  UMOV UR4, 0xffffffff ;  /* 0xffffffff00047882 */ /* 0x000fc60000000000 */
[----:B------:R-:W-:Y:S05]  /*6db0*/  BRA.DIV UR4, `(.L_x_624) ;  /* 0x000000ba04647947 */ /* 0x000fea000b800000 */
[----:B------:R-:W-:-:S04]  /*6dc0*/  VOTE.ANY R18, PT, !P0 ;  /* 0x0000000000127806 */ /* 0x000fc800040e0100 */
[----:B------:R-:W-:-:S05]  /*6dd0*/  LOP3.LUT R18, R18, 0x80000000, R36, 0xec, !PT ;  /* 0x8000000012127812 */ /* 0x000fca00078eec24 */
[----:B01----:R-:W-:-:S05]  /*6de0*/  VIADD R17, R18, 0xffffffff ;  /* 0xffffffff12117836 */ /* 0x003fca0000000000 */
[----:B------:R-:W-:-:S04]  /*6df0*/  LOP3.LUT R17, R18, R17, RZ, 0xc, !PT ;  /* 0x0000001112117212 */ /* 0x000fc800078e0cff */
[----:B----4-:R-:W0:Y:S02]  /*6e00*/  POPC R25, R17 ;  /* 0x0000001100197309 */ /* 0x010e240000000000 */
[----:B0----5:R0:W1:Y:S04]  /*6e10*/  SHFL.DOWN PT, R76, R31, 0x1, R25 ;  /* 0x082000001f4c7989 */ /* 0x02106800000e0019 */
[----:B------:R0:W4:Y:S04]  /*6e20*/  SHFL.DOWN PT, R53, R30, 0x1, R25 ;  /* 0x082000001e357989 */ /* 0x00012800000e0019 */
[----:B------:R0:W0:Y:S04]  /*6e30*/  SHFL.DOWN PT, R46, R29, 0x1, R25 ;  /* 0x082000001d2e7989 */ /* 0x00002800000e0019 */
[----:B------:R0:W0:Y:S04]  /*6e40*/  SHFL.DOWN PT, R47, R28, 0x1, R25 ;  /* 0x082000001c2f7989 */ /* 0x00002800000e0019 */
[----:B------:R0:W0:Y:S04]  /*6e50*/  SHFL.DOWN PT, R52, R27, 0x1, R25 ;  /* 0x082000001b347989 */ /* 0x00002800000e0019 */
[----:B------:R0:W0:Y:S04]  /*6e60*/  SHFL.DOWN PT, R54, R21, 0x1, R25 ;  /* 0x0820000015367989 */ /* 0x00002800000e0019 */
[----:B-1----:R0:W0:Y:S02]  /*6e70*/  SHFL.DOWN PT, R26, R38, 0x1, R25 ;  /* 0x08200000261a7989 */ /* 0x00202400000e0019 */
.L_x_868:
        /* <DEDUP_REMOVED lines=8> */
[----:B------:R-:W-:Y:S01]  /*6f00*/  IMAD.MOV.U32 R16, RZ, RZ, R38 ;  /* 0x000000ffff107224 */ /* 0x000fe200078e0026 */
[----:B------:R-:W-:Y:S06]  /*6f10*/  @P0 BRA `(.L_x_626) ;  /* 0x0000000000300947 */ /* 0x000fec0003800000 */
[C---:B------:R-:W-:Y:S01]  /*6f20*/  ISETP.NE.AND P0, PT, R31.reuse, RZ, PT ;  /* 0x000000ff1f00720c */ /* 0x040fe20003f05270 */
[----:B------:R-:W-:-:S12]  /*6f30*/  IMAD.IADD R43, R31, 0x1, R76 ;  /* 0x000000011f2b7824 */ /* 0x000fd800078e024c */
        /* <DEDUP_REMOVED lines=10> */
.L_x_626:
[----:B------:R-:W-:Y:S05]  /*6fe0*/  BSYNC.RECONVERGENT B0 ;  /* 0x0000000000007941 */ /* 0x000fea0003800200 */
.L_x_625:
[----:B------:R-:W-:-:S03]  /*6ff0*/  UMOV UR4, 0xffffffff ;  /* 0xffffffff00047882 */ /* 0x000fc60000000000 */
[----:B------:R-:W-:Y:S05]  /*7000*/  BRA.DIV UR4, `(.L_x_627) ;  /* 0x000000ba04907947 */ /* 0x000fea000b800000 */
[----:B------:R1:W1:Y:S04]  /*7010*/  SHFL.DOWN PT, R76, R43, 0x2, R25 ;  /* 0x084000002b4c7989 */ /* 0x00026800000e0019 */
[----:B0-----:R0:W0:Y:S04]  /*7020*/  SHFL.DOWN PT, R46, R41, 0x2, R25 ;  /* 0x08400000292e7989 */ /* 0x00102800000e0019 */
[----:B------:R0:W0:Y:S04]  /*7030*/  SHFL.DOWN PT, R47, R42, 0x2, R25 ;  /* 0x084000002a2f7989 */ /* 0x00002800000e0019 */
[----:B------:R0:W0:Y:S04]  /*7040*/  SHFL.DOWN PT, R52, R39, 0x2, R25 ;  /* 0x0840000027347989 */ /* 0x00002800000e0019 */
[----:B----4-:R4:W0:Y:S04]  /*7050*/  SHFL.DOWN PT, R53, R40, 0x2, R25 ;  /* 0x0840000028357989 */ /* 0x01082800000e0019 */
[----:B------:R4:W0:Y:S04]  /*7060*/  SHFL.DOWN PT, R54, R17, 0x2, R25 ;  /* 0x0840000011367989 */ /* 0x00082800000e0019 */
[----:B-1----:R4:W0:Y:S02]  /*7070*/  SHFL.DOWN PT, R26, R16, 0x2, R25 ;  /* 0x08400000101a7989 */ /* 0x00282400000e0019 */
.L_x_877:
[----:B------:R-:W-:Y:S01]  /*7080*/  ISETP.GT.AND P0, PT, R35, R25, PT ;  /* 0x000000192300720c */ /* 0x000fe20003f04270 */
[----:B------:R-:W-:-:S12]  /*7090*/  BSSY.RECONVERGENT B0, `(.L_x_628) ;  /* 0x000000e000007945 */ /* 0x000fd80003800200 */
        /* <DEDUP_REMOVED lines=9> */
[----:B------:R-:W-:-:S02]  /*7130*/  VIMNMX R39, PT, PT, R39, R52, PT ;  /* 0x0000003427277248 */ /* 0x000fc40003fe0100 */
[----:B----4-:R-:W-:Y:S02]  /*7140*/  VIMNMX R40, PT, PT, R40, R53, !PT ;  /* 0x0000003528287248 */ /* 0x010fe40007fe0100 */
[----:B------:R-:W-:Y:S02]  /*7150*/  SEL R17, R54, R17, P0 ;  /* 0x0000001136117207 */ /* 0x000fe40000000000 */
[----:B------:R-:W-:-:S07]  /*7160*/  SEL R16, R26, R16, P0 ;  /* 0x000000101a107207 */ /* 0x000fce0000000000 */
.L_x_629:
[----:B------:R-:W-:Y:S05]  /*7170*/  BSYNC.RECONVERGENT B0 ;  /* 0x0000000000007941 */ /* 0x000fea0003800200 */
.L_x_628:
[----:B------:R-:W-:-:S03]  /*7180*/  UMOV UR4, 0xffffffff ;  /* 0xffffffff00047882 */ /* 0x000fc60000000000 */
[----:B------:R-:W-:Y:S05]  /*7190*/  BRA.DIV UR4, `(.L_x_630) ;  /* 0x000000ba04d07947 */ /* 0x000fea000b800000 */
[----:B------:R1:W1:Y:S04]  /*71a0*/  SHFL.DOWN PT, R76, R43, 0x4, R25 ;  /* 0x088000002b4c7989 */ /* 0x00026800000e0019 */
[----:B0-----:R0:W0:Y:S04]  /*71b0*/  SHFL.DOWN PT, R46, R41, 0x4, R25 ;  /* 0x08800000292e7989 */ /* 0x00102800000e0019 */
[----:B------:R0:W0:Y:S04]  /*71c0*/  SHFL.DOWN PT, R47, R42, 0x4, R25 ;  /* 0x088000002a2f7989 */ /* 0x00002800000e0019 */
[----:B------:R0:W0:Y:S04]  /*71d0*/  SHFL.DOWN PT, R52, R39, 0x4, R25 ;  /* 0x0880000027347989 */ /* 0x00002800000e0019 */
[----:B------:R0:W0:Y:S04]  /*71e0*/  SHFL.DOWN PT, R53, R40, 0x4, R25 ;  /* 0x0880000028357989 */ /* 0x00002800000e0019 */
[----:B------:R0:W0:Y:S04]  /*71f0*/  SHFL.DOWN PT, R54, R17, 0x4, R25 ;  /* 0x0880000011367989 */ /* 0x00002800000e0019 */
[----:B-1----:R0:W0:Y:S02]  /*7200*/  SHFL.DOWN PT, R26, R16, 0x4, R25 ;  /* 0x08800000101a7989 */ /* 0x00202400000e0019 */
.L_x_886:
        /* <DEDUP_REMOVED lines=15> */
.L_x_632:
[----:B------:R-:W-:Y:S05]  /*7300*/  BSYNC.RECONVERGENT B0 ;  /* 0x0000000000007941 */ /* 0x000fea0003800200 */
.L_x_631:
        /* <DEDUP_REMOVED lines=9> */
.L_x_895:
        /* <DEDUP_REMOVED lines=15> */
.L_x_635:
[----:B------:R-:W-:Y:S05]  /*7490*/  BSYNC.RECONVERGENT B0 ;  /* 0x0000000000007941 */ /* 0x000fea0003800200 */
.L_x_634:
        /* <DEDUP_REMOVED lines=9> */
.L_x_904:
[----:B------:R-:W-:Y:S01]  /*7530*/  ISETP.GT.AND P1, PT, R32, R25, PT ;  /* 0x000000192000720c */ /* 0x000fe20003f24270 */
[----:B------:R-:W-:Y:S01]  /*7540*/  BSSY.RECONVERGENT B0, `(.L_x_637) ;  /* 0x0000010000007945 */ /* 0x000fe20003800200 */
[----:B------:R-:W-:Y:S02]  /*7550*/  ISETP.NE.AND P0, PT, R44, 0x65, PT ;  /* 0x000000652c00780c */ /* 0x000fe40003f05270 */
[----:B------:R-:W-:-:S09]  /*7560*/  ISETP.NE.AND P2, PT, R20, RZ, PT ;  /* 0x000000ff1400720c */ /* 0x000fd20003f45270 */
        /* <DEDUP_REMOVED lines=13> */
.L_x_638:
[----:B------:R-:W-:Y:S05]  /*7640*/  BSYNC.RECONVERGENT B0 ;  /* 0x0000000000007941 */ /* 0x000fea0003800200 */
.L_x_637:
[----:B------:R-:W-:Y:S01]  /*7650*/  BSSY.RECONVERGENT B0, `(.L_x_639) ;  /* 0x000000c000007945 */ /* 0x000fe20003800200 */
[----:B------:R-:W-:-:S03]  /*7660*/  IMAD.IADD R20, R43, 0x1, R20 ;  /* 0x000000012b147824 */ /* 0x000fc600078e0214 */
        /* <DEDUP_REMOVED lines=10> */
.L_x_640:
[----:B------:R-:W-:Y:S05]  /*7710*/  BSYNC.RECONVERGENT B0 ;  /* 0x0000000000007941 */ /* 0x000fea0003800200 */
.L_x_639:
[----:B------:R-:W-:Y:S01]  /*7720*/  UMOV UR4, 0xffffffff ;  /* 0xffffffff00047882 */ /* 0x000fe20000000000 */
[----:B------:R-:W-:Y:S02]  /*7730*/  VIADD R37, R37, 0xffffffe0 ;  /* 0xffffffe025257836 */ /* 0x000fe40000000000 */
[----:B------:R-:W-:Y:S05]  /*7740*/  BRA.DIV UR4, `(.L_x_641) ;  /* 0x000000be04507947 */ /* 0x000fea000b800000 */
[----:B------:R-:W-:-:S13]  /*7750*/  VOTE.ALL P0, P0 ;  /* 0x0000000000ff7806 */ /* 0x000fda0000000000 */
.L_x_907:
[----:B------:R-:W-:Y:S05]  /*7760*/  @P0 BRA `(.L_x_642) ;  /* 0xfffffff000f40947 */ /* 0x000fea000383ffff */
.L_x_618:
[----:B------:R-:W-:Y:S01]  /*7770*/  ISETP.NE.AND P0, PT, R73, RZ, PT ;  /* 0x000000ff4900720c */ /* 0x000fe20003f05270 */
[----:B------:R-:W-:-:S12]  /*7780*/  BSSY.RECONVERGENT B0, `(.L_x_643) ;  /* 0x000002c000007945 */ /* 0x000fd80003800200 */
[----:B------:R-:W-:Y:S05]  /*7790*/  @P0 BRA `(.L_x_644) ;  /* 0x0000000000a80947 */ /* 0x000fea0003800000 */
[----:B------:R-:W1:Y:S01]  /*77a0*/  S2UR UR5, SR_CgaCtaId ;  /* 0x00000000000579c3 */ /* 0x000e620000008800 */
[----:B------:R-:W-:Y:S01]  /*77b0*/  ISETP.NE.AND P0, PT, R45, RZ, PT ;  /* 0x000000ff2d00720c */ /* 0x000fe20003f05270 */
[----:B------:R-:W-:Y:S01]  /*77c0*/  UMOV UR4, 0x400 ;  /* 0x0000040000047882 */ /* 0x000fe20000000000 */
[----:B0-----:R-:W-:-:S05]  /*77d0*/  IMAD.MOV.U32 R21, RZ, RZ, 0x65 ;  /* 0x00000065ff157424 */ /* 0x001fca00078e00ff */
[----:B----4-:R-:W0:Y:S08]  /*77e0*/  LDC.64 R16, c[0x0][0x3e0] ;  /* 0x0000f800ff107b82 */ /* 0x010e300000000a00 */
[----:B------:R-:W4:Y:S01]  /*77f0*/  LDC.64 R14, c[0x0][0x3f0] ;  /* 0x0000fc00ff0e7b82 */ /* 0x000f220000000a00 */
[----:B-1----:R-:W-:Y:S01]  /*7800*/  ULEA UR4, UR5, UR4, 0x18 ;  /* 0x0000000405047291 */ /* 0x002fe2000f8ec0ff */
[----:B0-----:R-:W-:-:S04]  /*7810*/  IMAD.WIDE.U32 R24, R70, 0x4, R16 ;  /* 0x0000000446187825 */ /* 0x001fc800078e0010 */
[----:B------:R-:W-:Y:S02]  /*7820*/  IMAD.IADD R16, R45, 0x1, R20 ;  /* 0x000000012d107824 */ /* 0x000fe400078e0214 */
[----:B----4-:R-:W-:Y:S01]  /*7830*/  IMAD.WIDE.U32 R14, R70, 0x1c, R14 ;  /* 0x0000001c460e7825 */ /* 0x010fe200078e000e */
        /* <DEDUP_REMOVED lines=10> */
.L_x_645:
[----:B------:R-:W-:Y:S01]  /*78e0*/  IMAD.MOV.U32 R17, RZ, RZ, R12 ;  /* 0x000000ffff117224 */ /* 0x000fe200078e000c */
[----:B------:R1:W-:Y:S01]  /*78f0*/  ST.E.STRONG.GPU desc[UR6][R14.64+0x384], R12 ;  /* 0x0003840c0e007985 */ /* 0x0003e2000c10f906 */
[----:B------:R-:W-:Y:S02]  /*7900*/  IMAD.MOV.U32 R18, RZ, RZ, R13 ;  /* 0x000000ffff127224 */ /* 0x000fe400078e000d */
[----:B--2---:R-:W-:Y:S01]  /*7910*/  IMAD.MOV.U32 R26, RZ, RZ, R49 ;  /* 0x000000ffff1a7224 */ /* 0x004fe200078e0031 */
[----:B------:R1:W-:Y:S01]  /*7920*/  ST.E.STRONG.GPU desc[UR6][R14.64+0x388], R13 ;  /* 0x0003880d0e007985 */ /* 0x0003e2000c10f906 */
[----:B------:R-:W-:Y:S02]  /*7930*/  IMAD.MOV.U32 R19, RZ, RZ, R48 ;  /* 0x000000ffff137224 */ /* 0x000fe400078e0030 */
[----:B------:R-:W-:Y:S01]  /*7940*/  IMAD.MOV.U32 R27, RZ, RZ, R50 ;  /* 0x000000ffff1b7224 */ /* 0x000fe200078e0032 */
        /* <DEDUP_REMOVED lines=8> */
[----:B------:R1:W-:Y:S04]  /*79d0*/  ST.E.STRONG.GPU desc[UR6][R24.64+0x80], R21 ;  /* 0x0000801518007985 */ /* 0x0003e8000c10f906 */
[----:B------:R1:W-:Y:S04]  /*79e0*/  STS.128 [UR4+0x140], R16 ;  /* 0x00014010ff007988 */ /* 0x0003e80008000c04 */
[----:B------:R1:W-:Y:S04]  /*79f0*/  STS.64 [UR4+0x150], R26 ;  /* 0x0001501aff007988 */ /* 0x0003e80008000a04 */
[----:B------:R1:W-:Y:S04]  /*7a00*/  STS [UR4+0x158], R51 ;  /* 0x00015833ff007988 */ /* 0x0003e80008000804 */
[----:B------:R1:W-:Y:S04]  /*7a10*/  STS [UR4+0x124], R20 ;  /* 0x00012414ff007988 */ /* 0x0003e80008000804 */
[----:B------:R1:W-:Y:S04]  /*7a20*/  STS.64 [UR4+0x128], R22 ;  /* 0x00012816ff007988 */ /* 0x0003e80008000a04 */
[----:B------:R1:W-:Y:S02]  /*7a30*/  STS.128 [UR4+0x130], R8 ;  /* 0x00013008ff007988 */ /* 0x0003e40008000c04 */
.L_x_644:
[----:B------:R-:W-:Y:S05]  /*7a40*/  BSYNC.RECONVERGENT B0 ;  /* 0x0000000000007941 */ /* 0x000fea0003800200 */
.L_x_643:
[----:B------:R-:W-:Y:S01]  /*7a50*/  ISETP.NE.AND P0, PT, R75, RZ, PT ;  /* 0x000000ff4b00720c */ /* 0x000fe20003f05270 */
[----:B-1----:R-:W-:Y:S02]  /*7a60*/  IMAD.MOV.U32 R12, RZ, RZ, R23 ;  /* 0x000000ffff0c7224 */ /* 0x002fe400078e0017 */
[----:B------:R-:W-:Y:S02]  /*7a70*/  IMAD.MOV.U32 R13, RZ, RZ, R8 ;  /* 0x000000ffff0d7224 */ /* 0x000fe400078e0008 */
[----:B0-----:R-:W-:-:S08]  /*7a80*/  IMAD.MOV.U32 R21, RZ, RZ, R22 ;  /* 0x000000ffff157224 */ /* 0x001fd000078e0016 */
[----:B------:R-:W4:Y:S01]  /*7a90*/  @!P0 S2R R15, SR_CgaCtaId ;  /* 0x00000000000f8919 */ /* 0x000f220000008800 */
[----:B------:R-:W-:Y:S01]  /*7aa0*/  @!P0 MOV R14, 0x400 ;  /* 0x00000400000e8802 */ /* 0x000fe20000000f00 */
[----:B------:R-:W-:Y:S02]  /*7ab0*/  @!P0 IMAD.MOV.U32 R66, RZ, RZ, R22 ;  /* 0x000000ffff428224 */ /* 0x000fe400078e0016 */
[----:B------:R-:W-:Y:S02]  /*7ac0*/  @!P0 IMAD.MOV.U32 R65, RZ, RZ, R23 ;  /* 0x000000ffff418224 */ /* 0x000fe400078e0017 */
[----:B------:R-:W-:Y:S02]  /*7ad0*/  @!P0 IMAD.MOV.U32 R64, RZ, RZ, R8 ;  /* 0x000000ffff408224 */ /* 0x000fe400078e0008 */
[----:B------:R-:W-:Y:S02]  /*7ae0*/  @!P0 IMAD.MOV.U32 R3, RZ, RZ, R9 ;  /* 0x000000ffff038224 */ /* 0x000fe400078e0009 */
[----:B---3--:R-:W-:-:S02]  /*7af0*/  @!P0 IMAD.MOV.U32 R0, RZ, RZ, R11 ;  /* 0x000000ffff008224 */ /* 0x008fc400078e000b */
[----:B------:R-:W-:Y:S02]  /*7b00*/  @!P0 IMAD.MOV.U32 R2, RZ, RZ, R10 ;  /* 0x000000ffff028224 */ /* 0x000fe400078e000a */
[----:B------:R-:W-:Y:S01]  /*7b10*/  @!P0 IMAD.MOV.U32 R67, RZ, RZ, R20 ;  /* 0x000000ffff438224 */ /* 0x000fe200078e0014 */
[----:B----4-:R-:W-:Y:S01]  /*7b20*/  @!P0 LEA R16, R15, R14, 0x18 ;  /* 0x0000000e0f108211 */ /* 0x010fe200078ec0ff */
[----:B------:R-:W-:Y:S02]  /*7b30*/  IMAD.MOV.U32 R14, RZ, RZ, R9 ;  /* 0x000000ffff0e7224 */ /* 0x000fe400078e0009 */
[----:B------:R-:W-:Y:S02]  /*7b40*/  IMAD.MOV.U32 R15, RZ, RZ, R10 ;  /* 0x000000ffff0f7224 */ /* 0x000fe400078e000a */
[----:B------:R0:W-:Y:S04]  /*7b50*/  @!P0 STS.64 [R16+0xe8], R20 ;  /* 0x0000e81410008388 */ /* 0x0001e80000000a00 */
[----:B------:R0:W-:Y:S04]  /*7b60*/  @!P0 STS.128 [R16+0xf0], R12 ;  /* 0x0000f00c10008388 */ /* 0x0001e80000000c00 */
[----:B------:R0:W-:Y:S02]  /*7b70*/  @!P0 STS [R16+0x100], R11 ;  /* 0x0001000b10008388 */ /* 0x0001e40000000800 */
.L_x_592:
[----:B------:R-:W1:Y:S01]  /*7b80*/  S2R R9, SR_CgaCtaId ;  /* 0x0000000000097919 */ /* 0x000e620000008800 */
[----:B------:R-:W-:Y:S05]  /*7b90*/  WARPSYNC.ALL ;  /* 0x0000000000007948 */ /* 0x000fea0003800000 */
[----:B------:R-:W-:Y:S01]  /*7ba0*/  BAR.SYNC.DEFER_BLOCKING 0x0 ;  /* 0x0000000000007b1d */ /* 0x000fe20000010000 */
[----:B0-----:R-:W-:Y:S02]  /*7bb0*/  MOV R14, 0x400 ;  /* 0x00000400000e7802 */ /* 0x001fe40000000f00 */
[----:B------:R-:W-:Y:S02]  /*7bc0*/  ISETP.NE.AND P2, PT, R73, RZ, PT ;  /* 0x000000ff4900720c */ /* 0x000fe40003f45270 */
[CC--:B------:R-:W-:Y:S01]  /*7bd0*/  ISETP.NE.AND P4, PT, R69.reuse, R74.reuse, PT ;  /* 0x0000004a4500720c */ /* 0x0c0fe20003f85270 */
[----:B------:R-:W-:Y:S01]  /*7be0*/  BSSY.RECONVERGENT B0, `(.L_x_646) ;  /* 0x000001a000007945 */ /* 0x000fe20003800200 */
[----:B------:R-:W-:-:S02]  /*7bf0*/  ISETP.NE.AND P3, PT, R69, R74, PT ;  /* 0x0000004a4500720c */ /* 0x000fc40003f65270 */
[----:B------:R-:W-:Y:S02]  /*7c00*/  ISETP.NE.AND P1, PT, R74, R72, PT ;  /* 0x000000484a00720c */ /* 0x000fe40003f25270 */
[----:B------:R-:W-:Y:S02]  /*7c10*/  SEL R20, RZ, 0x1, !P4 ;  /* 0x00000001ff147807 */ /* 0x000fe40006000000 */
[----:B-1----:R-:W-:-:S05]  /*7c20*/  LEA R14, R9, R14, 0x18 ;  /* 0x0000000e090e7211 */ /* 0x002fca00078ec0ff */
[----:B------:R-:W0:Y:S02]  /*7c30*/  LDS R12, [R14+0x15c] ;  /* 0x00015c000e0c7984 */ /* 0x000e240000000800 */
[----:B0-----:R-:W-:Y:S01]  /*7c40*/  ISETP.GE.AND P0, PT, R12, 0x101, PT ;  /* 0x000001010c00780c */ /* 0x001fe20003f06270 */
[----:B------:R-:W-:-:S12]  /*7c50*/  @!P2 BRA `(.L_x_647) ;  /* 0x000000000048a947 */ /* 0x000fd80003800000 */
[----:B------:R-:W0:Y:S01]  /*7c60*/  S2R R9, SR_CgaCtaId ;  /* 0x0000000000097919 */ /* 0x000e220000008800 */
[----:B------:R-:W-:Y:S02]  /*7c70*/  MOV R8, 0x400 ;  /* 0x0000040000087802 */ /* 0x000fe40000000f00 */
[----:B------:R-:W-:Y:S02]  /*7c80*/  ISETP.NE.AND P2, PT, R67, RZ, PT ;  /* 0x000000ff4300720c */ /* 0x000fe40003f45270 */
[----:B0-----:R-:W-:-:S05]  /*7c90*/  LEA R18, R9, R8, 0x18 ;  /* 0x0000000809127211 */ /* 0x001fca00078ec0ff */
[----:B------:R-:W0:Y:S02]  /*7ca0*/  LDS.64 R16, [R18+0xe8] ;  /* 0x0000e80012107984 */ /* 0x000e240000000a00 */
[----:B0-----:R-:W-:-:S04]  /*7cb0*/  IMAD.IADD R67, R67, 0x1, R16 ;  /* 0x0000000143437824 */ /* 0x001fc800078e0210 */
[----:B------:R-:W-:Y:S05]  /*7cc0*/  @P2 BRA `(.L_x_647) ;  /* 0x00000000002c2947 */ /* 0x000fea0003800000 */
[----:B------:R-:W0:Y:S01]  /*7cd0*/  LDS R13, [R18+0x100] ;  /* 0x00010000120d7984 */ /* 0x000e220000000800 */
[----:B---3--:R-:W-:Y:S02]  /*7ce0*/  IABS R16, R0 ;  /* 0x0000000000107213 */ /* 0x008fe40000000000 */
[----:B------:R-:W-:Y:S01]  /*7cf0*/  VIMNMX R66, PT, PT, R66, R17, PT ;  /* 0x0000001142427248 */ /* 0x000fe20003fe0100 */
[----:B------:R-:W1:Y:S01]  /*7d00*/  LDS.128 R8, [R18+0xf0] ;  /* 0x0000f00012087984 */ /* 0x000e620000000c00 */
[----:B0-----:R-:W-:-:S04]  /*7d10*/  IABS R15, R13 ;  /* 0x0000000d000f7213 */ /* 0x001fc80000000000 */
[----:B------:R-:W-:Y:S02]  /*7d20*/  ISETP.GT.U32.AND P2, PT, R15, R16, PT ;  /* 0x000000100f00720c */ /* 0x000fe40003f44070 */
[----:B-1----:R-:W-:Y:S02]  /*7d30*/  VIMNMX R65, PT, PT, R65, R8, !PT ;  /* 0x0000000841417248 */ /* 0x002fe40007fe0100 */
[----:B------:R-:W-:Y:S02]  /*7d40*/  VIMNMX R64, PT, PT, R64, R9, PT ;  /* 0x0000000940407248 */ /* 0x000fe40003fe0100 */
[----:B------:R-:W-:Y:S02]  /*7d50*/  VIMNMX R3, PT, PT, R3, R10, !PT ;  /* 0x0000000a03037248 */ /* 0x000fe40007fe0100 */
[----:B------:R-:W-:Y:S02]  /*7d60*/  SEL R2, R11, R2, P2 ;  /* 0x000000020b027207 */ /* 0x000fe40001000000 */
[----:B------:R-:W-:-:S07]  /*7d70*/  SEL R0, R13, R0, P2 ;  /* 0x000000000d007207 */ /* 0x000fce0001000000 */
.L_x_647:
[----:B------:R-:W-:Y:S05]  /*7d80*/  BSYNC.RECONVERGENT B0 ;  /* 0x0000000000007941 */ /* 0x000fea0003800200 */
.L_x_646:
[----:B------:R-:W-:Y:S04]  /*7d90*/  BSSY.RECONVERGENT B0, `(.L_x_648) ;  /* 0x000000b000007945 */ /* 0x000fe80003800200 */
[----:B------:R-:W-:Y:S05]  /*7da0*/  @P3 BRA `(.L_x_649) ;  /* 0x0000000000243947 */ /* 0x000fea0003800000 */
        /* <DEDUP_REMOVED lines=9> */
.L_x_649:
[----:B------:R-:W-:Y:S05]  /*7e40*/  BSYNC.RECONVERGENT B0 ;  /* 0x0000000000007941 */ /* 0x000fea0003800200 */
.L_x_648:
        /* <DEDUP_REMOVED lines=11> */
.L_x_651:
[----:B------:R-:W-:Y:S05]  /*7f00*/  BSYNC.RECONVERGENT B0 ;  /* 0x0000000000007941 */ /* 0x000fea0003800200 */
.L_x_650:
[--C-:B------:R-:W-:Y:S02]  /*7f10*/  IMAD.IADD R13, R20, 0x1, R67.reuse ;  /* 0x00000001140d7824 */ /* 0x100fe400078e0243 */
[----:B------:R-:W-:Y:S01]  /*7f20*/  IMAD.IADD R15, R68, 0x1, R67 ;  /* 0x00000001440f7824 */ /* 0x000fe200078e0243 */
[----:B------:R-:W-:Y:S06]  /*7f30*/  @!P0 BRA `(.L_x_652) ;  /* 0x00000008004c8947 */ /* 0x000fec0003800000 */
[----:B------:R-:W-:Y:S01]  /*7f40*/  ISETP.NE.AND P0, PT, R69, R74, PT ;  /* 0x0000004a4500720c */ /* 0x000fe20003f05270 */
[----:B------:R0:W1:Y:S01]  /*7f50*/  LDS R8, [R14+0x124] ;  /* 0x000124000e087984 */ /* 0x0000620000000800 */
[----:B------:R-:W-:Y:S01]  /*7f60*/  BSSY.RECONVERGENT B0, `(.L_x_653) ;  /* 0x000000f000007945 */ /* 0x000fe20003800200 */
[----:B------:R-:W-:Y:S01]  /*7f70*/  BAR.SYNC.DEFER_BLOCKING 0x0 ;  /* 0x0000000000007b1d */ /* 0x000fe20000010000 */
[----:B------:R-:W-:Y:S02]  /*7f80*/  ISETP.NE.AND P2, PT, R72, R71, PT ;  /* 0x000000474800720c */ /* 0x000fe40003f45270 */
[----:B------:R-:W-:Y:S02]  /*7f90*/  ISETP.NE.AND P1, PT, R74, R72, PT ;  /* 0x000000484a00720c */ /* 0x000fe40003f25270 */
[----:B------:R-:W-:-:S05]  /*7fa0*/  ISETP.GE.AND P3, PT, R73, R12, PT ;  /* 0x0000000c4900720c */ /* 0x000fca0003f66270 */
[----:B0-----:R-:W-:Y:S08]  /*7fb0*/  @!P0 BRA `(.L_x_654) ;  /* 0x0000000000248947 */ /* 0x001ff00003800000 */
        /* <DEDUP_REMOVED lines=8> */
[----:B---3--:R0:W-:Y:S02]  /*8040*/  STS [R67+0x18], R0 ;  /* 0x0000180043007388 */ /* 0x0081e40000000800 */
.L_x_654:
[----:B------:R-:W-:Y:S05]  /*8050*/  BSYNC.RECONVERGENT B0 ;  /* 0x0000000000007941 */ /* 0x000fea0003800200 */
.L_x_653:
        /* <DEDUP_REMOVED lines=11> */
.L_x_656:
[----:B------:R-:W-:Y:S05]  /*8110*/  BSYNC.RECONVERGENT B0 ;  /* 0x0000000000007941 */ /* 0x000fea0003800200 */
.L_x_655:
[----:B------:R-:W-:Y:S04]  /*8120*/  BSSY.RECONVERGENT B0, `(.L_x_657) ;  /* 0x000000b000007945 */ /* 0x000fe80003800200 */
[----:B------:R-:W-:Y:S05]  /*8130*/  @!P2 BRA `(.L_x_658) ;  /* 0x000000000024a947 */ /* 0x000fea0003800000 */
[----:B01--4-:R-:W-:-:S04]  /*8140*/  IMAD.IADD R3, R15, 0x1, -R8 ;  /* 0x000000010f037824 */ /* 0x013fc800078e0a08 */
        /* <DEDUP_REMOVED lines=8> */
.L_x_658:
[----:B------:R-:W-:Y:S05]  /*81d0*/  BSYNC.RECONVERGENT B0 ;  /* 0x0000000000007941 */ /* 0x000fea0003800200 */
.L_x_657:
[----:B------:R-:W-:Y:S06]  /*81e0*/  BAR.SYNC.DEFER_BLOCKING 0x0 ;  /* 0x0000000000007b1d */ /* 0x000fec0000010000 */
[----:B------:R-:W-:Y:S05]  /*81f0*/  @P3 EXIT ;  /* 0x000000000000394d */ /* 0x000fea0003800000 */
[----:B0---4-:R-:W-:Y:S01]  /*8200*/  LOP3.LUT R3, RZ, R73, RZ, 0x33, !PT ;  /* 0x00000049ff037212 */ /* 0x011fe200078e33ff */
[----:B------:R-:W0:Y:S01]  /*8210*/  LDC.64 R22, c[0x0][0x3d0] ;  /* 0x0000f400ff167b82 */ /* 0x000e220000000a00 */
[----:B------:R-:W-:Y:S03]  /*8220*/  BSSY.RECONVERGENT B0, `(.L_x_659) ;  /* 0x0000027000007945 */ /* 0x000fe60003800200 */
[----:B---3--:R-:W-:-:S05]  /*8230*/  IMAD.IADD R0, R3, 0x1, R12 ;  /* 0x0000000103007824 */ /* 0x008fca00078e020c */
[C---:B------:R-:W-:Y:S02]  /*8240*/  LOP3.LUT R2, R0.reuse, 0x300, RZ, 0xc0, !PT ;  /* 0x0000030000027812 */ /* 0x040fe400078ec0ff */
[----:B------:R-:W-:Y:S02]  /*8250*/  ISETP.GE.U32.AND P1, PT, R0, 0x300, PT ;  /* 0x000003000000780c */ /* 0x000fe40003f26070 */
[----:B------:R-:W-:-:S13]  /*8260*/  ISETP.NE.AND P0, PT, R2, 0x300, PT ;  /* 0x000003000200780c */ /* 0x000fda0003f05270 */
[----:B------:R-:W-:Y:S05]  /*8270*/  @!P0 BRA `(.L_x_660) ;  /* 0x0000000000848947 */ /* 0x000fea0003800000 */
[----:B------:R-:W-:Y:S01]  /*8280*/  LEA.HI R0, R0, 0x1, RZ, 0x18 ;  /* 0x0000000100007811 */ /* 0x000fe200078fc0ff */
[----:B------:R-:W-:Y:S02]  /*8290*/  IMAD.MOV.U32 R4, RZ, RZ, 0xc ;  /* 0x0000000cff047424 */ /* 0x000fe400078e00ff */
[----:B------:R-:W-:Y:S01]  /*82a0*/  IMAD.MOV.U32 R5, RZ, RZ, 0x0 ;  /* 0x00000000ff057424 */ /* 0x000fe200078e00ff */
[C---:B------:R-:W-:Y:S01]  /*82b0*/  SHF.L.U32 R3, R0.reuse, 0x8, RZ ;  /* 0x0000000800037819 */ /* 0x040fe200000006ff */
[----:B------:R-:W-:Y:S01]  /*82c0*/  IMAD R2, R73, 0x1c, R14 ;  /* 0x0000001c49027824 */ /* 0x000fe200078e020e */
[----:B------:R-:W-:Y:S01]  /*82d0*/  LOP3.LUT R0, R0, 0x3, RZ, 0xc0, !PT ;  /* 0x0000000300007812 */ /* 0x000fe200078ec0ff */
[----:B0-----:R-:W-:Y:S01]  /*82e0*/  IMAD.WIDE.U32 R4, R22, 0x1, R4 ;  /* 0x0000000116047825 */ /* 0x001fe200078e0004 */
[----:B------:R-:W-:-:S03]  /*82f0*/  LOP3.LUT R6, R3, 0x300, RZ, 0xc0, !PT ;  /* 0x0000030003067812 */ /* 0x000fc600078ec0ff */
[C---:B-1----:R-:W-:Y:S02]  /*8300*/  IMAD.IADD R7, R73.reuse, 0x1, R8 ;  /* 0x0000000149077824 */ /* 0x042fe400078e0208 */
[----:B------:R-:W-:Y:S02]  /*8310*/  IMAD.IADD R73, R73, 0x1, R6 ;  /* 0x0000000149497824 */ /* 0x000fe400078e0206 */
[----:B------:R-:W-:Y:S02]  /*8320*/  VIADD R6, R2, 0xc ;  /* 0x0000000c02067836 */ /* 0x000fe40000000000 */
[----:B------:R-:W-:Y:S02]  /*8330*/  IMAD.MOV R0, RZ, RZ, -R0 ;  /* 0x000000ffff007224 */ /* 0x000fe400078e0a00 */
[----:B------:R-:W-:-:S07]  /*8340*/  IMAD.IADD R21, R5, 0x1, R23 ;  /* 0x0000000105157824 */ /* 0x000fce00078e0217 */
.L_x_661:
[----:B0-----:R-:W0:Y:S01]  /*8350*/  LDS R9, [R6+-0x8] ;  /* 0xfffff80006097984 */ /* 0x001e220000000800 */
[----:B------:R-:W-:Y:S02]  /*8360*/  IMAD.MOV.U32 R2, RZ, RZ, R4 ;  /* 0x000000ffff027224 */ /* 0x000fe400078e0004 */
[----:B------:R-:W-:Y:S01]  /*8370*/  IMAD.MOV.U32 R3, RZ, RZ, R21 ;  /* 0x000000ffff037224 */ /* 0x000fe200078e0015 */
[----:B------:R-:W1:Y:S01]  /*8380*/  LDS R11, [R6+-0x4] ;  /* 0xfffffc00060b7984 */ /* 0x000e620000000800 */
[----:B------:R-:W-:Y:S02]  /*8390*/  VIADD R0, R0, 0x1 ;  /* 0x0000000100007836 */ /* 0x000fe40000000000 */
[C---:B------:R-:W-:Y:S01]  /*83a0*/  IMAD.WIDE R2, R7.reuse, 0x18, R2 ;  /* 0x0000001807027825 */ /* 0x040fe200078e0202 */
[----:B------:R-:W3:Y:S02]  /*83b0*/  LDS R13, [R6] ;  /* 0x00000000060d7984 */ /* 0x000ee40000000800 */
[----:B------:R-:W-:Y:S01]  /*83c0*/  ISETP.NE.AND P0, PT, R0, RZ, PT ;  /* 0x000000ff0000720c */ /* 0x000fe20003f05270 */
[----:B------:R-:W-:Y:S01]  /*83d0*/  VIADD R7, R7, 0x100 ;  /* 0x0000010007077836 */ /* 0x000fe20000000000 */
        /* <DEDUP_REMOVED lines=11> */
.L_x_660:
[----:B------:R-:W-:Y:S05]  /*8490*/  BSYNC.RECONVERGENT B0 ;  /* 0x0000000000007941 */ /* 0x000fea0003800200 */
.L_x_659:
[----:B------:R-:W-:Y:S05]  /*84a0*/  @!P1 EXIT ;  /* 0x000000000000994d */ /* 0x000fea0003800000 */
[----:B0-----:R-:W-:Y:S01]  /*84b0*/  IADD3 R4, P0, PT, R22, 0x3000, RZ ;  /* 0x0000300016047810 */ /* 0x001fe20007f1e0ff */
[C---:B------:R-:W-:Y:S02]  /*84c0*/  IMAD R0, R73.reuse, 0x1c, R14 ;  /* 0x0000001c49007824 */ /* 0x040fe400078e020e */
[----:B-1----:R-:W-:Y:S02]  /*84d0*/  IMAD.IADD R7, R73, 0x1, R8 ;  /* 0x0000000149077824 */ /* 0x002fe400078e0208 */
[----:B------:R-:W-:Y:S02]  /*84e0*/  IMAD.X R5, RZ, RZ, R23, P0 ;  /* 0x000000ffff057224 */ /* 0x000fe400000e0617 */
[----:B------:R-:W-:-:S07]  /*84f0*/  VIADD R0, R0, 0x3804 ;  /* 0x0000380400007836 */ /* 0x000fce0000000000 */
.L_x_662:
[----:B0-----:R-:W0:Y:S01]  /*8500*/  LDS R9, [R0+-0x3800] ;  /* 0xffc8000000097984 */ /* 0x001e220000000800 */
[----:B------:R-:W-:-:S03]  /*8510*/  IMAD.WIDE R2, R7, 0x18, R4 ;  /* 0x0000001807027825 */ /* 0x000fc600078e0204 */
[----:B------:R-:W1:Y:S01]  /*8520*/  LDS R11, [R0+-0x37fc] ;  /* 0xffc80400000b7984 */ /* 0x000e620000000800 */
[----:B------:R-:W-:Y:S02]  /*8530*/  VIADD R73, R73, 0x400 ;  /* 0x0000040049497836 */ /* 0x000fe40000000000 */
[----:B------:R-:W-:Y:S01]  /*8540*/  VIADD R7, R7, 0x400 ;  /* 0x0000040007077836 */ /* 0x000fe20000000000 */
[----:B------:R-:W3:Y:S02]  /*8550*/  LDS R13, [R0+-0x37f8] ;  /* 0xffc80800000d7984 */ /* 0x000ee40000000800 */
[----:B------:R-:W-:Y:S02]  /*8560*/  ISETP.GE.AND P0, PT, R73, R12, PT ;  /* 0x0000000c4900720c */ /* 0x000fe40003f06270 */
[----:B------:R-:W4:Y:S04]  /*8570*/  LDS R15, [R0+-0x37f4] ;  /* 0xffc80c00000f7984 */ /* 0x000f280000000800 */
[----:B------:R-:W5:Y:S04]  /*8580*/  LDS R17, [R0+-0x37f0] ;  /* 0xffc8100000117984 */ /* 0x000f680000000800 */
[----:B------:R-:W5:Y:S04]  /*8590*/  LDS R19, [R0+-0x37ec] ;  /* 0xffc8140000137984 */ /* 0x000f680000000800 */
[----:B------:R-:W5:Y:S04]  /*85a0*/  LDS R21, [R0+-0x1c00] ;  /* 0xffe4000000157984 */ /* 0x000f680000000800 */
[----:B------:R-:W5:Y:S04]  /*85b0*/  LDS R23, [R0+-0x1bfc] ;  /* 0xffe4040000177984 */ /* 0x000f680000000800 */
[----:B------:R-:W5:Y:S04]  /*85c0*/  LDS R25, [R0+-0x1bf8] ;  /* 0xffe4080000197984 */ /* 0x000f680000000800 */
[----:B------:R-:W5:Y:S04]  /*85d0*/  LDS R27, [R0+-0x1bf4] ;  /* 0xffe40c00001b7984 */ /* 0x000f680000000800 */
[----:B------:R-:W5:Y:S04]  /*85e0*/  LDS R29, [R0+-0x1bf0] ;  /* 0xffe41000001d7984 */ /* 0x000f680000000800 */
[----:B------:R-:W5:Y:S04]  /*85f0*/  LDS R31, [R0+-0x1bec] ;  /* 0xffe41400001f7984 */ /* 0x000f680000000800 */
[----:B------:R-:W5:Y:S04]  /*8600*/  LDS R33, [R0] ;  /* 0x0000000000217984 */ /* 0x000f680000000800 */
[----:B------:R-:W5:Y:S04]  /*8610*/  LDS R35, [R0+0x4] ;  /* 0x0000040000237984 */ /* 0x000f680000000800 */
[----:B------:R-:W5:Y:S04]  /*8620*/  LDS R37, [R0+0x8] ;  /* 0x0000080000257984 */ /* 0x000f680000000800 */
[----:B------:R-:W5:Y:S04]  /*8630*/  LDS R39, [R0+0xc] ;  /* 0x00000c0000277984 */ /* 0x000f680000000800 */
[----:B------:R-:W5:Y:S04]  /*8640*/  LDS R41, [R0+0x10] ;  /* 0x0000100000297984 */ /* 0x000f680000000800 */
[----:B------:R-:W5:Y:S04]  /*8650*/  LDS R43, [R0+0x14] ;  /* 0x00001400002b7984 */ /* 0x000f680000000800 */
[----:B------:R-:W5:Y:S04]  /*8660*/  LDS R45, [R0+0x1c00] ;  /* 0x001c0000002d7984 */ /* 0x000f680000000800 */
[----:B------:R-:W5:Y:S04]  /*8670*/  LDS R47, [R0+0x1c04] ;  /* 0x001c0400002f7984 */ /* 0x000f680000000800 */
[----:B--2---:R-:W2:Y:S04]  /*8680*/  LDS R49, [R0+0x1c08] ;  /* 0x001c080000317984 */ /* 0x004ea80000000800 */
[----:B------:R-:W2:Y:S04]  /*8690*/  LDS R51, [R0+0x1c0c] ;  /* 0x001c0c0000337984 */ /* 0x000ea80000000800 */
[----:B------:R-:W2:Y:S04]  /*86a0*/  LDS R53, [R0+0x1c10] ;  /* 0x001c100000357984 */ /* 0x000ea80000000800 */
[----:B------:R3:W2:Y:S04]  /*86b0*/  LDS R55, [R0+0x1c14] ;  /* 0x001c140000377984 */ /* 0x0006a80000000800 */
[----:B0-----:R0:W-:Y:S04]  /*86c0*/  STG.E desc[UR6][R2.64+-0x3000], R9 ;  /* 0xffd0000902007986 */ /* 0x0011e8000c101906 */
[----:B-1----:R0:W-:Y:S01]  /*86d0*/  STG.E desc[UR6][R2.64+-0x2ffc], R11 ;  /* 0xffd0040b02007986 */ /* 0x0021e2000c101906 */
[----:B---3--:R-:W-:-:S03]  /*86e0*/  VIADD R0, R0, 0x7000 ;  /* 0x0000700000007836 */ /* 0x008fc60000000000 */
[----:B------:R0:W-:Y:S04]  /*86f0*/  STG.E desc[UR6][R2.64+-0x2ff8], R13 ;  /* 0xffd0080d02007986 */ /* 0x0001e8000c101906 */
        /* <DEDUP_REMOVED lines=17> */
[----:B--2---:R0:W-:Y:S04]  /*8810*/  STG.E desc[UR6][R2.64+0x1808], R49 ;  /* 0x0018083102007986 */ /* 0x0041e8000c101906 */
[----:B------:R0:W-:Y:S04]  /*8820*/  STG.E desc[UR6][R2.64+0x180c], R51 ;  /* 0x00180c3302007986 */ /* 0x0001e8000c101906 */
[----:B------:R0:W-:Y:S04]  /*8830*/  STG.E desc[UR6][R2.64+0x1810], R53 ;  /* 0x0018103502007986 */ /* 0x0001e8000c101906 */
[----:B------:R0:W-:Y:S01]  /*8840*/  STG.E desc[UR6][R2.64+0x1814], R55 ;  /* 0x0018143702007986 */ /* 0x0001e2000c101906 */
[----:B------:R-:W-:Y:S05]  /*8850*/  @!P0 BRA `(.L_x_662) ;  /* 0xfffffffc00288947 */ /* 0x000fea000383ffff */
[----:B------:R-:W-:Y:S05]  /*8860*/  EXIT ;  /* 0x000000000000794d */ /* 0x000fea0003800000 */
.L_x_652:
[----:B------:R-:W-:Y:S02]  /*8870*/  ISETP.NE.AND P0, PT, R69, R74, PT ;  /* 0x0000004a4500720c */ /* 0x000fe40003f05270 */
        /* <DEDUP_REMOVED lines=11> */
[----:B---3--:R0:W-:Y:S04]  /*8930*/  @P0 STG.E desc[UR6][R8.64+0x14], R0 ;  /* 0x0000140008000986 */ /* 0x0081e8000c101906 */
        /* <DEDUP_REMOVED lines=16> */
.L_x_526:
[----:B------:R-:W-:-:S13]  /*8a40*/  ISETP.GE.AND P0, PT, R69, 0x1, PT ;  /* 0x000000014500780c */ /* 0x000fda0003f06270 */
[----:B------:R-:W-:Y:S05]  /*8a50*/  @!P0 EXIT ;  /* 0x000000000000894d */ /* 0x000fea0003800000 */
[----:B------:R-:W-:-:S13]  /*8a60*/  ISETP.NE.AND P0, PT, R70, RZ, PT ;  /* 0x000000ff4600720c */ /* 0x000fda0003f05270 */
[----:B------:R-:W-:Y:S05]  /*8a70*/  @P0 BRA `(.L_x_663) ;  /* 0x0000004000300947 */ /* 0x000fea0003800000 */
[----:B------:R-:W0:Y:S01]  /*8a80*/  LDC.64 R2, c[0x0][0x380] ;  /* 0x0000e000ff027b82 */ /* 0x000e220000000a00 */
[----:B------:R-:W1:Y:S01]  /*8a90*/  S2R R21, SR_CgaCtaId ;  /* 0x0000000000157919 */ /* 0x000e620000008800 */
[----:B------:R-:W2:Y:S01]  /*8aa0*/  LDCU UR4, c[0x0][0x398] ;  /* 0x00007300ff0477ac */ /* 0x000ea20008000800 */
[----:B0-----:R-:W-:-:S05]  /*8ab0*/  IMAD.WIDE.U32 R10, R4, 0x10, R2 ;  /* 0x00000010040a7825 */ /* 0x001fca00078e0002 */
[----:B------:R-:W3:Y:S01]  /*8ac0*/  LDG.E R13, desc[UR6][R10.64] ;  /* 0x000000060a0d7981 */ /* 0x000ee2000c1e1900 */
[----:B------:R-:W0:Y:S02]  /*8ad0*/  S2R R3, SR_TID.X ;  /* 0x0000000000037919 */ /* 0x000e240000002100 */
[C---:B0-----:R-:W-:Y:S02]  /*8ae0*/  LOP3.LUT R5, R3.reuse, 0x1f, RZ, 0xc0, !PT ;  /* 0x0000001f03057812 */ /* 0x041fe400078ec0ff */
[----:B------:R-:W-:-:S05]  /*8af0*/  LOP3.LUT R0, R3, 0x3e0, RZ, 0xc0, !PT ;  /* 0x000003e003007812 */ /* 0x000fca00078ec0ff */
[----:B------:R-:W-:-:S04]  /*8b00*/  IMAD R5, R0, 0x3, R5 ;  /* 0x0000000300057824 */ /* 0x000fc800078e0205 */
[C---:B------:R-:W-:Y:S01]  /*8b10*/  VIADD R14, R5.reuse, 0x20 ;  /* 0x00000020050e7836 */ /* 0x040fe20000000000 */
[CC--:B------:R-:W-:Y:S01]  /*8b20*/  ISETP.GE.U32.AND P0, PT, R5.reuse, R69.reuse, PT ;  /* 0x000000450500720c */ /* 0x0c0fe20003f06070 */
[C---:B------:R-:W-:Y:S02]  /*8b30*/  VIADD R17, R5.reuse, 0x40 ;  /* 0x0000004005117836 */ /* 0x040fe40000000000 */
[----:B------:R-:W-:Y:S01]  /*8b40*/  IMAD.SHL.U32 R15, R5, 0x10, RZ ;  /* 0x00000010050f7824 */ /* 0x000fe200078e00ff */
[-C--:B------:R-:W-:Y:S02]  /*8b50*/  ISETP.GE.U32.AND P1, PT, R14, R69.reuse, PT ;  /* 0x000000450e00720c */ /* 0x080fe40003f26070 */
[----:B------:R-:W-:Y:S02]  /*8b60*/  ISETP.GE.U32.AND P2, PT, R17, R69, PT ;  /* 0x000000451100720c */ /* 0x000fe40003f46070 */
[----:B------:R-:W-:-:S05]  /*8b70*/  IADD3 R8, P3, PT, R10, R15, RZ ;  /* 0x0000000f0a087210 */ /* 0x000fca0007f7e0ff */
[----:B------:R-:W-:-:S04]  /*8b80*/  @!P0 IMAD.WIDE.U32 R6, R5, 0x10, R10 ;  /* 0x0000001005068825 */ /* 0x000fc800078e000a */
[----:B------:R-:W-:Y:S02]  /*8b90*/  IMAD.X R9, RZ, RZ, R11, P3 ;  /* 0x000000ffff097224 */ /* 0x000fe400018e060b */
[----:B---3--:R-:W-:Y:S01]  /*8ba0*/  IMAD.MOV.U32 R12, RZ, RZ, R13 ;  /* 0x000000ffff0c7224 */ /* 0x008fe200078e000d */
[----:B------:R-:W0:Y:S01]  /*8bb0*/  S2R R2, SR_LANEID ;  /* 0x0000000000027919 */ /* 0x000e220000000000 */
[----:B------:R-:W-:Y:S01]  /*8bc0*/  SHF.R.U32.HI R73, RZ, 0x5, R3 ;  /* 0x00000005ff497819 */ /* 0x000fe20000011603 */
[----:B------:R-:W3:Y:S01]  /*8bd0*/  LDC.64 R10, c[0x0][0x3a0] ;  /* 0x0000e800ff0a7b82 */ /* 0x000ee20000000a00 */
[----:B------:R-:W-:Y:S01]  /*8be0*/  IMAD.MOV.U32 R16, RZ, RZ, R12 ;  /* 0x000000ffff107224 */ /* 0x000fe200078e000c */
[----:B------:R3:W4:Y:S04]  /*8bf0*/  @!P0 LDG.E R13, desc[UR6][R6.64] ;  /* 0x00000006060d8981 */ /* 0x000728000c1e1900 */
[----:B------:R-:W5:Y:S04]  /*8c00*/  @!P2 LDG.E R12, desc[UR6][R8.64+0x400] ;  /* 0x00040006080ca981 */ /* 0x000f68000c1e1900 */
[----:B------:R-:W2:Y:S01]  /*8c10*/  @!P1 LDG.E R16, desc[UR6][R8.64+0x200] ;  /* 0x0002000608109981 */ /* 0x000ea2000c1e1900 */
[----:B------:R-:W-:-:S04]  /*8c20*/  MOV R0, 0x400 ;  /* 0x0000040000007802 */ /* 0x000fc80000000f00 */
[----:B-1----:R-:W-:Y:S01]  /*8c30*/  LEA R0, R21, R0, 0x18 ;  /* 0x0000000015007211 */ /* 0x002fe200078ec0ff */
[----:B0-----:R-:W-:-:S04]  /*8c40*/  IMAD R19, R73, 0x60, R2 ;  /* 0x0000006049137824 */ /* 0x001fc800078e0202 */
[----:B------:R-:W-:-:S04]  /*8c50*/  IMAD R21, R19, 0x4, R0 ;  /* 0x0000000413157824 */ /* 0x000fc800078e0200 */
[----:B------:R-:W-:Y:S02]  /*8c60*/  IMAD R23, R2, 0x8, R21 ;  /* 0x0000000802177824 */ /* 0x000fe400078e0215 */
[----:B---3--:R-:W-:Y:S01]  /*8c70*/  IMAD.WIDE.U32 R6, R4, 0x10, R10 ;  /* 0x0000001004067825 */ /* 0x008fe200078e000a */
[----:B----4-:R0:W-:Y:S04]  /*8c80*/  STS [R21], R13 ;  /* 0x0000000d15007388 */ /* 0x0101e80000000800 */
[----:B-----5:R1:W-:Y:S04]  /*8c90*/  STS [R21+0x100], R12 ;  /* 0x0001000c15007388 */ /* 0x0203e80000000800 */
[----:B--2---:R-:W-:Y:S01]  /*8ca0*/  STS [R21+0x80], R16 ;  /* 0x0000801015007388 */ /* 0x004fe20000000800 */
[----:B------:R-:W-:-:S03]  /*8cb0*/  NOP ;  /* 0x0000000000007918 */ /* 0x000fc60000000000 */
[----:B------:R-:W-:Y:S04]  /*8cc0*/  LDS R72, [R23] ;  /* 0x0000000017487984 */ /* 0x000fe80000000800 */
[----:B------:R-:W2:Y:S04]  /*8cd0*/  LDS R71, [R23+0x4] ;  /* 0x0000040017477984 */ /* 0x000ea80000000800 */
[----:B------:R-:W3:Y:S01]  /*8ce0*/  LDS R18, [R23+0x8] ;  /* 0x0000080017127984 */ /* 0x000ee20000000800 */
[----:B------:R-:W-:Y:S06]  /*8cf0*/  BAR.SYNC.DEFER_BLOCKING 0x0 ;  /* 0x0000000000007b1d */ /* 0x000fec0000010000 */
[----:B------:R-:W4:Y:S04]  /*8d00*/  LDG.E R24, desc[UR6][R6.64+0x4] ;  /* 0x0000040606187981 */ /* 0x000f28000c1e1900 */
[----:B------:R-:W5:Y:S04]  /*8d10*/  LDG.E R26, desc[UR6][R6.64+0x8] ;  /* 0x00000806061a7981 */ /* 0x000f68000c1e1900 */
[----:B------:R-:W0:Y:S01]  /*8d20*/  LDG.E R29, desc[UR6][R6.64+0xc] ;  /* 0x00000c06061d7981 */ /* 0x000e22000c1e1900 */
[----:B------:R-:W-:Y:S01]  /*8d30*/  IADD3 R10, P3, PT, R15, R6, RZ ;  /* 0x000000060f0a7210 */ /* 0x000fe20007f7e0ff */
[----:B------:R-:W-:-:S04]  /*8d40*/  @!P0 IMAD.WIDE.U32 R8, R5, 0x10, R6 ;  /* 0x0000001005088825 */ /* 0x000fc800078e0006 */
[----:B------:R-:W-:Y:S02]  /*8d50*/  IMAD.X R11, RZ, RZ, R7, P3 ;  /* 0x000000ffff0b7224 */ /* 0x000fe400018e0607 */
[----:B----4-:R-:W-:Y:S02]  /*8d60*/  IMAD.MOV.U32 R22, RZ, RZ, R24 ;  /* 0x000000ffff167224 */ /* 0x010fe400078e0018 */
[----:B------:R-:W4:Y:S01]  /*8d70*/  @!P0 LDG.E R24, desc[UR6][R8.64+0x4] ;  /* 0x0000040608188981 */ /* 0x000f22000c1e1900 */
[----:B-----5:R-:W-:Y:S02]  /*8d80*/  IMAD.MOV.U32 R20, RZ, RZ, R26 ;  /* 0x000000ffff147224 */ /* 0x020fe400078e001a */
[----:B------:R-:W-:Y:S01]  /*8d90*/  IMAD.MOV.U32 R30, RZ, RZ, R22 ;  /* 0x000000ffff1e7224 */ /* 0x000fe200078e0016 */
[----:B------:R-:W5:Y:S01]  /*8da0*/  @!P0 LDG.E R26, desc[UR6][R8.64+0x8] ;  /* 0x00000806081a8981 */ /* 0x000f62000c1e1900 */
[----:B------:R-:W-:Y:S02]  /*8db0*/  IMAD.MOV.U32 R32, RZ, RZ, R20 ;  /* 0x000000ffff207224 */ /* 0x000fe400078e0014 */
[----:B0-----:R-:W-:Y:S01]  /*8dc0*/  IMAD.MOV.U32 R13, RZ, RZ, R29 ;  /* 0x000000ffff0d7224 */ /* 0x001fe200078e001d */
[----:B------:R-:W5:Y:S03]  /*8dd0*/  @!P2 LDG.E R22, desc[UR6][R10.64+0x404] ;  /* 0x000404060a16a981 */ /* 0x000f66000c1e1900 */
[----:B------:R-:W-:Y:S01]  /*8de0*/  IMAD.MOV.U32 R7, RZ, RZ, R13 ;  /* 0x000000ffff077224 */ /* 0x000fe200078e000d */
[----:B------:R-:W5:Y:S04]  /*8df0*/  @!P1 LDG.E R30, desc[UR6][R10.64+0x204] ;  /* 0x000204060a1e9981 */ /* 0x000f68000c1e1900 */
[----:B------:R-:W5:Y:S04]  /*8e00*/  @!P1 LDG.E R32, desc[UR6][R10.64+0x208] ;  /* 0x000208060a209981 */ /* 0x000f68000c1e1900 */
[----:B------:R-:W5:Y:S04]  /*8e10*/  @!P2 LDG.E R20, desc[UR6][R10.64+0x408] ;  /* 0x000408060a14a981 */ /* 0x000f68000c1e1900 */
[----:B------:R-:W5:Y:S04]  /*8e20*/  @!P0 LDG.E R29, desc[UR6][R8.64+0xc] ;  /* 0x00000c06081d8981 */ /* 0x000f68000c1e1900 */
[----:B------:R-:W5:Y:S04]  /*8e30*/  @!P1 LDG.E R7, desc[UR6][R10.64+0x20c] ;  /* 0x00020c060a079981 */ /* 0x000f68000c1e1900 */
[----:B------:R-:W5:Y:S01]  /*8e40*/  @!P2 LDG.E R13, desc[UR6][R10.64+0x40c] ;  /* 0x00040c060a0da981 */ /* 0x000f62000c1e1900 */
[----:B------:R-:W-:-:S02]  /*8e50*/  VIADD R28, R4, UR4 ;  /* 0x00000004041c7c36 */ /* 0x000fc40008000000 */
[----:B------:R-:W-:Y:S02]  /*8e60*/  IMAD R4, R2, 0x2, R19 ;  /* 0x0000000202047824 */ /* 0x000fe400078e0213 */
[----:B-1----:R-:W-:Y:S02]  /*8e70*/  IMAD.MOV.U32 R12, RZ, RZ, R28 ;  /* 0x000000ffff0c7224 */ /* 0x002fe400078e001c */
[----:B------:R-:W-:Y:S02]  /*8e80*/  IMAD R19, R19, 0x14, R21 ;  /* 0x0000001413137824 */ /* 0x000fe400078e0215 */
[--C-:B------:R-:W-:Y:S02]  /*8e90*/  IMAD.MOV.U32 R6, RZ, RZ, R12.reuse ;  /* 0x000000ffff067224 */ /* 0x100fe400078e000c */
[----:B------:R-:W-:Y:S02]  /*8ea0*/  IMAD R34, R4, 0x14, R23 ;  /* 0x0000001404227824 */ /* 0x000fe400078e0217 */
[----:B------:R-:W-:-:S02]  /*8eb0*/  @!P0 IMAD.IADD R28, R5, 0x1, R12 ;  /* 0x00000001051c8824 */ /* 0x000fc400078e020c */
[--C-:B------:R-:W-:Y:S02]  /*8ec0*/  @!P1 IMAD.IADD R6, R14, 0x1, R12.reuse ;  /* 0x000000010e069824 */ /* 0x100fe400078e020c */
[----:B------:R-:W-:Y:S01]  /*8ed0*/  @!P2 IMAD.IADD R12, R17, 0x1, R12 ;  /* 0x00000001110ca824 */ /* 0x000fe200078e020c */
[----:B------:R-:W-:Y:S02]  /*8ee0*/  ISETP.NE.AND P2, PT, R3, RZ, PT ;  /* 0x000000ff0300720c */ /* 0x000fe40003f45270 */
[----:B--2---:R-:W-:Y:S02]  /*8ef0*/  ISETP.NE.AND P0, PT, R72, R71, PT ;  /* 0x000000474800720c */ /* 0x004fe40003f05270 */
[----:B---3--:R-:W-:Y:S01]  /*8f00*/  ISETP.NE.AND P1, PT, R71, R18, PT ;  /* 0x000000124700720c */ /* 0x008fe20003f25270 */
[----:B------:R-:W-:Y:S01]  /*8f10*/  BSSY.RECONVERGENT B0, `(.L_x_664) ;  /* 0x000003e000007945 */ /* 0x000fe20003800200 */
[----:B----4-:R-:W-:Y:S02]  /*8f20*/  IMAD.MOV.U32 R25, RZ, RZ, R24 ;  /* 0x000000ffff197224 */ /* 0x010fe400078e0018 */
[----:B-----5:R-:W-:-:S02]  /*8f30*/  IMAD.MOV.U32 R27, RZ, RZ, R26 ;  /* 0x000000ffff1b7224 */ /* 0x020fc400078e001a */
[----:B------:R-:W-:Y:S02]  /*8f40*/  IMAD.MOV.U32 R23, RZ, RZ, R22 ;  /* 0x000000ffff177224 */ /* 0x000fe400078e0016 */
[----:B------:R-:W-:Y:S02]  /*8f50*/  IMAD.MOV.U32 R31, RZ, RZ, R30 ;  /* 0x000000ffff1f7224 */ /* 0x000fe400078e001e */
[----:B------:R-:W-:Y:S02]  /*8f60*/  IMAD.MOV.U32 R33, RZ, RZ, R32 ;  /* 0x000000ffff217224 */ /* 0x000fe400078e0020 */
[----:B------:R-:W-:Y:S01]  /*8f70*/  IMAD.MOV.U32 R21, RZ, RZ, R20 ;  /* 0x000000ffff157224 */ /* 0x000fe200078e0014 */
[----:B------:R0:W-:Y:S04]  /*8f80*/  STS.64 [R19], R24 ;  /* 0x0000001813007388 */ /* 0x0001e80000000a00 */
[----:B------:R-:W-:Y:S04]  /*8f90*/  STS.64 [R19+0x8], R26 ;  /* 0x0000081a13007388 */ /* 0x000fe80000000a00 */
[----:B------:R-:W-:Y:S04]  /*8fa0*/  STS.64 [R19+0x10], R28 ;  /* 0x0000101c13007388 */ /* 0x000fe80000000a00 */
[----:B------:R-:W-:Y:S04]  /*8fb0*/  STS.64 [R19+0x300], R30 ;  /* 0x0003001e13007388 */ /* 0x000fe80000000a00 */
[----:B------:R-:W-:Y:S04]  /*8fc0*/  STS.64 [R19+0x308], R32 ;  /* 0x0003082013007388 */ /* 0x000fe80000000a00 */
[----:B------:R-:W-:Y:S04]  /*8fd0*/  STS.64 [R19+0x310], R6 ;  /* 0x0003100613007388 */ /* 0x000fe80000000a00 */
[----:B------:R-:W-:Y:S04]  /*8fe0*/  STS.64 [R19+0x600], R22 ;  /* 0x0006001613007388 */ /* 0x000fe80000000a00 */
[----:B------:R1:W-:Y:S04]  /*8ff0*/  STS.64 [R19+0x608], R20 ;  /* 0x0006081413007388 */ /* 0x0003e80000000a00 */
[----:B------:R2:W-:Y:S01]  /*9000*/  STS.64 [R19+0x610], R12 ;  /* 0x0006100c13007388 */ /* 0x0005e20000000a00 */
[----:B------:R-:W-:-:S03]  /*9010*/  NOP ;  /* 0x0000000000007918 */ /* 0x000fc60000000000 */
[----:B------:R-:W-:Y:S04]  /*9020*/  LDS.64 R58, [R34] ;  /* 0x00000000223a7984 */ /* 0x000fe80000000a00 */
[----:B------:R-:W-:Y:S04]  /*9030*/  LDS.64 R56, [R34+0x8] ;  /* 0x0000080022387984 */ /* 0x000fe80000000a00 */
[----:B------:R-:W-:Y:S04]  /*9040*/  LDS.64 R10, [R34+0x10] ;  /* 0x00001000220a7984 */ /* 0x000fe80000000a00 */
[----:B------:R-:W3:Y:S04]  /*9050*/  LDS.64 R8, [R34+0x18] ;  /* 0x0000180022087984 */ /* 0x000ee80000000a00 */
[----:B------:R-:W4:Y:S04]  /*9060*/  LDS.64 R6, [R34+0x20] ;  /* 0x0000200022067984 */ /* 0x000f280000000a00 */
[----:B------:R-:W5:Y:S04]  /*9070*/  LDS.64 R4, [R34+0x28] ;  /* 0x0000280022047984 */ /* 0x000f680000000a00 */
[----:B------:R-:W-:Y:S04]  /*9080*/  LDS.64 R14, [R34+0x30] ;  /* 0x00003000220e7984 */ /* 0x000fe80000000a00 */
[----:B------:R-:W-:Y:S04]  /*9090*/  LDS.64 R16, [R34+0x38] ;  /* 0x0000380022107984 */ /* 0x000fe80000000a00 */
[----:B------:R-:W-:Y:S01]  /*90a0*/  LDS.64 R12, [R34+0x40] ;  /* 0x00004000220c7984 */ /* 0x000fe20000000a00 */
[C---:B0-----:R-:W-:Y:S01]  /*90b0*/  IMAD R25, R3.reuse, 0x4, R0 ;  /* 0x0000000403197824 */ /* 0x041fe200078e0200 */
[----:B------:R-:W-:Y:S06]  /*90c0*/  BAR.SYNC.DEFER_BLOCKING 0x0 ;  /* 0x0000000000007b1d */ /* 0x000fec0000010000 */
[----:B------:R3:W-:Y:S02]  /*90d0*/  STS [R25+0x578], R18 ;  /* 0x0005781219007388 */ /* 0x0007e40000000800 */
[----:B------:R-:W-:Y:S06]  /*90e0*/  BAR.SYNC.DEFER_BLOCKING 0x0 ;  /* 0x0000000000007b1d */ /* 0x000fec0000010000 */
[----:B------:R-:W0:Y:S01]  /*90f0*/  @P2 LDS R70, [R25+0x574] ;  /* 0x0005740019462984 */ /* 0x000e220000000800 */
[----:B-1----:R-:W-:-:S02]  /*9100*/  IMAD R20, R3, 0x3, RZ ;  /* 0x0000000303147824 */ /* 0x002fc400078e02ff */
[----:B--2---:R-:W-:Y:S02]  /*9110*/  HFMA2 R19, -RZ, RZ, 0, 5.9604644775390625e-08 ;  /* 0x00000001ff137431 */ /* 0x004fe400000001ff */
[C---:B------:R-:W-:Y:S01]  /*9120*/  VIADD R22, R20.reuse, 0x1 ;  /* 0x0000000114167836 */ /* 0x040fe20000000000 */
[C---:B------:R-:W-:Y:S01]  /*9130*/  ISETP.NE.AND P4, PT, R20.reuse, R69, PT ;  /* 0x000000451400720c */ /* 0x040fe20003f85270 */
[----:B------:R-:W-:-:S03]  /*9140*/  VIADD R20, R20, 0x2 ;  /* 0x0000000214147836 */ /* 0x000fc60000000000 */
[-C--:B------:R-:W-:Y:S02]  /*9150*/  ISETP.EQ.OR P0, PT, R22, R69.reuse, P0 ;  /* 0x000000451600720c */ /* 0x080fe40000702670 */
[----:B------:R-:W-:Y:S02]  /*9160*/  SEL R68, RZ, 0x1, P4 ;  /* 0x00000001ff447807 */ /* 0x000fe40002000000 */
[----:B------:R-:W-:Y:S02]  /*9170*/  ISETP.EQ.OR P1, PT, R20, R69, P1 ;  /* 0x000000451400720c */ /* 0x000fe40000f22670 */
[----:B------:R-:W-:Y:S01]  /*9180*/  SEL R67, RZ, 0x1, !P0 ;  /* 0x00000001ff437807 */ /* 0x000fe20004000000 */
[----:B---3--:R-:W-:Y:S02]  /*9190*/  IMAD.MOV.U32 R18, RZ, RZ, R9 ;  /* 0x000000ffff127224 */ /* 0x008fe400078e0009 */
[----:B----4-:R-:W-:Y:S02]  /*91a0*/  IMAD.MOV.U32 R21, RZ, RZ, R6 ;  /* 0x000000ffff157224 */ /* 0x010fe400078e0006 */
[----:B-----5:R-:W-:Y:S01]  /*91b0*/  IMAD.MOV.U32 R23, RZ, RZ, R4 ;  /* 0x000000ffff177224 */ /* 0x020fe200078e0004 */
[----:B0-----:R-:W-:-:S04]  /*91c0*/  @P2 ISETP.NE.AND P3, PT, R70, R72, PT ;  /* 0x000000484600220c */ /* 0x001fc80003f65270 */
[----:B------:R-:W-:-:S04]  /*91d0*/  @P2 SEL R19, RZ, 0x1, !P3 ;  /* 0x00000001ff132807 */ /* 0x000fc80005800000 */
[----:B------:R-:W-:-:S05]  /*91e0*/  @P2 SEL R68, R68, R19, !P4 ;  /* 0x0000001344442207 */ /* 0x000fca0006000000 */
[----:B------:R-:W-:Y:S02]  /*91f0*/  IMAD.IADD R20, R68, 0x1, R67 ;  /* 0x0000000144147824 */ /* 0x000fe400078e0243 */
[----:B------:R-:W-:Y:S02]  /*9200*/  IMAD.MOV.U32 R19, RZ, RZ, R8 ;  /* 0x000000ffff137224 */ /* 0x000fe400078e0008 */
[----:B------:R-:W-:Y:S02]  /*9210*/  VIADD R24, R20, 0x1 ;  /* 0x0000000114187836 */ /* 0x000fe40000000000 */
[----:B------:R-:W-:Y:S02]  /*9220*/  @!P1 IMAD.MOV R24, RZ, RZ, R20 ;  /* 0x000000ffff189224 */ /* 0x000fe400078e0214 */
[----:B------:R-:W-:Y:S02]  /*9230*/  IMAD.MOV.U32 R20, RZ, RZ, R7 ;  /* 0x000000ffff147224 */ /* 0x000fe400078e0007 */
[----:B------:R-:W-:Y:S01]  /*9240*/  IMAD.MOV.U32 R22, RZ, RZ, R5 ;  /* 0x000000ffff167224 */ /* 0x000fe200078e0005 */
[----:B------:R-:W-:Y:S06]  /*9250*/  @P0 BRA `(.L_x_665) ;  /* 0x0000000000240947 */ /* 0x000fec0003800000 */
        /* <DEDUP_REMOVED lines=9> */
.L_x_665:
[----:B------:R-:W-:Y:S05]  /*92f0*/  BSYNC.RECONVERGENT B0 ;  /* 0x0000000000007941 */ /* 0x000fea0003800200 */
.L_x_664:
        /* <DEDUP_REMOVED lines=11> */
.L_x_667:
[----:B------:R-:W-:Y:S05]  /*93b0*/  BSYNC.RECONVERGENT B0 ;  /* 0x0000000000007941 */ /* 0x000fea0003800200 */
.L_x_666:
        /* <DEDUP_REMOVED lines=21> */
[----:B----4-:R-:W-:Y:S02]  /*9510*/  VIMNMX R20, PT, PT, R29, R16, PT ;  /* 0x000000101d147248 */ /* 0x010fe40003fe0100 */
[----:B------:R-:W-:Y:S02]  /*9520*/  ISETP.GT.U32.AND P3, PT, R18, R19, PT ;  /* 0x000000131200720c */ /* 0x000fe40003f64070 */
[----:B------:R-:W-:Y:S02]  /*9530*/  VIMNMX R18, PT, PT, R27, R14, PT ;  /* 0x0000000e1b127248 */ /* 0x000fe40003fe0100 */
[----:B---3--:R-:W-:-:S02]  /*9540*/  VIMNMX R19, PT, PT, R26, R15, !PT ;  /* 0x0000000f1a137248 */ /* 0x008fc40007fe0100 */
[----:B------:R-:W-:Y:S02]  /*9550*/  VIMNMX R21, PT, PT, R28, R17, !PT ;  /* 0x000000111c157248 */ /* 0x000fe40007fe0100 */
[----:B------:R-:W-:Y:S02]  /*9560*/  SEL R22, R31, R12, P3 ;  /* 0x0000000c1f167207 */ /* 0x000fe40001800000 */
[----:B------:R-:W-:-:S07]  /*9570*/  SEL R23, R30, R13, P3 ;  /* 0x0000000d1e177207 */ /* 0x000fce0001800000 */
.L_x_669:
[----:B------:R-:W-:Y:S05]  /*9580*/  BSYNC.RECONVERGENT B0 ;  /* 0x0000000000007941 */ /* 0x000fea0003800200 */
.L_x_668:
[----:B------:R-:W0:Y:S01]  /*9590*/  SHFL.UP PT, R24, R25, 0x2, RZ ;  /* 0x0440000019187989 */ /* 0x000e2200000e00ff */
[----:B------:R-:W-:Y:S01]  /*95a0*/  ISETP.GT.AND P4, PT, R2, 0x1, PT ;  /* 0x000000010200780c */ /* 0x000fe20003f84270 */
[----:B------:R-:W-:Y:S01]  /*95b0*/  @!P5 IMAD.MOV.U32 R18, RZ, RZ, R14 ;  /* 0x000000ffff12d224 */ /* 0x000fe200078e000e */
[----:B------:R-:W-:Y:S01]  /*95c0*/  ISETP.NE.AND P3, PT, R25, RZ, PT ;  /* 0x000000ff1900720c */ /* 0x000fe20003f65270 */
[----:B------:R-:W-:Y:S01]  /*95d0*/  @!P5 IMAD.MOV.U32 R19, RZ, RZ, R15 ;  /* 0x000000ffff13d224 */ /* 0x000fe200078e000f */
[----:B------:R-:W-:Y:S01]  /*95e0*/  BSSY.RECONVERGENT B0, `(.L_x_670) ;  /* 0x000001d000007945 */ /* 0x000fe20003800200 */
[----:B------:R-:W-:Y:S02]  /*95f0*/  @!P5 IMAD.MOV.U32 R20, RZ, RZ, R16 ;  /* 0x000000ffff14d224 */ /* 0x000fe400078e0010 */
[----:B------:R-:W-:Y:S01]  /*9600*/  @!P5 IMAD.MOV.U32 R21, RZ, RZ, R17 ;  /* 0x000000ffff15d224 */ /* 0x000fe200078e0011 */
[----:B---3--:R2:W3:Y:S01]  /*9610*/  SHFL.UP PT, R26, R19, 0x2, RZ ;  /* 0x04400000131a7989 */ /* 0x0084e200000e00ff */
[----:B------:R-:W-:-:S02]  /*9620*/  @!P5 IMAD.MOV.U32 R22, RZ, RZ, R12 ;  /* 0x000000ffff16d224 */ /* 0x000fc400078e000c */
[----:B------:R-:W-:Y:S01]  /*9630*/  @!P5 IMAD.MOV.U32 R23, RZ, RZ, R13 ;  /* 0x000000ffff17d224 */ /* 0x000fe200078e000d */
[----:B------:R2:W2:Y:S01]  /*9640*/  SHFL.UP PT, R27, R20, 0x2, RZ ;  /* 0x04400000141b7989 */ /* 0x0004a200000e00ff */
[----:B-1----:R-:W-:Y:S02]  /*9650*/  IMAD.MOV.U32 R12, RZ, RZ, R18 ;  /* 0x000000ffff0c7224 */ /* 0x002fe400078e0012 */
[----:B------:R-:W-:Y:S01]  /*9660*/  IMAD.MOV.U32 R13, RZ, RZ, R19 ;  /* 0x000000ffff0d7224 */ /* 0x000fe200078e0013 */
[----:B------:R1:W1:Y:S01]  /*9670*/  SHFL.UP PT, R28, R21, 0x2, RZ ;  /* 0x04400000151c7989 */ /* 0x00026200000e00ff */
[----:B------:R-:W-:Y:S02]  /*9680*/  IMAD.MOV.U32 R14, RZ, RZ, R20 ;  /* 0x000000ffff0e7224 */ /* 0x000fe400078e0014 */
[----:B------:R-:W-:Y:S01]  /*9690*/  IMAD.MOV.U32 R15, RZ, RZ, R21 ;  /* 0x000000ffff0f7224 */ /* 0x000fe200078e0015 */
[----:B----4-:R4:W1:Y:S01]  /*96a0*/  SHFL.UP PT, R29, R22, 0x2, RZ ;  /* 0x04400000161d7989 */ /* 0x01086200000e00ff */
[----:B------:R-:W-:-:S02]  /*96b0*/  IMAD.MOV.U32 R16, RZ, RZ, R22 ;  /* 0x000000ffff107224 */ /* 0x000fc400078e0016 */
[--C-:B0-----:R-:W-:Y:S01]  /*96c0*/  IMAD.IADD R24, R24, 0x1, R25.reuse ;  /* 0x0000000118187824 */ /* 0x101fe200078e0219 */
[----:B------:R4:W0:Y:S01]  /*96d0*/  SHFL.UP PT, R30, R23, 0x2, RZ ;  /* 0x04400000171e7989 */ /* 0x00082200000e00ff */
[----:B------:R-:W-:Y:S02]  /*96e0*/  @!P4 IMAD.MOV.U32 R24, RZ, RZ, R25 ;  /* 0x000000ffff18c224 */ /* 0x000fe400078e0019 */
[----:B------:R-:W-:Y:S01]  /*96f0*/  IMAD.MOV.U32 R17, RZ, RZ, R23 ;  /* 0x000000ffff117224 */ /* 0x000fe200078e0017 */
[----:B------:R4:W0:Y:S01]  /*9700*/  SHFL.UP PT, R25, R18, 0x2, RZ ;  /* 0x0440000012197989 */ /* 0x00082200000e00ff */
[----:B------:R-:W-:Y:S05]  /*9710*/  @P3 BRA `(.L_x_671) ;  /* 0x0000000000243947 */ /* 0x000fea0003800000 */
[----:B0-----:R-:W-:Y:S02]  /*9720*/  IABS R12, R30 ;  /* 0x0000001e000c7213 */ /* 0x001fe40000000000 */
[----:B------:R-:W-:Y:S02]  /*9730*/  IABS R13, R23 ;  /* 0x00000017000d7213 */ /* 0x000fe40000000000 */
[----:B--2---:R-:W-:Y:S02]  /*9740*/  VIMNMX R14, PT, PT, R27, R20, PT ;  /* 0x000000141b0e7248 */ /* 0x004fe40003fe0100 */
[----:B------:R-:W-:Y:S02]  /*9750*/  ISETP.GT.U32.AND P3, PT, R12, R13, PT ;  /* 0x0000000d0c00720c */ /* 0x000fe40003f64070 */
[----:B------:R-:W-:Y:S02]  /*9760*/  VIMNMX R12, PT, PT, R25, R18, PT ;  /* 0x00000012190c7248 */ /* 0x000fe40003fe0100 */
[----:B---3--:R-:W-:-:S02]  /*9770*/  VIMNMX R13, PT, PT, R26, R19, !PT ;  /* 0x000000131a0d7248 */ /* 0x008fc40007fe0100 */
[----:B-1----:R-:W-:Y:S02]  /*9780*/  VIMNMX R15, PT, PT, R28, R21, !PT ;  /* 0x000000151c0f7248 */ /* 0x002fe40007fe0100 */
[----:B------:R-:W-:Y:S02]  /*9790*/  SEL R16, R29, R22, P3 ;  /* 0x000000161d107207 */ /* 0x000fe40001800000 */
[----:B------:R-:W-:-:S07]  /*97a0*/  SEL R17, R30, R23, P3 ;  /* 0x000000171e117207 */ /* 0x000fce0001800000 */
.L_x_671:
[----:B------:R-:W-:Y:S05]  /*97b0*/  BSYNC.RECONVERGENT B0 ;  /* 0x0000000000007941 */ /* 0x000fea0003800200 */
.L_x_670:
[----:B0-----:R-:W0:Y:S01]  /*97c0*/  SHFL.UP PT, R25, R24, 0x4, RZ ;  /* 0x0480000018197989 */ /* 0x001e2200000e00ff */
[----:B------:R-:W-:Y:S01]  /*97d0*/  ISETP.GT.AND P3, PT, R2, 0x3, PT ;  /* 0x000000030200780c */ /* 0x000fe20003f64270 */
[----:B------:R-:W-:Y:S01]  /*97e0*/  @!P4 IMAD.MOV.U32 R12, RZ, RZ, R18 ;  /* 0x000000ffff0cc224 */ /* 0x000fe200078e0012 */
[----:B------:R-:W-:Y:S01]  /*97f0*/  BSSY.RECONVERGENT B0, `(.L_x_672) ;  /* 0x000001f000007945 */ /* 0x000fe20003800200 */
[----:B------:R-:W-:Y:S02]  /*9800*/  @!P4 IMAD.MOV.U32 R13, RZ, RZ, R19 ;  /* 0x000000ffff0dc224 */ /* 0x000fe400078e0013 */
[----:B------:R-:W-:Y:S01]  /*9810*/  @!P4 IMAD.MOV.U32 R14, RZ, RZ, R20 ;  /* 0x000000ffff0ec224 */ /* 0x000fe200078e0014 */
[----:B--2---:R2:W2:Y:S01]  /*9820*/  SHFL.UP PT, R27, R12, 0x4, RZ ;  /* 0x048000000c1b7989 */ /* 0x0044a200000e00ff */
[----:B------:R-:W-:Y:S02]  /*9830*/  @!P4 IMAD.MOV.U32 R15, RZ, RZ, R21 ;  /* 0x000000ffff0fc224 */ /* 0x000fe400078e0015 */
[----:B------:R-:W-:Y:S01]  /*9840*/  @!P4 IMAD.MOV.U32 R16, RZ, RZ, R22 ;  /* 0x000000ffff10c224 */ /* 0x000fe200078e0016 */
[----:B-1----:R1:W1:Y:S01]  /*9850*/  SHFL.UP PT, R29, R14, 0x4, RZ ;  /* 0x048000000e1d7989 */ /* 0x00226200000e00ff */
[----:B------:R-:W-:Y:S01]  /*9860*/  @!P4 IMAD.MOV.U32 R17, RZ, RZ, R23 ;  /* 0x000000ffff11c224 */ /* 0x000fe200078e0017 */
[----:B------:R-:W-:Y:S01]  /*9870*/  ISETP.NE.AND P4, PT, R24, RZ, PT ;  /* 0x000000ff1800720c */ /* 0x000fe20003f85270 */
[----:B----4-:R-:W-:Y:S01]  /*9880*/  IMAD.MOV.U32 R18, RZ, RZ, R12 ;  /* 0x000000ffff127224 */ /* 0x010fe200078e000c */
[----:B---3--:R3:W4:Y:S01]  /*9890*/  SHFL.UP PT, R26, R15, 0x4, RZ ;  /* 0x048000000f1a7989 */ /* 0x00872200000e00ff */
[----:B------:R-:W-:-:S02]  /*98a0*/  IMAD.MOV.U32 R19, RZ, RZ, R13 ;  /* 0x000000ffff137224 */ /* 0x000fc400078e000d */
[----:B------:R-:W-:Y:S01]  /*98b0*/  IMAD.MOV.U32 R20, RZ, RZ, R14 ;  /* 0x000000ffff147224 */ /* 0x000fe200078e000e */
[----:B------:R3:W1:Y:S01]  /*98c0*/  SHFL.UP PT, R31, R16, 0x4, RZ ;  /* 0x04800000101f7989 */ /* 0x00066200000e00ff */
[----:B------:R-:W-:Y:S02]  /*98d0*/  IMAD.MOV.U32 R21, RZ, RZ, R15 ;  /* 0x000000ffff157224 */ /* 0x000fe400078e000f */
[----:B------:R-:W-:Y:S01]  /*98e0*/  IMAD.MOV.U32 R22, RZ, RZ, R16 ;  /* 0x000000ffff167224 */ /* 0x000fe200078e0010 */
[----:B------:R3:W1:Y:S01]  /*98f0*/  SHFL.UP PT, R28, R17, 0x4, RZ ;  /* 0x04800000111c7989 */ /* 0x00066200000e00ff */
[--C-:B0-----:R-:W-:Y:S02]  /*9900*/  IMAD.IADD R25, R25, 0x1, R24.reuse ;  /* 0x0000000119197824 */ /* 0x101fe400078e0218 */
[----:B------:R-:W-:Y:S02]  /*9910*/  @!P3 IMAD.MOV.U32 R25, RZ, RZ, R24 ;  /* 0x000000ffff19b224 */ /* 0x000fe400078e0018 */
[----:B------:R3:W0:Y:S01]  /*9920*/  SHFL.UP PT, R24, R13, 0x4, RZ ;  /* 0x048000000d187989 */ /* 0x00062200000e00ff */
[----:B------:R-:W-:Y:S01]  /*9930*/  IMAD.MOV.U32 R23, RZ, RZ, R17 ;  /* 0x000000ffff177224 */ /* 0x000fe200078e0011 */
[----:B------:R-:W-:Y:S06]  /*9940*/  @P4 BRA `(.L_x_673) ;  /* 0x0000000000244947 */ /* 0x000fec0003800000 */
[----:B-1----:R-:W-:Y:S02]  /*9950*/  IABS R18, R28 ;  /* 0x0000001c00127213 */ /* 0x002fe40000000000 */
[----:B------:R-:W-:Y:S02]  /*9960*/  IABS R19, R17 ;  /* 0x0000001100137213 */ /* 0x000fe40000000000 */
[----:B------:R-:W-:Y:S02]  /*9970*/  VIMNMX R20, PT, PT, R29, R14, PT ;  /* 0x0000000e1d147248 */ /* 0x000fe40003fe0100 */
[----:B------:R-:W-:Y:S02]  /*9980*/  ISETP.GT.U32.AND P4, PT, R18, R19, PT ;  /* 0x000000131200720c */ /* 0x000fe40003f84070 */
[----:B--2---:R-:W-:Y:S02]  /*9990*/  VIMNMX R18, PT, PT, R27, R12, PT ;  /* 0x0000000c1b127248 */ /* 0x004fe40003fe0100 */
[----:B0-----:R-:W-:-:S02]  /*99a0*/  VIMNMX R19, PT, PT, R24, R13, !PT ;  /* 0x0000000d18137248 */ /* 0x001fc40007fe0100 */
[----:B----4-:R-:W-:Y:S02]  /*99b0*/  VIMNMX R21, PT, PT, R26, R15, !PT ;  /* 0x0000000f1a157248 */ /* 0x010fe40007fe0100 */
[----:B------:R-:W-:Y:S02]  /*99c0*/  SEL R22, R31, R16, P4 ;  /* 0x000000101f167207 */ /* 0x000fe40002000000 */
[----:B------:R-:W-:-:S07]  /*99d0*/  SEL R23, R28, R17, P4 ;  /* 0x000000111c177207 */ /* 0x000fce0002000000 */
.L_x_673:
[----:B------:R-:W-:Y:S05]  /*99e0*/  BSYNC.RECONVERGENT B0 ;  /* 0x0000000000007941 */ /* 0x000fea0003800200 */
.L_x_672:
[----:B0-----:R-:W0:Y:S01]  /*99f0*/  SHFL.UP PT, R24, R25, 0x8, RZ ;  /* 0x0500000019187989 */ /* 0x001e2200000e00ff */
[----:B------:R-:W-:Y:S01]  /*9a00*/  ISETP.GT.AND P4, PT, R2, 0x7, PT ;  /* 0x000000070200780c */ /* 0x000fe20003f84270 */
[----:B------:R-:W-:Y:S01]  /*9a10*/  @!P3 IMAD.MOV.U32 R18, RZ, RZ, R12 ;  /* 0x000000ffff12b224 */ /* 0x000fe200078e000c */
[----:B------:R-:W-:Y:S01]  /*9a20*/  @!P3 MOV R19, R13 ;  /* 0x0000000d0013b202 */ /* 0x000fe20000000f00 */
[----:B------:R-:W-:Y:S01]  /*9a30*/  @!P3 IMAD.MOV.U32 R20, RZ, RZ, R14 ;  /* 0x000000ffff14b224 */ /* 0x000fe200078e000e */
[----:B------:R-:W-:Y:S01]  /*9a40*/  BSSY.RECONVERGENT B0, `(.L_x_674) ;  /* 0x000001d000007945 */ /* 0x000fe20003800200 */
[----:B------:R-:W-:Y:S02]  /*9a50*/  @!P3 IMAD.MOV.U32 R21, RZ, RZ, R15 ;  /* 0x000000ffff15b224 */ /* 0x000fe400078e000f */
[----:B------:R-:W-:Y:S01]  /*9a60*/  @!P3 IMAD.MOV.U32 R22, RZ, RZ, R16 ;  /* 0x000000ffff16b224 */ /* 0x000fe200078e0010 */
[----:B----4-:R4:W4:Y:S01]  /*9a70*/  SHFL.UP PT, R26, R19, 0x8, RZ ;  /* 0x05000000131a7989 */ /* 0x01092200000e00ff */
[----:B------:R-:W-:Y:S01]  /*9a80*/  @!P3 IMAD.MOV.U32 R23, RZ, RZ, R17 ;  /* 0x000000ffff17b224 */ /* 0x000fe200078e0011 */
[----:B------:R-:W-:Y:S01]  /*9a90*/  ISETP.NE.AND P3, PT, R25, RZ, PT ;  /* 0x000000ff1900720c */ /* 0x000fe20003f65270 */
[----:B--2---:R-:W-:Y:S01]  /*9aa0*/  IMAD.MOV.U32 R12, RZ, RZ, R18 ;  /* 0x000000ffff0c7224 */ /* 0x004fe200078e0012 */
[----:B------:R2:W2:Y:S01]  /*9ab0*/  SHFL.UP PT, R27, R20, 0x8, RZ ;  /* 0x05000000141b7989 */ /* 0x0004a200000e00ff */
[----:B---3--:R-:W-:-:S02]  /*9ac0*/  IMAD.MOV.U32 R13, RZ, RZ, R19 ;  /* 0x000000ffff0d7224 */ /* 0x008fc400078e0013 */
[----:B-1----:R-:W-:Y:S01]  /*9ad0*/  IMAD.MOV.U32 R14, RZ, RZ, R20 ;  /* 0x000000ffff0e7224 */ /* 0x002fe200078e0014 */
[----:B------:R1:W3:Y:S01]  /*9ae0*/  SHFL.UP PT, R28, R21, 0x8, RZ ;  /* 0x05000000151c7989 */ /* 0x0002e200000e00ff */
[----:B------:R-:W-:Y:S02]  /*9af0*/  IMAD.MOV.U32 R15, RZ, RZ, R21 ;  /* 0x000000ffff0f7224 */ /* 0x000fe400078e0015 */
[----:B------:R-:W-:Y:S01]  /*9b00*/  IMAD.MOV.U32 R16, RZ, RZ, R22 ;  /* 0x000000ffff107224 */ /* 0x000fe200078e0016 */
[----:B------:R1:W1:Y:S01]  /*9b10*/  SHFL.UP PT, R29, R22, 0x8, RZ ;  /* 0x05000000161d7989 */ /* 0x00026200000e00ff */
[----:B------:R-:W-:Y:S02]  /*9b20*/  IMAD.MOV.U32 R17, RZ, RZ, R23 ;  /* 0x000000ffff117224 */ /* 0x000fe400078e0017 */
[--C-:B0-----:R-:W-:Y:S01]  /*9b30*/  IMAD.IADD R24, R24, 0x1, R25.reuse ;  /* 0x0000000118187824 */ /* 0x101fe200078e0219 */
[----:B------:R0:W0:Y:S01]  /*9b40*/  SHFL.UP PT, R30, R23, 0x8, RZ ;  /* 0x05000000171e7989 */ /* 0x00002200000e00ff */
[----:B------:R-:W-:-:S03]  /*9b50*/  @!P4 IMAD.MOV.U32 R24, RZ, RZ, R25 ;  /* 0x000000ffff18c224 */ /* 0x000fc600078e0019 */
[----:B------:R0:W0:Y:S01]  /*9b60*/  SHFL.UP PT, R25, R18, 0x8, RZ ;  /* 0x0500000012197989 */ /* 0x00002200000e00ff */
[----:B------:R-:W-:Y:S05]  /*9b70*/  @P3 BRA `(.L_x_675) ;  /* 0x0000000000243947 */ /* 0x000fea0003800000 */
[----:B0-----:R-:W-:Y:S02]  /*9b80*/  IABS R12, R30 ;  /* 0x0000001e000c7213 */ /* 0x001fe40000000000 */
[----:B------:R-:W-:Y:S02]  /*9b90*/  IABS R13, R23 ;  /* 0x00000017000d7213 */ /* 0x000fe40000000000 */
[----:B--2---:R-:W-:Y:S02]  /*9ba0*/  VIMNMX R14, PT, PT, R27, R20, PT ;  /* 0x000000141b0e7248 */ /* 0x004fe40003fe0100 */
[----:B------:R-:W-:Y:S02]  /*9bb0*/  ISETP.GT.U32.AND P3, PT, R12, R13, PT ;  /* 0x0000000d0c00720c */ /* 0x000fe40003f64070 */
[----:B------:R-:W-:Y:S02]  /*9bc0*/  VIMNMX R12, PT, PT, R25, R18, PT ;  /* 0x00000012190c7248 */ /* 0x000fe40003fe0100 */
[----:B----4-:R-:W-:-:S02]  /*9bd0*/  VIMNMX R13, PT, PT, R26, R19, !PT ;  /* 0x000000131a0d7248 */ /* 0x010fc40007fe0100 */
[----:B---3--:R-:W-:Y:S02]  /*9be0*/  VIMNMX R15, PT, PT, R28, R21, !PT ;  /* 0x000000151c0f7248 */ /* 0x008fe40007fe0100 */
[----:B-1----:R-:W-:Y:S02]  /*9bf0*/  SEL R16, R29, R22, P3 ;  /* 0x000000161d107207 */ /* 0x002fe40001800000 */
[----:B------:R-:W-:-:S07]  /*9c00*/  SEL R17, R30, R23, P3 ;  /* 0x000000171e117207 */ /* 0x000fce0001800000 */
.L_x_675:
[----:B------:R-:W-:Y:S05]  /*9c10*/  BSYNC.RECONVERGENT B0 ;  /* 0x0000000000007941 */ /* 0x000fea0003800200 */
.L_x_674:
[----:B0-----:R-:W0:Y:S01]  /*9c20*/  SHFL.UP PT, R25, R24, 0x10, RZ ;  /* 0x0600000018197989 */ /* 0x001e2200000e00ff */
[C---:B------:R-:W-:Y:S01]  /*9c30*/  ISETP.GT.AND P3, PT, R2.reuse, 0xf, PT ;  /* 0x0000000f0200780c */ /* 0x040fe20003f64270 */
[----:B------:R-:W-:Y:S01]  /*9c40*/  @!P4 IMAD.MOV.U32 R12, RZ, RZ, R18 ;  /* 0x000000ffff0cc224 */ /* 0x000fe200078e0012 */
[----:B------:R-:W-:Y:S01]  /*9c50*/  BSSY.RECONVERGENT B0, `(.L_x_676) ;  /* 0x0000020000007945 */ /* 0x000fe20003800200 */
[----:B------:R-:W-:Y:S01]  /*9c60*/  @!P4 IMAD.MOV.U32 R13, RZ, RZ, R19 ;  /* 0x000000ffff0dc224 */ /* 0x000fe200078e0013 */
[----:B------:R-:W-:Y:S01]  /*9c70*/  ISETP.NE.AND P5, PT, R2, 0x1f, PT ;  /* 0x0000001f0200780c */ /* 0x000fe20003fa5270 */
[----:B------:R-:W-:Y:S02]  /*9c80*/  @!P4 IMAD.MOV.U32 R14, RZ, RZ, R20 ;  /* 0x000000ffff0ec224 */ /* 0x000fe400078e0014 */
[----:B------:R-:W-:Y:S01]  /*9c90*/  @!P4 IMAD.MOV.U32 R15, RZ, RZ, R21 ;  /* 0x000000ffff0fc224 */ /* 0x000fe200078e0015 */
[----:B--2---:R2:W2:Y:S01]  /*9ca0*/  SHFL.UP PT, R20, R13, 0x10, RZ ;  /* 0x060000000d147989 */ /* 0x0044a200000e00ff */
[----:B------:R-:W-:-:S02]  /*9cb0*/  @!P4 IMAD.MOV.U32 R16, RZ, RZ, R22 ;  /* 0x000000ffff10c224 */ /* 0x000fc400078e0016 */
[----:B------:R-:W-:Y:S01]  /*9cc0*/  @!P4 IMAD.MOV.U32 R17, RZ, RZ, R23 ;  /* 0x000000ffff11c224 */ /* 0x000fe200078e0017 */
[----:B------:R-:W-:Y:S01]  /*9cd0*/  ISETP.NE.AND P4, PT, R24, RZ, PT ;  /* 0x000000ff1800720c */ /* 0x000fe20003f85270 */
[----:B-1----:R1:W1:Y:S01]  /*9ce0*/  SHFL.UP PT, R21, R12, 0x10, RZ ;  /* 0x060000000c157989 */ /* 0x00226200000e00ff */
[----:B------:R-:W-:Y:S02]  /*9cf0*/  IMAD.MOV.U32 R65, RZ, RZ, R12 ;  /* 0x000000ffff417224 */ /* 0x000fe400078e000c */
[----:B------:R-:W-:Y:S01]  /*9d00*/  IMAD.MOV.U32 R60, RZ, RZ, R13 ;  /* 0x000000ffff3c7224 */ /* 0x000fe200078e000d */
[----:B------:R1:W1:Y:S01]  /*9d10*/  SHFL.UP PT, R23, R14, 0x10, RZ ;  /* 0x060000000e177989 */ /* 0x00026200000e00ff */
[----:B------:R-:W-:Y:S02]  /*9d20*/  IMAD.MOV.U32 R61, RZ, RZ, R14 ;  /* 0x000000ffff3d7224 */ /* 0x000fe400078e000e */
[----:B------:R-:W-:Y:S01]  /*9d30*/  IMAD.MOV.U32 R62, RZ, RZ, R15 ;  /* 0x000000ffff3e7224 */ /* 0x000fe200078e000f */
[----:B------:R1:W1:Y:S01]  /*9d40*/  SHFL.UP PT, R22, R15, 0x10, RZ ;  /* 0x060000000f167989 */ /* 0x00026200000e00ff */
[----:B------:R-:W-:-:S02]  /*9d50*/  IMAD.MOV.U32 R63, RZ, RZ, R16 ;  /* 0x000000ffff3f7224 */ /* 0x000fc400078e0010 */
[--C-:B0-----:R-:W-:Y:S02]  /*9d60*/  IMAD.IADD R66, R25, 0x1, R24.reuse ;  /* 0x0000000119427824 */ /* 0x101fe400078e0218 */
[----:B------:R-:W-:Y:S01]  /*9d70*/  @!P3 IMAD.MOV.U32 R66, RZ, RZ, R24 ;  /* 0x000000ffff42b224 */ /* 0x000fe200078e0018 */
[----:B------:R0:W0:Y:S01]  /*9d80*/  SHFL.UP PT, R25, R16, 0x10, RZ ;  /* 0x0600000010197989 */ /* 0x00002200000e00ff */
[----:B------:R-:W-:-:S03]  /*9d90*/  IMAD.MOV.U32 R64, RZ, RZ, R17 ;  /* 0x000000ffff407224 */ /* 0x000fc600078e0011 */
[----:B------:R0:W0:Y:S01]  /*9da0*/  SHFL.UP PT, R24, R17, 0x10, RZ ;  /* 0x0600000011187989 */ /* 0x00002200000e00ff */
[----:B--2---:R-:W-:Y:S05]  /*9db0*/  @P4 BRA `(.L_x_677) ;  /* 0x0000000000244947 */ /* 0x004fea0003800000 */
[----:B0-----:R-:W-:Y:S02]  /*9dc0*/  IABS R18, R24 ;  /* 0x0000001800127213 */ /* 0x001fe40000000000 */
[----:B----4-:R-:W-:Y:S02]  /*9dd0*/  IABS R19, R17 ;  /* 0x0000001100137213 */ /* 0x010fe40000000000 */
[----:B-1----:R-:W-:Y:S02]  /*9de0*/  VIMNMX R65, PT, PT, R21, R12, PT ;  /* 0x0000000c15417248 */ /* 0x002fe40003fe0100 */
[----:B------:R-:W-:Y:S02]  /*9df0*/  ISETP.GT.U32.AND P4, PT, R18, R19, PT ;  /* 0x000000131200720c */ /* 0x000fe40003f84070 */
[----:B------:R-:W-:Y:S02]  /*9e00*/  VIMNMX R60, PT, PT, R20, R13, !PT ;  /* 0x0000000d143c7248 */ /* 0x000fe40007fe0100 */
[----:B------:R-:W-:-:S02]  /*9e10*/  VIMNMX R61, PT, PT, R23, R14, PT ;  /* 0x0000000e173d7248 */ /* 0x000fc40003fe0100 */
[----:B------:R-:W-:Y:S02]  /*9e20*/  VIMNMX R62, PT, PT, R22, R15, !PT ;  /* 0x0000000f163e7248 */ /* 0x000fe40007fe0100 */
[----:B------:R-:W-:Y:S02]  /*9e30*/  SEL R63, R25, R16, P4 ;  /* 0x00000010193f7207 */ /* 0x000fe40002000000 */
[----:B------:R-:W-:-:S07]  /*9e40*/  SEL R64, R24, R17, P4 ;  /* 0x0000001118407207 */ /* 0x000fce0002000000 */
.L_x_677:
[----:B------:R-:W-:Y:S05]  /*9e50*/  BSYNC.RECONVERGENT B0 ;  /* 0x0000000000007941 */ /* 0x000fea0003800200 */
.L_x_676:
[----:B------:R-:W-:Y:S01]  /*9e60*/  @!P3 IMAD.MOV.U32 R60, RZ, RZ, R13 ;  /* 0x000000ffff3cb224 */ /* 0x000fe200078e000d */
[C---:B------:R-:W-:Y:S01]  /*9e70*/  ISETP.NE.AND P4, PT, R73.reuse, 0x2, PT ;  /* 0x000000024900780c */ /* 0x040fe20003f85270 */
[----:B------:R-:W-:Y:S02]  /*9e80*/  @!P3 IMAD.MOV.U32 R65, RZ, RZ, R12 ;  /* 0x000000ffff41b224 */ /* 0x000fe400078e000c */
[----:B------:R-:W-:Y:S02]  /*9e90*/  @!P5 IMAD R13, R73, 0x1c, R0 ;  /* 0x0000001c490dd824 */ /* 0x000fe400078e0200 */
[----:B------:R-:W-:Y:S02]  /*9ea0*/  @!P3 IMAD.MOV.U32 R61, RZ, RZ, R14 ;  /* 0x000000ffff3db224 */ /* 0x000fe400078e000e */
        /* <DEDUP_REMOVED lines=11> */
[----:B------:R-:W-:Y:S06]  /*9f60*/  BAR.SYNC.DEFER_BLOCKING 0x0 ;  /* 0x0000000000007b1d */ /* 0x000fec0000010000 */
[----:B------:R-:W-:Y:S04]  /*9f70*/  SHFL.UP PT, R66, R66, 0x1, RZ ;  /* 0x0420000042427989 */ /* 0x000fe800000e00ff */
[----:B------:R-:W-:Y:S04]  /*9f80*/  SHFL.UP PT, R65, R65, 0x1, RZ ;  /* 0x0420000041417989 */ /* 0x000fe800000e00ff */
[----:B------:R-:W-:Y:S04]  /*9f90*/  SHFL.UP PT, R60, R60, 0x1, RZ ;  /* 0x042000003c3c7989 */ /* 0x000fe800000e00ff */
[----:B------:R-:W-:Y:S04]  /*9fa0*/  SHFL.UP PT, R61, R61, 0x1, RZ ;  /* 0x042000003d3d7989 */ /* 0x000fe800000e00ff */
[----:B------:R-:W2:Y:S04]  /*9fb0*/  LDS.128 R44, [R0+0x10] ;  /* 0x00001000002c7984 */ /* 0x000ea80000000c00 */
[----:B------:R-:W5:Y:S04]  /*9fc0*/  LDS.128 R40, [R0+0x30] ;  /* 0x0000300000287984 */ /* 0x000f680000000c00 */
[----:B------:R0:W1:Y:S04]  /*9fd0*/  LDS.128 R36, [R0+0x50] ;  /* 0x0000500000247984 */ /* 0x0000680000000c00 */
[----:B------:R0:W1:Y:S04]  /*9fe0*/  LDS.128 R32, [R0+0x70] ;  /* 0x0000700000207984 */ /* 0x0000680000000c00 */
[----:B---3--:R3:W1:Y:S04]  /*9ff0*/  LDS.128 R28, [R0+0xa0] ;  /* 0x0000a000001c7984 */ /* 0x0086680000000c00 */
[----:B0---4-:R3:W0:Y:S04]  /*a000*/  LDS.128 R24, [R0] ;  /* 0x0000000000187984 */ /* 0x0116280000000c00 */
[----:B------:R3:W4:Y:S04]  /*a010*/  LDS.128 R52, [R0+0x20] ;  /* 0x0000200000347984 */ /* 0x0007280000000c00 */
[----:B------:R-:W0:Y:S04]  /*a020*/  SHFL.UP PT, R62, R62, 0x1, RZ ;  /* 0x042000003e3e7989 */ /* 0x000e2800000e00ff */
[----:B------:R-:W0:Y:S04]  /*a030*/  SHFL.UP PT, R63, R63, 0x1, RZ ;  /* 0x042000003f3f7989 */ /* 0x000e2800000e00ff */
[----:B------:R-:W0:Y:S01]  /*a040*/  SHFL.UP PT, R64, R64, 0x1, RZ ;  /* 0x0420000040407989 */ /* 0x000e2200000e00ff */
[----:B--2---:R-:W-:-:S02]  /*a050*/  ISETP.NE.AND P6, PT, R47, RZ, PT ;  /* 0x000000ff2f00720c */ /* 0x004fc40003fc5270 */
[----:B-----5:R-:W-:-:S11]  /*a060*/  ISETP.NE.AND P5, PT, R42, RZ, PT ;  /* 0x000000ff2a00720c */ /* 0x020fd60003fa5270 */
[----:B---3--:R-:W-:Y:S05]  /*a070*/  @P6 BRA `(.L_x_678) ;  /* 0x0000000000246947 */ /* 0x008fea0003800000 */
[----:B-1----:R-:W-:Y:S02]  /*a080*/  IABS R12, R46 ;  /* 0x0000002e000c7213 */ /* 0x002fe40000000000 */
        /* <DEDUP_REMOVED lines=8> */
.L_x_678:
[----:B------:R2:W3:Y:S01]  /*a110*/  LDS.128 R48, [R0+0x40] ;  /* 0x0000400000307984 */ /* 0x0004e20000000c00 */
[----:B-1----:R-:W-:Y:S01]  /*a120*/  ISETP.NE.AND P6, PT, R37, RZ, PT ;  /* 0x000000ff2500720c */ /* 0x002fe20003fc5270 */
[----:B------:R-:W-:-:S12]  /*a130*/  @P5 BRA `(.L_x_679) ;  /* 0x0000000000245947 */ /* 0x000fd80003800000 */
[----:B------:R-:W-:Y:S02]  /*a140*/  IABS R12, R41 ;  /* 0x00000029000c7213 */ /* 0x000fe40000000000 */
[----:B------:R-:W-:Y:S02]  /*a150*/  IABS R13, R36 ;  /* 0x00000024000d7213 */ /* 0x000fe40000000000 */
[----:B----4-:R-:W-:Y:S02]  /*a160*/  VIMNMX R43, PT, PT, R43, R52, PT ;  /* 0x000000342b2b7248 */ /* 0x010fe40003fe0100 */
[----:B------:R-:W-:Y:S02]  /*a170*/  ISETP.GT.U32.AND P5, PT, R12, R13, PT ;  /* 0x0000000d0c00720c */ /* 0x000fe40003fa4070 */
[----:B---3--:R-:W-:Y:S02]  /*a180*/  VIMNMX R48, PT, PT, R48, R53, !PT ;  /* 0x0000003530307248 */ /* 0x008fe40007fe0100 */
[----:B------:R-:W-:-:S02]  /*a190*/  VIMNMX R49, PT, PT, R49, R54, PT ;  /* 0x0000003631317248 */ /* 0x000fc40003fe0100 */
[----:B------:R-:W-:Y:S02]  /*a1a0*/  VIMNMX R50, PT, PT, R50, R55, !PT ;  /* 0x0000003732327248 */ /* 0x000fe40007fe0100 */
[----:B------:R-:W-:Y:S02]  /*a1b0*/  SEL R51, R40, R51, P5 ;  /* 0x0000003328337207 */ /* 0x000fe40002800000 */
[----:B------:R-:W-:-:S07]  /*a1c0*/  SEL R36, R41, R36, P5 ;  /* 0x0000002429247207 */ /* 0x000fce0002800000 */
.L_x_679:
[----:B------:R1:W1:Y:S01]  /*a1d0*/  LDS.128 R12, [R0+0x60] ;  /* 0x00006000000c7984 */ /* 0x0002620000000c00 */
[----:B0---4-:R-:W-:Y:S02]  /*a1e0*/  @!P4 IMAD.MOV.U32 R25, RZ, RZ, R52 ;  /* 0x000000ffff19c224 */ /* 0x011fe400078e0034 */
[----:B------:R-:W-:Y:S02]  /*a1f0*/  @!P4 IMAD.MOV.U32 R26, RZ, RZ, R53 ;  /* 0x000000ffff1ac224 */ /* 0x000fe400078e0035 */
[----:B------:R-:W-:Y:S02]  /*a200*/  @!P4 IMAD.MOV.U32 R27, RZ, RZ, R54 ;  /* 0x000000ffff1bc224 */ /* 0x000fe400078e0036 */
[----:B------:R-:W-:Y:S01]  /*a210*/  IMAD.MOV.U32 R75, RZ, RZ, R39 ;  /* 0x000000ffff4b7224 */ /* 0x000fe200078e0027 */
[----:B------:R-:W-:Y:S06]  /*a220*/  @P6 BRA `(.L_x_680) ;  /* 0x0000000000246947 */ /* 0x000fec0003800000 */
[----:B------:R-:W-:Y:S02]  /*a230*/  IABS R16, R36 ;  /* 0x0000002400107213 */ /* 0x000fe40000000000 */
[----:B-1----:R-:W-:Y:S02]  /*a240*/  IABS R17, R15 ;  /* 0x0000000f00117213 */ /* 0x002fe40000000000 */
[----:B------:R-:W-:Y:S02]  /*a250*/  VIMNMX R38, PT, PT, R38, R43, PT ;  /* 0x0000002b26267248 */ /* 0x000fe40003fe0100 */
[----:B------:R-:W-:Y:S02]  /*a260*/  ISETP.GT.U32.AND P5, PT, R16, R17, PT ;  /* 0x000000111000720c */ /* 0x000fe40003fa4070 */
[----:B---3--:R-:W-:Y:S02]  /*a270*/  VIMNMX R75, PT, PT, R75, R48, !PT ;  /* 0x000000304b4b7248 */ /* 0x008fe40007fe0100 */
[----:B------:R-:W-:-:S02]  /*a280*/  VIMNMX R12, PT, PT, R12, R49, PT ;  /* 0x000000310c0c7248 */ /* 0x000fc40003fe0100 */
[----:B------:R-:W-:Y:S02]  /*a290*/  VIMNMX R13, PT, PT, R13, R50, !PT ;  /* 0x000000320d0d7248 */ /* 0x000fe40007fe0100 */
[----:B------:R-:W-:Y:S02]  /*a2a0*/  SEL R14, R51, R14, P5 ;  /* 0x0000000e330e7207 */ /* 0x000fe40002800000 */
[----:B------:R-:W-:-:S07]  /*a2b0*/  SEL R15, R36, R15, P5 ;  /* 0x0000000f240f7207 */ /* 0x000fce0002800000 */
.L_x_680:
[----:B------:R-:W-:Y:S01]  /*a2c0*/  @!P4 IMAD.MOV.U32 R44, RZ, RZ, R55 ;  /* 0x000000ffff2cc224 */ /* 0x000fe200078e0037 */
[----:B------:R0:W4:Y:S01]  /*a2d0*/  LDS.128 R16, [R0+0xc0] ;  /* 0x0000c00000107984 */ /* 0x0001220000000c00 */
[----:B------:R-:W-:Y:S01]  /*a2e0*/  ISETP.NE.AND P6, PT, R32, RZ, PT ;  /* 0x000000ff2000720c */ /* 0x000fe20003fc5270 */
[----:B------:R-:W-:Y:S01]  /*a2f0*/  @!P4 IMAD.MOV.U32 R46, RZ, RZ, R41 ;  /* 0x000000ffff2ec224 */ /* 0x000fe200078e0029 */
[----:B------:R-:W-:Y:S01]  /*a300*/  ISETP.NE.AND P5, PT, R73, 0x4, PT ;  /* 0x000000044900780c */ /* 0x000fe20003fa5270 */
[----:B------:R0:W0:Y:S01]  /*a310*/  LDS.128 R20, [R0+0xd0] ;  /* 0x0000d00000147984 */ /* 0x0000220000000c00 */
[----:B------:R-:W-:Y:S02]  /*a320*/  IMAD.IADD R41, R24, 0x1, R47 ;  /* 0x0000000118297824 */ /* 0x000fe400078e022f */
[----:B------:R-:W-:Y:S01]  /*a330*/  @!P4 IMAD.MOV.U32 R45, RZ, RZ, R40 ;  /* 0x000000ffff2dc224 */ /* 0x000fe200078e0028 */
[----:B------:R0:W0:Y:S01]  /*a340*/  LDS.128 R52, [R0+0x80] ;  /* 0x0000800000347984 */ /* 0x0000220000000c00 */
[----:B---3--:R-:W-:-:S02]  /*a350*/  @!P3 IMAD.MOV.U32 R27, RZ, RZ, R49 ;  /* 0x000000ffff1bb224 */ /* 0x008fc400078e0031 */
[----:B------:R-:W-:Y:S02]  /*a360*/  @!P3 IMAD.MOV.U32 R44, RZ, RZ, R50 ;  /* 0x000000ffff2cb224 */ /* 0x000fe400078e0032 */
[----:B------:R-:W-:Y:S02]  /*a370*/  @!P3 IMAD.MOV.U32 R45, RZ, RZ, R51 ;  /* 0x000000ffff2db224 */ /* 0x000fe400078e0033 */
[----:B------:R-:W-:Y:S01]  /*a380*/  IMAD.MOV.U32 R39, RZ, RZ, R24 ;  /* 0x000000ffff277224 */ /* 0x000fe200078e0018 */
[----:B------:R-:W-:Y:S01]  /*a390*/  @!P4 MOV R39, R41 ;  /* 0x000000290027c202 */ /* 0x000fe20000000f00 */
[----:B------:R-:W-:Y:S02]  /*a3a0*/  @!P3 IMAD.MOV.U32 R46, RZ, RZ, R36 ;  /* 0x000000ffff2eb224 */ /* 0x000fe400078e0024 */
[----:B------:R-:W-:Y:S02]  /*a3b0*/  @!P3 IMAD.MOV.U32 R25, RZ, RZ, R43 ;  /* 0x000000ffff19b224 */ /* 0x000fe400078e002b */
[----:B------:R-:W-:-:S02]  /*a3c0*/  @!P3 IMAD.MOV.U32 R26, RZ, RZ, R48 ;  /* 0x000000ffff1ab224 */ /* 0x000fc400078e0030 */
[----:B------:R-:W-:Y:S02]  /*a3d0*/  IMAD.IADD R36, R41, 0x1, R42 ;  /* 0x0000000129247824 */ /* 0x000fe400078e022a */
[----:B-1----:R-:W-:Y:S02]  /*a3e0*/  @!P5 IMAD.MOV.U32 R27, RZ, RZ, R12 ;  /* 0x000000ffff1bd224 */ /* 0x002fe400078e000c */
[----:B------:R-:W-:Y:S02]  /*a3f0*/  @!P5 IMAD.MOV.U32 R44, RZ, RZ, R13 ;  /* 0x000000ffff2cd224 */ /* 0x000fe400078e000d */
[----:B------:R-:W-:Y:S02]  /*a400*/  @!P5 IMAD.MOV.U32 R45, RZ, RZ, R14 ;  /* 0x000000ffff2dd224 */ /* 0x000fe400078e000e */
[----:B------:R-:W-:Y:S01]  /*a410*/  @!P5 IMAD.MOV.U32 R46, RZ, RZ, R15 ;  /* 0x000000ffff2ed224 */ /* 0x000fe200078e000f */
[----:B------:R-:W-:Y:S06]  /*a420*/  @P6 BRA `(.L_x_681) ;  /* 0x0000000000246947 */ /* 0x000fec0003800000 */
[----:B------:R-:W-:Y:S02]  /*a430*/  IABS R40, R15 ;  /* 0x0000000f00287213 */ /* 0x000fe40000000000 */
[----:B0-----:R-:W-:Y:S02]  /*a440*/  IABS R41, R54 ;  /* 0x0000003600297213 */ /* 0x001fe40000000000 */
[----:B------:R-:W-:Y:S02]  /*a450*/  VIMNMX R35, PT, PT, R35, R12, PT ;  /* 0x0000000c23237248 */ /* 0x000fe40003fe0100 */
[----:B------:R-:W-:Y:S02]  /*a460*/  ISETP.GT.U32.AND P4, PT, R40, R41, PT ;  /* 0x000000292800720c */ /* 0x000fe40003f84070 */
[----:B------:R-:W-:Y:S02]  /*a470*/  VIMNMX R52, PT, PT, R52, R13, !PT ;  /* 0x0000000d34347248 */ /* 0x000fe40007fe0100 */
[----:B------:R-:W-:-:S02]  /*a480*/  SEL R53, R14, R53, P4 ;  /* 0x000000350e357207 */ /* 0x000fc40002000000 */
[----:B------:R-:W-:Y:S02]  /*a490*/  SEL R54, R15, R54, P4 ;  /* 0x000000360f367207 */ /* 0x000fe40002000000 */
[----:B------:R-:W-:Y:S02]  /*a4a0*/  VIMNMX R33, PT, PT, R33, R38, PT ;  /* 0x0000002621217248 */ /* 0x000fe40003fe0100 */
[----:B------:R-:W-:-:S07]  /*a4b0*/  VIMNMX R34, PT, PT, R34, R75, !PT ;  /* 0x0000004b22227248 */ /* 0x000fce0007fe0100 */
.L_x_681:
[----:B------:R1:W3:Y:S01]  /*a4c0*/  LDS.128 R12, [R0+0x90] ;  /* 0x00009000000c7984 */ /* 0x0002e20000000c00 */
[----:B0-----:R-:W-:Y:S01]  /*a4d0*/  ISETP.NE.AND P6, PT, R55, RZ, PT ;  /* 0x000000ff3700720c */ /* 0x001fe20003fc5270 */
[----:B------:R-:W-:Y:S01]  /*a4e0*/  IMAD.IADD R41, R36, 0x1, R37 ;  /* 0x0000000124297824 */ /* 0x000fe200078e0225 */
[C---:B------:R-:W-:Y:S01]  /*a4f0*/  ISETP.NE.AND P4, PT, R73.reuse, 0x6, PT ;  /* 0x000000064900780c */ /* 0x040fe20003f85270 */
[----:B------:R-:W-:Y:S01]  /*a500*/  @!P3 IMAD.MOV.U32 R39, RZ, RZ, R36 ;  /* 0x000000ffff27b224 */ /* 0x000fe200078e0024 */
[C---:B------:R-:W-:Y:S01]  /*a510*/  ISETP.NE.AND P3, PT, R73.reuse, 0x5, PT ;  /* 0x000000054900780c */ /* 0x040fe20003f65270 */
[----:B------:R-:W-:Y:S02]  /*a520*/  @!P5 IMAD.MOV.U32 R25, RZ, RZ, R38 ;  /* 0x000000ffff19d224 */ /* 0x000fe400078e0026 */
[----:B------:R-:W-:Y:S02]  /*a530*/  @!P5 IMAD.MOV.U32 R26, RZ, RZ, R75 ;  /* 0x000000ffff1ad224 */ /* 0x000fe400078e004b */
[----:B------:R-:W-:Y:S01]  /*a540*/  @!P5 IMAD.MOV.U32 R39, RZ, RZ, R41 ;  /* 0x000000ffff27d224 */ /* 0x000fe200078e0029 */
[----:B------:R-:W-:-:S03]  /*a550*/  ISETP.NE.AND P5, PT, R73, 0x7, PT ;  /* 0x000000074900780c */ /* 0x000fc60003fa5270 */
[----:B-1----:R-:W-:Y:S10]  /*a560*/  @P6 BRA `(.L_x_682) ;  /* 0x0000000000246947 */ /* 0x002ff40003800000 */
[----:B------:R-:W-:Y:S02]  /*a570*/  IABS R36, R54 ;  /* 0x0000003600247213 */ /* 0x000fe40000000000 */
        /* <DEDUP_REMOVED lines=8> */
.L_x_682:
[----:B------:R0:W1:Y:S01]  /*a600*/  LDS.128 R48, [R0+0xb0] ;  /* 0x0000b00000307984 */ /* 0x0000620000000c00 */
[----:B------:R-:W-:Y:S01]  /*a610*/  ISETP.NE.AND P6, PT, R30, RZ, PT ;  /* 0x000000ff1e00720c */ /* 0x000fe20003fc5270 */
[----:B------:R-:W-:Y:S02]  /*a620*/  @!P3 IMAD.MOV.U32 R25, RZ, RZ, R33 ;  /* 0x000000ffff19b224 */ /* 0x000fe400078e0021 */
[----:B------:R-:W-:Y:S02]  /*a630*/  @!P3 IMAD.MOV.U32 R26, RZ, RZ, R34 ;  /* 0x000000ffff1ab224 */ /* 0x000fe400078e0022 */
[----:B------:R-:W-:Y:S02]  /*a640*/  @!P3 IMAD.MOV.U32 R27, RZ, RZ, R35 ;  /* 0x000000ffff1bb224 */ /* 0x000fe400078e0023 */
[----:B------:R-:W-:Y:S02]  /*a650*/  @!P3 IMAD.MOV.U32 R44, RZ, RZ, R52 ;  /* 0x000000ffff2cb224 */ /* 0x000fe400078e0034 */
[----:B------:R-:W-:-:S02]  /*a660*/  IMAD.IADD R34, R41, 0x1, R32 ;  /* 0x0000000129227824 */ /* 0x000fc400078e0220 */
[----:B---3--:R-:W-:Y:S02]  /*a670*/  @!P4 IMAD.MOV.U32 R25, RZ, RZ, R12 ;  /* 0x000000ffff19c224 */ /* 0x008fe400078e000c */
[----:B------:R-:W-:Y:S02]  /*a680*/  @!P4 IMAD.MOV.U32 R26, RZ, RZ, R13 ;  /* 0x000000ffff1ac224 */ /* 0x000fe400078e000d */
[----:B------:R-:W-:Y:S02]  /*a690*/  @!P4 IMAD.MOV.U32 R27, RZ, RZ, R14 ;  /* 0x000000ffff1bc224 */ /* 0x000fe400078e000e */
[----:B------:R-:W-:Y:S01]  /*a6a0*/  @!P4 IMAD.MOV.U32 R44, RZ, RZ, R15 ;  /* 0x000000ffff2cc224 */ /* 0x000fe200078e000f */
[----:B0-----:R-:W-:Y:S06]  /*a6b0*/  @P6 BRA `(.L_x_683) ;  /* 0x0000000000246947 */ /* 0x001fec0003800000 */
[----:B------:R-:W-:Y:S02]  /*a6c0*/  IABS R33, R29 ;  /* 0x0000001d00217213 */ /* 0x000fe40000000000 */
[----:B----4-:R-:W-:Y:S02]  /*a6d0*/  IABS R36, R16 ;  /* 0x0000001000247213 */ /* 0x010fe40000000000 */
[----:B------:R-:W-:Y:S02]  /*a6e0*/  VIMNMX R31, PT, PT, R31, R12, PT ;  /* 0x0000000c1f1f7248 */ /* 0x000fe40003fe0100 */
[----:B------:R-:W-:Y:S02]  /*a6f0*/  ISETP.GT.U32.AND P6, PT, R33, R36, PT ;  /* 0x000000242100720c */ /* 0x000fe40003fc4070 */
[----:B-1----:R-:W-:Y:S02]  /*a700*/  VIMNMX R48, PT, PT, R48, R13, !PT ;  /* 0x0000000d30307248 */ /* 0x002fe40007fe0100 */
[----:B------:R-:W-:-:S02]  /*a710*/  VIMNMX R49, PT, PT, R49, R14, PT ;  /* 0x0000000e31317248 */ /* 0x000fc40003fe0100 */
[----:B------:R-:W-:Y:S02]  /*a720*/  VIMNMX R50, PT, PT, R50, R15, !PT ;  /* 0x0000000f32327248 */ /* 0x000fe40007fe0100 */
[----:B------:R-:W-:Y:S02]  /*a730*/  SEL R51, R28, R51, P6 ;  /* 0x000000331c337207 */ /* 0x000fe40003000000 */
[----:B------:R-:W-:-:S07]  /*a740*/  SEL R16, R29, R16, P6 ;  /* 0x000000101d107207 */ /* 0x000fce0003000000 */
.L_x_683:
[----:B------:R-:W-:Y:S02]  /*a750*/  @!P3 IMAD.MOV.U32 R45, RZ, RZ, R53 ;  /* 0x000000ffff2db224 */ /* 0x000fe400078e0035 */
[----:B------:R-:W-:Y:S02]  /*a760*/  @!P3 IMAD.MOV.U32 R46, RZ, RZ, R54 ;  /* 0x000000ffff2eb224 */ /* 0x000fe400078e0036 */
[--C-:B------:R-:W-:Y:S01]  /*a770*/  @!P3 IMAD.MOV.U32 R39, RZ, RZ, R34.reuse ;  /* 0x000000ffff27b224 */ /* 0x100fe200078e0022 */
[----:B----4-:R-:W-:Y:S01]  /*a780*/  ISETP.NE.AND P3, PT, R17, RZ, PT ;  /* 0x000000ff1100720c */ /* 0x010fe20003f65270 */
[----:B------:R-:W-:Y:S02]  /*a790*/  IMAD.IADD R13, R55, 0x1, R34 ;  /* 0x00000001370d7824 */ /* 0x000fe400078e0222 */
[----:B------:R-:W-:Y:S02]  /*a7a0*/  @!P4 IMAD.MOV.U32 R45, RZ, RZ, R28 ;  /* 0x000000ffff2dc224 */ /* 0x000fe400078e001c */
[----:B------:R-:W-:-:S02]  /*a7b0*/  @!P4 IMAD.MOV.U32 R46, RZ, RZ, R29 ;  /* 0x000000ffff2ec224 */ /* 0x000fc400078e001d */
[----:B------:R-:W-:Y:S01]  /*a7c0*/  @!P4 IMAD.MOV.U32 R39, RZ, RZ, R13 ;  /* 0x000000ffff27c224 */ /* 0x000fe200078e000d */
[----:B------:R-:W-:Y:S01]  /*a7d0*/  ISETP.GE.U32.AND P4, PT, R3, 0x20, PT ;  /* 0x000000200300780c */ /* 0x000fe20003f86070 */
[----:B------:R-:W-:Y:S02]  /*a7e0*/  IMAD.IADD R12, R13, 0x1, R30 ;  /* 0x000000010d0c7824 */ /* 0x000fe400078e021e */
[----:B-1----:R-:W-:Y:S02]  /*a7f0*/  @!P5 IMAD.MOV.U32 R26, RZ, RZ, R48 ;  /* 0x000000ffff1ad224 */ /* 0x002fe400078e0030 */
[----:B------:R-:W-:Y:S02]  /*a800*/  @!P5 IMAD.MOV.U32 R27, RZ, RZ, R49 ;  /* 0x000000ffff1bd224 */ /* 0x000fe400078e0031 */
        /* <DEDUP_REMOVED lines=12> */
.L_x_684:
[----:B------:R-:W-:Y:S01]  /*a8d0*/  BSSY.RECONVERGENT B0, `(.L_x_685) ;  /* 0x000001c000007945 */ /* 0x000fe20003800200 */
[----:B------:R-:W-:Y:S02]  /*a8e0*/  @!P5 IMAD.MOV.U32 R39, RZ, RZ, R12 ;  /* 0x000000ffff27d224 */ /* 0x000fe400078e000c */
[----:B------:R-:W-:Y:S02]  /*a8f0*/  @!P5 IMAD.MOV.U32 R25, RZ, RZ, R31 ;  /* 0x000000ffff19d224 */ /* 0x000fe400078e001f */
[----:B------:R-:W-:Y:S02]  /*a900*/  @!P5 IMAD.MOV.U32 R46, RZ, RZ, R16 ;  /* 0x000000ffff2ed224 */ /* 0x000fe400078e0010 */
[----:B------:R-:W-:Y:S01]  /*a910*/  IMAD.IADD R12, R12, 0x1, R17 ;  /* 0x000000010c0c7824 */ /* 0x000fe200078e0211 */
[----:B------:R-:W-:Y:S06]  /*a920*/  @!P4 BRA `(.L_x_686) ;  /* 0x000000000058c947 */ /* 0x000fec0003800000 */
[----:B------:R-:W-:Y:S01]  /*a930*/  ISETP.NE.AND P3, PT, R66, RZ, PT ;  /* 0x000000ff4200720c */ /* 0x000fe20003f65270 */
        /* <DEDUP_REMOVED lines=14> */
.L_x_688:
[----:B------:R-:W-:Y:S05]  /*aa20*/  BSYNC.RECONVERGENT B1 ;  /* 0x0000000000017941 */ /* 0x000fea0003800200 */
.L_x_687:
[----:B------:R-:W-:Y:S02]  /*aa30*/  @!P4 IMAD.MOV.U32 R63, RZ, RZ, R45 ;  /* 0x000000ffff3fc224 */ /* 0x000fe400078e002d */
[----:B------:R-:W-:Y:S02]  /*aa40*/  @!P4 IMAD.MOV.U32 R64, RZ, RZ, R46 ;  /* 0x000000ffff40c224 */ /* 0x000fe400078e002e */
[----:B------:R-:W-:Y:S02]  /*aa50*/  @!P4 IMAD.MOV.U32 R62, RZ, RZ, R44 ;  /* 0x000000ffff3ec224 */ /* 0x000fe400078e002c */
[----:B------:R-:W-:Y:S02]  /*aa60*/  @!P4 IMAD.MOV.U32 R61, RZ, RZ, R27 ;  /* 0x000000ffff3dc224 */ /* 0x000fe400078e001b */
[----:B------:R-:W-:Y:S02]  /*aa70*/  @!P4 IMAD.MOV.U32 R60, RZ, RZ, R26 ;  /* 0x000000ffff3cc224 */ /* 0x000fe400078e001a */
[----:B------:R-:W-:-:S07]  /*aa80*/  @!P4 IMAD.MOV.U32 R65, RZ, RZ, R25 ;  /* 0x000000ffff41c224 */ /* 0x000fce00078e0019 */
.L_x_686:
[----:B------:R-:W-:Y:S05]  /*aa90*/  BSYNC.RECONVERGENT B0 ;  /* 0x0000000000007941 */ /* 0x000fea0003800200 */
.L_x_685:
[----:B------:R-:W-:Y:S01]  /*aaa0*/  BSSY.RECONVERGENT B0, `(.L_x_689) ;  /* 0x0000010000007945 */ /* 0x000fe20003800200 */
[----:B------:R-:W-:Y:S01]  /*aab0*/  ISETP.GE.AND P4, PT, R12, 0x101, PT ;  /* 0x000001010c00780c */ /* 0x000fe20003f86270 */
[----:B------:R-:W-:Y:S02]  /*aac0*/  IMAD.MOV.U32 R13, RZ, RZ, R68 ;  /* 0x000000ffff0d7224 */ /* 0x000fe400078e0044 */
[----:B------:R-:W-:Y:S10]  /*aad0*/  @!P2 BRA `(.L_x_690) ;  /* 0x000000000030a947 */ /* 0x000ff40003800000 */
[C---:B------:R-:W-:Y:S01]  /*aae0*/  ISETP.NE.AND P3, PT, R68.reuse, RZ, PT ;  /* 0x000000ff4400720c */ /* 0x040fe20003f65270 */
        /* <DEDUP_REMOVED lines=11> */
.L_x_690:
[----:B------:R-:W-:Y:S05]  /*aba0*/  BSYNC.RECONVERGENT B0 ;  /* 0x0000000000007941 */ /* 0x000fea0003800200 */
.L_x_689:
        /* <DEDUP_REMOVED lines=11> */
.L_x_692:
[----:B------:R-:W-:Y:S05]  /*ac60*/  BSYNC.RECONVERGENT B0 ;  /* 0x0000000000007941 */ /* 0x000fea0003800200 */
.L_x_691:
[----:B------:R-:W-:Y:S01]  /*ac70*/  BSSY.RECONVERGENT B0, `(.L_x_693) ;  /* 0x00001dc000007945 */ /* 0x000fe20003800200 */
[----:B------:R-:W-:Y:S01]  /*ac80*/  SEL R27, R66, RZ, P2 ;  /* 0x000000ff421b7207 */ /* 0x000fe20001000000 */
[----:B------:R-:W-:Y:S02]  /*ac90*/  IMAD.IADD R67, R67, 0x1, R13 ;  /* 0x0000000143437824 */ /* 0x000fe400078e020d */
[----:B------:R-:W-:Y:S05]  /*aca0*/  @!P4 BRA `(.L_x_694) ;  /* 0x0000001800fcc947 */ /* 0x000fea0003800000 */
[----:B------:R-:W-:Y:S01]  /*acb0*/  BAR.SYNC.DEFER_BLOCKING 0x0 ;  /* 0x0000000000007b1d */ /* 0x000fe20000010000 */
[----:B------:R-:W-:Y:S01]  /*acc0*/  ISETP.NE.AND P2, PT, R68, RZ, PT ;  /* 0x000000ff4400720c */ /* 0x000fe20003f45270 */
[--C-:B------:R-:W-:Y:S02]  /*acd0*/  @P0 IMAD R13, R13, 0x1c, R0.reuse ;  /* 0x0000001c0d0d0824 */ /* 0x100fe400078e0200 */
[----:B------:R-:W-:-:S10]  /*ace0*/  @P1 IMAD R2, R67, 0x1c, R0 ;  /* 0x0000001c43021824 */ /* 0x000fd400078e0200 */
[----:B------:R-:W-:-:S05]  /*acf0*/  @P2 IMAD R15, R27, 0x1c, R0 ;  /* 0x0000001c1b0f2824 */ /* 0x000fca00078e0200 */
        /* <DEDUP_REMOVED lines=23> */
[----:B------:R-:W-:Y:S05]  /*ae70*/  @P0 BRA `(.L_x_695) ;  /* 0x0000001800ec0947 */ /* 0x000fea0003800000 */
[----:B------:R-:W-:Y:S01]  /*ae80*/  IADD3 R37, PT, PT, R37, R47, R42 ;  /* 0x0000002f25257210 */ /* 0x000fe20007ffe02a */
[----:B------:R-:W-:Y:S01]  /*ae90*/  BSSY.RECONVERGENT B1, `(.L_x_696) ;  /* 0x000002a000017945 */ /* 0x000fe20003800200 */
[----:B-1----:R-:W-:Y:S01]  /*aea0*/  LOP3.LUT R2, RZ, R3, RZ, 0x33, !PT ;  /* 0x00000003ff027212 */ /* 0x002fe200078e33ff */
[----:B------:R-:W-:Y:S01]  /*aeb0*/  IMAD.MOV.U32 R7, RZ, RZ, R3 ;  /* 0x000000ffff077224 */ /* 0x000fe200078e0003 */
        /* <DEDUP_REMOVED lines=9> */
[----:B------:R-:W-:-:S03]  /*af50*/  IMAD R6, R3, 0x1c, R0 ;  /* 0x0000001c03067824 */ /* 0x000fc600078e0200 */
[----:B------:R-:W-:Y:S01]  /*af60*/  SHF.L.U32 R7, R2, 0x8, RZ ;  /* 0x0000000802077819 */ /* 0x000fe200000006ff */
[----:B------:R-:W-:Y:S01]  /*af70*/  VIADD R6, R6, 0xc ;  /* 0x0000000c06067836 */ /* 0x000fe20000000000 */
[----:B------:R-:W-:-:S05]  /*af80*/  LOP3.LUT R2, R2, 0x3, RZ, 0xc0, !PT ;  /* 0x0000000302027812 */ /* 0x000fca00078ec0ff */
[----:B------:R-:W-:Y:S02]  /*af90*/  IMAD.MOV R2, RZ, RZ, -R2 ;  /* 0x000000ffff027224 */ /* 0x000fe400078e0a02 */
[----:B0-----:R-:W-:-:S03]  /*afa0*/  IMAD.WIDE.U32 R4, R3, 0x18, R4 ;  /* 0x0000001803047825 */ /* 0x001fc600078e0004 */
[----:B------:R-:W-:Y:S02]  /*afb0*/  IADD3 R8, P0, PT, R4, 0xc, RZ ;  /* 0x0000000c04087810 */ /* 0x000fe40007f1e0ff */
[----:B------:R-:W-:-:S03]  /*afc0*/  LOP3.LUT R4, R7, 0x300, RZ, 0xc0, !PT ;  /* 0x0000030007047812 */ /* 0x000fc600078ec0ff */
[----:B------:R-:W-:Y:S02]  /*afd0*/  IMAD.X R27, RZ, RZ, R5, P0 ;  /* 0x000000ffff1b7224 */ /* 0x000fe400000e0605 */
[----:B------:R-:W-:-:S07]  /*afe0*/  IMAD.IADD R7, R4, 0x1, R3 ;  /* 0x0000000104077824 */ /* 0x000fce00078e0203 */
.L_x_698:
        /* <DEDUP_REMOVED lines=20> */
.L_x_697:
[----:B------:R-:W-:Y:S05]  /*b130*/  BSYNC.RECONVERGENT B1 ;  /* 0x0000000000017941 */ /* 0x000fea0003800200 */
.L_x_696:
[----:B------:R-:W-:Y:S05]  /*b140*/  @!P1 BRA `(.L_x_695) ;  /* 0x0000001800389947 */ /* 0x000fea0003800000 */
[----:B0-----:R-:W0:Y:S01]  /*b150*/  LDC.64 R4, c[0x0][0x3d0] ;  /* 0x0000f400ff047b82 */ /* 0x001e220000000a00 */
[----:B------:R-:W-:Y:S01]  /*b160*/  IMAD.IADD R2, R12, 0x1, -R7 ;  /* 0x000000010c027824 */ /* 0x000fe200078e0a07 */
[----:B------:R-:W-:Y:S01]  /*b170*/  BSSY.RECONVERGENT B1, `(.L_x_699) ;  /* 0x00000d3000017945 */ /* 0x000fe20003800200 */
[----:B--2---:R-:W-:-:S03]  /*b180*/  IMAD R0, R7, 0x1c, R0 ;  /* 0x0000001c07007824 */ /* 0x004fc600078e0200 */
[----:B------:R-:W-:Y:S01]  /*b190*/  ISETP.GT.AND P1, PT, R2, 0xc00, PT ;  /* 0x00000c000200780c */ /* 0x000fe20003f24270 */
        /* <DEDUP_REMOVED lines=8> */
.L_x_701:
[----:B------:R-:W0:Y:S01]  /*b220*/  LDS R9, [R0+-0x3800] ;  /* 0xffc8000000097984 */ /* 0x000e220000000800 */
[----:B------:R-:W-:-:S03]  /*b230*/  VIADD R7, R7, 0x1000 ;  /* 0x0000100007077836 */ /* 0x000fc60000000000 */
[----:B------:R-:W1:Y:S02]  /*b240*/  LDS R11, [R0+-0x37fc] ;  /* 0xffc80400000b7984 */ /* 0x000e640000000800 */
[----:B------:R-:W-:Y:S02]  /*b250*/  ISETP.GE.AND P1, PT, R7, R2, PT ;  /* 0x000000020700720c */ /* 0x000fe40003f26270 */
[----:B------:R-:W2:Y:S04]  /*b260*/  LDS R13, [R0+-0x37f8] ;  /* 0xffc80800000d7984 */ /* 0x000ea80000000800 */
[----:B------:R-:W3:Y:S04]  /*b270*/  LDS R15, [R0+-0x37f4] ;  /* 0xffc80c00000f7984 */ /* 0x000ee80000000800 */
        /* <DEDUP_REMOVED lines=12> */
[----:B0-----:R-:W-:Y:S04]  /*b340*/  STG.E desc[UR6][R4.64+-0x3000], R9 ;  /* 0xffd0000904007986 */ /* 0x001fe8000c101906 */
[----:B------:R-:W0:Y:S04]  /*b350*/  LDS R9, [R0+0x10] ;  /* 0x0000100000097984 */ /* 0x000e280000000800 */
        /* <DEDUP_REMOVED lines=56> */
[----:B------:R-:W-:Y:S04]  /*b6e0*/  STG.E desc[UR6][R4.64+0x7814], R6 ;  /* 0x0078140604007986 */ /* 0x000fe8000c101906 */
        /* <DEDUP_REMOVED lines=78> */
[----:B------:R3:W-:Y:S01]  /*bbd0*/  STG.E desc[UR6][R4.64+0x1200c], R6 ;  /* 0x01200c0604007986 */ /* 0x0007e2000c101906 */
[----:B-1----:R-:W-:-:S03]  /*bbe0*/  VIADD R0, R0, 0x1c000 ;  /* 0x0001c00000007836 */ /* 0x002fc60000000000 */
[----:B------:R-:W-:Y:S01]  /*bbf0*/  STG.E desc[UR6][R4.64+0xa80c], R11 ;  /* 0x00a80c0b04007986 */ /* 0x000fe2000c101906 */
[----:B0-----:R-:W-:-:S03]  /*bc00*/  IADD3 R9, P2, PT, R4, 0x18000, RZ ;  /* 0x0001800004097810 */ /* 0x001fc60007f5e0ff */
[----:B--2---:R-:W-:Y:S02]  /*bc10*/  STG.E desc[UR6][R4.64+0xa810], R13 ;  /* 0x00a8100d04007986 */ /* 0x004fe4000c101906 */
[----:B---3--:R-:W-:Y:S02]  /*bc20*/  IMAD.X R6, RZ, RZ, R5, P2 ;  /* 0x000000ffff067224 */ /* 0x008fe400010e0605 */
[----:B------:R-:W-:Y:S04]  /*bc30*/  STG.E desc[UR6][R4.64+0xa814], R15 ;  /* 0x00a8140f04007986 */ /* 0x000fe8000c101906 */
        /* <DEDUP_REMOVED lines=38> */
.L_x_700:
[----:B------:R-:W-:Y:S05]  /*bea0*/  BSYNC.RECONVERGENT B1 ;  /* 0x0000000000017941 */ /* 0x000fea0003800200 */
.L_x_699:
        /* <DEDUP_REMOVED lines=8> */
[----:B------:R-:W2:Y:S04]  /*bf30*/  LDS R13, [R0+-0x37f8] ;  /* 0xffc80800000d7984 */ /* 0x000ea80000000800 */
[----:B------:R-:W3:Y:S04]  /*bf40*/  LDS R15, [R0+-0x37f4] ;  /* 0xffc80c00000f7984 */ /* 0x000ee80000000800 */
[----:B------:R-:W4:Y:S04]  /*bf50*/  LDS R17, [R0+-0x37f0] ;  /* 0xffc8100000117984 */ /* 0x000f280000000800 */
[----:B------:R-:W5:Y:S04]  /*bf60*/  LDS R25, [R0+-0x37ec] ;  /* 0xffc8140000197984 */ /* 0x000f680000000800 */
[----:B------:R-:W5:Y:S04]  /*bf70*/  LDS R27, [R0+-0x1c00] ;  /* 0xffe40000001b7984 */ /* 0x000f680000000800 */
[----:B------:R-:W5:Y:S04]  /*bf80*/  LDS R29, [R0+-0x1bfc] ;  /* 0xffe40400001d7984 */ /* 0x000f680000000800 */
[----:B------:R-:W-:Y:S04]  /*bf90*/  LDS R2, [R0+0x700c] ;  /* 0x00700c0000027984 */ /* 0x000fe80000000800 */
[----:B------:R-:W-:Y:S04]  /*bfa0*/  LDS R31, [R0+-0x1bf8] ;  /* 0xffe40800001f7984 */ /* 0x000fe80000000800 */
[----:B0-----:R-:W-:Y:S04]  /*bfb0*/  STG.E desc[UR6][R4.64+-0x3000], R9 ;  /* 0xffd0000904007986 */ /* 0x001fe8000c101906 */
[----:B------:R-:W0:Y:S04]  /*bfc0*/  LDS R9, [R0+-0x1bec] ;  /* 0xffe4140000097984 */ /* 0x000e280000000800 */
[----:B-1----:R-:W-:Y:S04]  /*bfd0*/  STG.E desc[UR6][R4.64+-0x2ffc], R11 ;  /* 0xffd0040b04007986 */ /* 0x002fe8000c101906 */
[----:B--2---:R-:W-:Y:S04]  /*bfe0*/  STG.E desc[UR6][R4.64+-0x2ff8], R13 ;  /* 0xffd0080d04007986 */ /* 0x004fe8000c101906 */
[----:B---3--:R-:W-:Y:S04]  /*bff0*/  STG.E desc[UR6][R4.64+-0x2ff4], R15 ;  /* 0xffd00c0f04007986 */ /* 0x008fe8000c101906 */
[----:B----4-:R-:W-:Y:S04]  /*c000*/  STG.E desc[UR6][R4.64+-0x2ff0], R17 ;  /* 0xffd0101104007986 */ /* 0x010fe8000c101906 */
[----:B-----5:R-:W-:Y:S04]  /*c010*/  STG.E desc[UR6][R4.64+-0x2fec], R25 ;  /* 0xffd0141904007986 */ /* 0x020fe8000c101906 */
[----:B------:R-:W-:Y:S04]  /*c020*/  STG.E desc[UR6][R4.64+-0x1800], R27 ;  /* 0xffe8001b04007986 */ /* 0x000fe8000c101906 */
[----:B------:R-:W-:Y:S04]  /*c030*/  STG.E desc[UR6][R4.64+-0x17fc], R29 ;  /* 0xffe8041d04007986 */ /* 0x000fe8000c101906 */
[----:B------:R-:W1:Y:S04]  /*c040*/  LDS R33, [R0+-0x1bf4] ;  /* 0xffe40c0000217984 */ /* 0x000e680000000800 */
[----:B------:R-:W2:Y:S04]  /*c050*/  LDS R35, [R0+-0x1bf0] ;  /* 0xffe4100000237984 */ /* 0x000ea80000000800 */
[----:B------:R-:W3:Y:S04]  /*c060*/  LDS R11, [R0] ;  /* 0x00000000000b7984 */ /* 0x000ee80000000800 */
        /* <DEDUP_REMOVED lines=39> */
[----:B------:R-:W-:Y:S02]  /*c2e0*/  STG.E desc[UR6][R4.64+-0x17f4], R33 ;  /* 0xffe80c2104007986 */ /* 0x000fe4000c101906 */
[----:B--2---:R-:W-:Y:S02]  /*c2f0*/  IMAD.X R2, RZ, RZ, R5, P1 ;  /* 0x000000ffff027224 */ /* 0x004fe400008e0605 */
[----:B------:R-:W-:Y:S04]  /*c300*/  STG.E desc[UR6][R4.64+-0x17f0], R35 ;  /* 0xffe8102304007986 */ /* 0x000fe8000c101906 */
        /* <DEDUP_REMOVED lines=37> */
.L_x_703:
[----:B------:R-:W-:Y:S05]  /*c560*/  BSYNC.RECONVERGENT B1 ;  /* 0x0000000000017941 */ /* 0x000fea0003800200 */
.L_x_702:
[----:B------:R-:W-:-:S13]  /*c570*/  ISETP.LT.OR P0, PT, R7, R12, P0 ;  /* 0x0000000c0700720c */ /* 0x000fda0000701670 */
[----:B------:R-:W-:Y:S05]  /*c580*/  @!P0 BRA `(.L_x_695) ;  /* 0x0000000400288947 */ /* 0x000fea0003800000 */
[----:B------:R-:W0:Y:S04]  /*c590*/  LDS R59, [R0+0x1c14] ;  /* 0x001c1400003b7984 */ /* 0x000e280000000800 */
[----:B------:R-:W1:Y:S04]  /*c5a0*/  LDS R7, [R0+-0x3800] ;  /* 0xffc8000000077984 */ /* 0x000e680000000800 */
        /* <DEDUP_REMOVED lines=46> */
[----:B------:R-:W-:Y:S05]  /*c890*/  BRA `(.L_x_695) ;  /* 0x0000000000647947 */ /* 0x000fea0003800000 */
.L_x_694:
[----:B------:R-:W-:Y:S01]  /*c8a0*/  ISETP.NE.AND P2, PT, R68, RZ, PT ;  /* 0x000000ff4400720c */ /* 0x000fe20003f45270 */
[----:B------:R-:W0:Y:S08]  /*c8b0*/  @P0 LDC.64 R16, c[0x0][0x3d0] ;  /* 0x0000f400ff100b82 */ /* 0x000e300000000a00 */
[----:B------:R-:W1:Y:S08]  /*c8c0*/  @P1 LDC.64 R24, c[0x0][0x3d0] ;  /* 0x0000f400ff181b82 */ /* 0x000e700000000a00 */
[----:B------:R-:W3:Y:S01]  /*c8d0*/  @P2 LDC.64 R14, c[0x0][0x3d0] ;  /* 0x0000f400ff0e2b82 */ /* 0x000ee20000000a00 */
[----:B0-----:R-:W-:-:S04]  /*c8e0*/  @P0 IMAD.WIDE R16, R13, 0x18, R16 ;  /* 0x000000180d100825 */ /* 0x001fc800078e0210 */
[----:B-1----:R-:W-:-:S04]  /*c8f0*/  @P1 IMAD.WIDE R24, R67, 0x18, R24 ;  /* 0x0000001843181825 */ /* 0x002fc800078e0218 */
[----:B---3--:R-:W-:-:S05]  /*c900*/  @P2 IMAD.WIDE R14, R27, 0x18, R14 ;  /* 0x000000181b0e2825 */ /* 0x008fca00078e020e */
        /* <DEDUP_REMOVED lines=17> */
[----:B------:R0:W-:Y:S02]  /*ca20*/  @P1 STG.E desc[UR6][R24.64+0x14], R5 ;  /* 0x0000140518001986 */ /* 0x0001e4000c101906 */
.L_x_695:
[----:B------:R-:W-:Y:S05]  /*ca30*/  BSYNC.RECONVERGENT B0 ;  /* 0x0000000000007941 */ /* 0x000fea0003800200 */
.L_x_693:
[----:B------:R-:W-:-:S13]  /*ca40*/  ISETP.NE.AND P0, PT, R3, 0xff, PT ;  /* 0x000000ff0300780c */ /* 0x000fda0003f05270 */
[----:B------:R-:W-:Y:S05]  /*ca50*/  @P0 EXIT ;  /* 0x000000000000094d */ /* 0x000fea0003800000 */
[----:B01----:R-:W0:Y:S01]  /*ca60*/  LDC.64 R4, c[0x0][0x3d8] ;  /* 0x0000f600ff047b82 */ /* 0x003e220000000a00 */
[----:B------:R-:W-:-:S13]  /*ca70*/  ISETP.NE.AND P0, PT, R69, 0x300, PT ;  /* 0x000003004500780c */ /* 0x000fda0003f05270 */
[----:B------:R-:W-:Y:S05]  /*ca80*/  @P0 BRA `(.L_x_704) ;  /* 0x0000000000240947 */ /* 0x000fea0003800000 */
[----:B------:R-:W1:Y:S02]  /*ca90*/  LDC.64 R2, c[0x0][0x3d0] ;  /* 0x0000f400ff027b82 */ /* 0x000e640000000a00 */
[----:B-1----:R-:W-:-:S04]  /*caa0*/  IMAD.WIDE R2, R12, 0x18, R2 ;  /* 0x000000180c027825 */ /* 0x002fc800078e0202 */
[----:B------:R-:W-:Y:S01]  /*cab0*/  VIADD R12, R12, 0x1 ;  /* 0x000000010c0c7836 */ /* 0x000fe20000000000 */
[----:B------:R1:W-:Y:S04]  /*cac0*/  STG.E desc[UR6][R2.64], R18 ;  /* 0x0000001202007986 */ /* 0x0003e8000c101906 */
[----:B------:R1:W-:Y:S04]  /*cad0*/  STG.E desc[UR6][R2.64+0x4], R19 ;  /* 0x0000041302007986 */ /* 0x0003e8000c101906 */
[----:B------:R1:W-:Y:S04]  /*cae0*/  STG.E desc[UR6][R2.64+0x8], R20 ;  /* 0x0000081402007986 */ /* 0x0003e8000c101906 */
[----:B------:R1:W-:Y:S04]  /*caf0*/  STG.E desc[UR6][R2.64+0xc], R21 ;  /* 0x00000c1502007986 */ /* 0x0003e8000c101906 */
[----:B------:R1:W-:Y:S04]  /*cb00*/  STG.E desc[UR6][R2.64+0x10], R22 ;  /* 0x0000101602007986 */ /* 0x0003e8000c101906 */
[----:B------:R1:W-:Y:S02]  /*cb10*/  STG.E desc[UR6][R2.64+0x14], R23 ;  /* 0x0000141702007986 */ /* 0x0003e4000c101906 */
.L_x_704:
[----:B0-----:R-:W-:Y:S01]  /*cb20*/  STG.E desc[UR6][R4.64], R12 ;  /* 0x0000000c04007986 */ /* 0x001fe2000c101906 */
[----:B------:R-:W-:Y:S05]  /*cb30*/  EXIT ;  /* 0x000000000000794d */ /* 0x000fea0003800000 */
.L_x_663:
[----:B------:R-:W0:Y:S01]  /*cb40*/  LDC.64 R2, c[0x0][0x380] ;  /* 0x0000e000ff027b82 */ /* 0x000e220000000a00 */
[----:B------:R-:W1:Y:S01]  /*cb50*/  S2R R62, SR_TID.X ;  /* 0x00000000003e7919 */ /* 0x000e620000002100 */
[----:B------:R-:W2:Y:S01]  /*cb60*/  S2R R14, SR_CgaCtaId ;  /* 0x00000000000e7919 */ /* 0x000ea20000008800 */
[----:B------:R-:W3:Y:S01]  /*cb70*/  S2R R71, SR_LANEID ;  /* 0x0000000000477919 */ /* 0x000ee20000000000 */
[----:B------:R-:W-:Y:S01]  /*cb80*/  MOV R73, 0x400 ;  /* 0x0000040000497802 */ /* 0x000fe20000000f00 */
[----:B------:R-:W-:-:S03]  /*cb90*/  IMAD.MOV.U32 R65, RZ, RZ, RZ ;  /* 0x000000ffff417224 */ /* 0x000fc600078e00ff */
[----:B------:R-:W4:Y:S01]  /*cba0*/  LDC.64 R10, c[0x0][0x3a0] ;  /* 0x0000e800ff0a7b82 */ /* 0x000f220000000a00 */
[----:B------:R-:W5:Y:S01]  /*cbb0*/  LDCU UR4, c[0x0][0x398] ;  /* 0x00007300ff0477ac */ /* 0x000f620008000800 */
[----:B0-----:R-:W-:-:S05]  /*cbc0*/  IMAD.WIDE.U32 R6, R4, 0x10, R2 ;  /* 0x0000001004067825 */ /* 0x001fca00078e0002 */
[----:B------:R-:W5:Y:S01]  /*cbd0*/  LDG.E R5, desc[UR6][R6.64] ;  /* 0x0000000606057981 */ /* 0x000f62000c1e1900 */
[C---:B-1----:R-:W-:Y:S02]  /*cbe0*/  LOP3.LUT R0, R62.reuse, 0x1f, RZ, 0xc0, !PT ;  /* 0x0000001f3e007812 */ /* 0x042fe400078ec0ff */
        /* <DEDUP_REMOVED lines=9> */
[----:B------:R-:W-:-:S04]  /*cc80*/  @!P0 IMAD.IADD R9, R4, 0x1, R15 ;  /* 0x0000000104098824 */ /* 0x000fc800078e020f */
[----:B------:R-:W-:-:S04]  /*cc90*/  @!P0 IMAD.WIDE.U32 R2, R9, 0x10, R2 ;  /* 0x0000001009028825 */ /* 0x000fc800078e0002 */
[----:B------:R-:W-:Y:S02]  /*cca0*/  IMAD.X R9, RZ, RZ, R7, P2 ;  /* 0x000000ffff097224 */ /* 0x000fe400010e0607 */
[----:B-----5:R-:W-:Y:S02]  /*ccb0*/  IMAD.MOV.U32 R0, RZ, RZ, R5 ;  /* 0x000000ffff007224 */ /* 0x020fe400078e0005 */
[----:B------:R-:W5:Y:S02]  /*ccc0*/  @!P0 LDG.E R5, desc[UR6][R2.64] ;  /* 0x0000000602058981 */ /* 0x000f64000c1e1900 */
[----:B------:R-:W-:Y:S02]  /*ccd0*/  IMAD.MOV.U32 R12, RZ, RZ, R0 ;  /* 0x000000ffff0c7224 */ /* 0x000fe400078e0000 */
[----:B------:R-:W5:Y:S04]  /*cce0*/  @!P4 LDG.E R0, desc[UR6][R8.64+0x400] ;  /* 0x000400060800c981 */ /* 0x000f68000c1e1900 */
[----:B------:R4:W5:Y:S01]  /*ccf0*/  @!P1 LDG.E R12, desc[UR6][R8.64+0x200] ;  /* 0x00020006080c9981 */ /* 0x000962000c1e1900 */
[----:B------:R-:W-:-:S02]  /*cd00*/  SHF.R.U32.HI R72, RZ, 0x5, R62 ;  /* 0x00000005ff487819 */ /* 0x000fc4000001163e */
[----:B--2---:R-:W-:Y:S02]  /*cd10*/  LEA R73, R14, R73, 0x18 ;  /* 0x000000490e497211 */ /* 0x004fe400078ec0ff */
[----:B------:R-:W-:Y:S01]  /*cd20*/  ISETP.NE.AND P3, PT, R62, RZ, PT ;  /* 0x000000ff3e00720c */ /* 0x000fe20003f65270 */
[----:B---3--:R-:W-:-:S04]  /*cd30*/  IMAD R16, R72, 0x60, R71 ;  /* 0x0000006048107824 */ /* 0x008fc800078e0247 */
[----:B------:R-:W-:-:S04]  /*cd40*/  IMAD R21, R16, 0x4, R73 ;  /* 0x0000000410157824 */ /* 0x000fc800078e0249 */
[----:B------:R-:W-:Y:S02]  /*cd50*/  IMAD R24, R71, 0x8, R21 ;  /* 0x0000000847187824 */ /* 0x000fe400078e0215 */
[----:B----4-:R-:W-:Y:S01]  /*cd60*/  IMAD.WIDE.U32 R8, R4, 0x10, R10 ;  /* 0x0000001004087825 */ /* 0x010fe200078e000a */
[----:B-----5:R0:W-:Y:S04]  /*cd70*/  STS [R21], R5 ;  /* 0x0000000515007388 */ /* 0x0201e80000000800 */
[----:B------:R-:W-:Y:S04]  /*cd80*/  STS [R21+0x100], R0 ;  /* 0x0001000015007388 */ /* 0x000fe80000000800 */
[----:B------:R1:W-:Y:S01]  /*cd90*/  STS [R21+0x80], R12 ;  /* 0x0000800c15007388 */ /* 0x0003e20000000800 */
[----:B------:R-:W-:-:S03]  /*cda0*/  NOP ;  /* 0x0000000000007918 */ /* 0x000fc60000000000 */
[----:B------:R2:W3:Y:S04]  /*cdb0*/  @!P3 LDG.E R65, desc[UR6][R6.64+-0x10] ;  /* 0xfffff0060641b981 */ /* 0x0004e8000c1e1900 */
[----:B------:R-:W-:Y:S04]  /*cdc0*/  LDS R68, [R24] ;  /* 0x0000000018447984 */ /* 0x000fe80000000800 */
[----:B------:R-:W-:Y:S04]  /*cdd0*/  LDS R67, [R24+0x4] ;  /* 0x0000040018437984 */ /* 0x000fe80000000800 */
[----:B------:R4:W5:Y:S01]  /*cde0*/  LDS R14, [R24+0x8] ;  /* 0x00000800180e7984 */ /* 0x0009620000000800 */
[----:B------:R-:W-:Y:S06]  /*cdf0*/  BAR.SYNC.DEFER_BLOCKING 0x0 ;  /* 0x0000000000007b1d */ /* 0x000fec0000010000 */
[----:B------:R-:W2:Y:S04]  /*ce00*/  LDG.E R20, desc[UR6][R8.64+0x4] ;  /* 0x0000040608147981 */ /* 0x000ea8000c1e1900 */
[----:B------:R-:W4:Y:S04]  /*ce10*/  LDG.E R22, desc[UR6][R8.64+0x8] ;  /* 0x0000080608167981 */ /* 0x000f28000c1e1900 */
[----:B0-----:R0:W5:Y:S01]  /*ce20*/  LDG.E R5, desc[UR6][R8.64+0xc] ;  /* 0x00000c0608057981 */ /* 0x001162000c1e1900 */
[----:B------:R-:W-:Y:S01]  /*ce30*/  @!P0 IMAD.IADD R3, R4, 0x1, R15 ;  /* 0x0000000104038824 */ /* 0x000fe200078e020f */
[----:B-1----:R-:W-:-:S03]  /*ce40*/  IADD3 R12, P2, PT, R13, R8, RZ ;  /* 0x000000080d0c7210 */ /* 0x002fc60007f5e0ff */
[----:B------:R-:W-:-:S04]  /*ce50*/  @!P0 IMAD.WIDE.U32 R2, R3, 0x10, R10 ;  /* 0x0000001003028825 */ /* 0x000fc800078e000a */
[----:B------:R-:W-:Y:S02]  /*ce60*/  IMAD.X R13, RZ, RZ, R9, P2 ;  /* 0x000000ffff0d7224 */ /* 0x000fe400010e0609 */
[----:B--2---:R-:W-:Y:S02]  /*ce70*/  IMAD.MOV.U32 R6, RZ, RZ, R20 ;  /* 0x000000ffff067224 */ /* 0x004fe400078e0014 */
[----:B------:R-:W2:Y:S01]  /*ce80*/  @!P0 LDG.E R20, desc[UR6][R2.64+0x4] ;  /* 0x0000040602148981 */ /* 0x000ea2000c1e1900 */
[----:B----4-:R-:W-:Y:S02]  /*ce90*/  IMAD.MOV.U32 R18, RZ, RZ, R22 ;  /* 0x000000ffff127224 */ /* 0x010fe400078e0016 */
[----:B------:R-:W-:Y:S01]  /*cea0*/  IMAD.MOV.U32 R10, RZ, RZ, R6 ;  /* 0x000000ffff0a7224 */ /* 0x000fe200078e0006 */
[----:B------:R-:W4:Y:S01]  /*ceb0*/  @!P0 LDG.E R22, desc[UR6][R2.64+0x8] ;  /* 0x0000080602168981 */ /* 0x000f22000c1e1900 */
[----:B0-----:R-:W-:Y:S02]  /*cec0*/  IMAD.MOV.U32 R8, RZ, RZ, R18 ;  /* 0x000000ffff087224 */ /* 0x001fe400078e0012 */
[----:B-----5:R-:W-:Y:S01]  /*ced0*/  IMAD.MOV.U32 R17, RZ, RZ, R5 ;  /* 0x000000ffff117224 */ /* 0x020fe200078e0005 */
[----:B------:R-:W5:Y:S03]  /*cee0*/  @!P4 LDG.E R6, desc[UR6][R12.64+0x404] ;  /* 0x000404060c06c981 */ /* 0x000f66000c1e1900 */
[----:B------:R-:W-:Y:S01]  /*cef0*/  IMAD.MOV.U32 R25, RZ, RZ, R17 ;  /* 0x000000ffff197224 */ /* 0x000fe200078e0011 */
[----:B------:R-:W3:Y:S04]  /*cf00*/  @!P1 LDG.E R10, desc[UR6][R12.64+0x204] ;  /* 0x000204060c0a9981 */ /* 0x000ee8000c1e1900 */
[----:B------:R-:W3:Y:S04]  /*cf10*/  @!P1 LDG.E R8, desc[UR6][R12.64+0x208] ;  /* 0x000208060c089981 */ /* 0x000ee8000c1e1900 */
[----:B------:R-:W3:Y:S04]  /*cf20*/  @!P4 LDG.E R18, desc[UR6][R12.64+0x408] ;  /* 0x000408060c12c981 */ /* 0x000ee8000c1e1900 */
[----:B------:R-:W3:Y:S04]  /*cf30*/  @!P0 LDG.E R5, desc[UR6][R2.64+0xc] ;  /* 0x00000c0602058981 */ /* 0x000ee8000c1e1900 */
[----:B------:R-:W3:Y:S04]  /*cf40*/  @!P1 LDG.E R25, desc[UR6][R12.64+0x20c] ;  /* 0x00020c060c199981 */ /* 0x000ee8000c1e1900 */
[----:B------:R-:W3:Y:S01]  /*cf50*/  @!P4 LDG.E R17, desc[UR6][R12.64+0x40c] ;  /* 0x00040c060c11c981 */ /* 0x000ee2000c1e1900 */
[----:B------:R-:W-:-:S02]  /*cf60*/  VIADD R4, R4, UR4 ;  /* 0x0000000404047c36 */ /* 0x000fc40008000000 */
[----:B------:R-:W-:Y:S02]  /*cf70*/  IMAD R7, R71, 0x2, R16 ;  /* 0x0000000247077824 */ /* 0x000fe400078e0210 */
[----:B------:R-:W-:Y:S02]  /*cf80*/  IMAD R0, R16, 0x14, R21 ;  /* 0x0000001410007824 */ /* 0x000fe400078e0215 */
[----:B------:R-:W-:Y:S02]  /*cf90*/  IMAD.MOV.U32 R16, RZ, RZ, R4 ;  /* 0x000000ffff107224 */ /* 0x000fe400078e0004 */
[----:B------:R-:W-:Y:S02]  /*cfa0*/  IMAD R27, R7, 0x14, R24 ;  /* 0x00000014071b7824 */ /* 0x000fe400078e0218 */
[--C-:B------:R-:W-:Y:S02]  /*cfb0*/  IMAD.MOV.U32 R24, RZ, RZ, R16.reuse ;  /* 0x000000ffff187224 */ /* 0x100fe400078e0010 */
[----:B------:R-:W-:-:S02]  /*cfc0*/  @!P0 IMAD.IADD R4, R15, 0x1, R16 ;  /* 0x000000010f048824 */ /* 0x000fc400078e0210 */
[--C-:B------:R-:W-:Y:S02]  /*cfd0*/  @!P1 IMAD.IADD R24, R19, 0x1, R16.reuse ;  /* 0x0000000113189824 */ /* 0x100fe400078e0210 */
[----:B------:R-:W-:Y:S02]  /*cfe0*/  @!P4 IMAD.IADD R16, R26, 0x1, R16 ;  /* 0x000000011a10c824 */ /* 0x000fe400078e0210 */
[C---:B------:R-:W-:Y:S01]  /*cff0*/  IMAD R15, R62.reuse, 0x4, R73 ;  /* 0x000000043e0f7824 */ /* 0x040fe200078e0249 */
[----:B------:R-:W-:Y:S02]  /*d000*/  ISETP.NE.AND P0, PT, R62, RZ, PT ;  /* 0x000000ff3e00720c */ /* 0x000fe40003f05270 */
[----:B------:R-:W-:Y:S01]  /*d010*/  ISETP.NE.AND P2, PT, R67, R14, PT ;  /* 0x0000000e4300720c */ /* 0x000fe20003f45270 */
[----:B------:R-:W-:Y:S01]  /*d020*/  BSSY.RECONVERGENT B0, `(.L_x_705) ;  /* 0x000003b000007945 */ /* 0x000fe20003800200 */
[----:B--2---:R-:W-:Y:S01]  /*d030*/  IMAD.MOV.U32 R21, RZ, RZ, R20 ;  /* 0x000000ffff157224 */ /* 0x004fe200078e0014 */
[----:B----4-:R-:W-:Y:S01]  /*d040*/  MOV R23, R22 ;  /* 0x0000001600177202 */ /* 0x010fe20000000f00 */
[----:B-----5:R-:W-:-:S02]  /*d050*/  IMAD.MOV.U32 R7, RZ, RZ, R6 ;  /* 0x000000ffff077224 */ /* 0x020fc400078e0006 */
[----:B---3--:R-:W-:Y:S02]  /*d060*/  IMAD.MOV.U32 R11, RZ, RZ, R10 ;  /* 0x000000ffff0b7224 */ /* 0x008fe400078e000a */
        /* <DEDUP_REMOVED lines=24> */
[----:B------:R1:W3:Y:S01]  /*d1f0*/  @P0 LDS R65, [R15+0x574] ;  /* 0x000574000f410984 */ /* 0x0002e20000000800 */
[----:B0-----:R-:W-:Y:S01]  /*d200*/  IMAD R0, R62, 0x3, RZ ;  /* 0x000000033e007824 */ /* 0x001fe200078e02ff */
[----:B------:R-:W-:-:S03]  /*d210*/  ISETP.NE.AND P0, PT, R68, R67, PT ;  /* 0x000000434400720c */ /* 0x000fc60003f05270 */
[----:B------:R-:W-:-:S05]  /*d220*/  VIADD R16, R0, 0x1 ;  /* 0x0000000100107836 */ /* 0x000fca0000000000 */
[----:B------:R-:W-:Y:S01]  /*d230*/  ISETP.EQ.OR P0, PT, R16, R69, P0 ;  /* 0x000000451000720c */ /* 0x000fe20000702670 */
[----:B------:R-:W-:-:S05]  /*d240*/  VIADD R16, R0, 0x2 ;  /* 0x0000000200107836 */ /* 0x000fca0000000000 */
[----:B------:R-:W-:Y:S01]  /*d250*/  ISETP.EQ.OR P2, PT, R16, R69, P2 ;  /* 0x000000451000720c */ /* 0x000fe20001742670 */
[----:B-1----:R-:W-:Y:S02]  /*d260*/  IMAD.MOV.U32 R15, RZ, RZ, R10 ;  /* 0x000000ffff0f7224 */ /* 0x002fe400078e000a */
[----:B--2---:R-:W-:Y:S02]  /*d270*/  IMAD.MOV.U32 R17, RZ, RZ, R8 ;  /* 0x000000ffff117224 */ /* 0x004fe400078e0008 */
[----:B------:R-:W-:Y:S01]  /*d280*/  IMAD.MOV.U32 R14, RZ, RZ, R9 ;  /* 0x000000ffff0e7224 */ /* 0x000fe200078e0009 */
[----:B---3--:R-:W-:-:S04]  /*d290*/  ISETP.NE.AND P1, PT, R65, R68, PT ;  /* 0x000000444100720c */ /* 0x008fc80003f25270 */
[----:B------:R-:W-:-:S04]  /*d2a0*/  ISETP.EQ.OR P1, PT, R0, R69, P1 ;  /* 0x000000450000720c */ /* 0x000fc80000f22670 */
[----:B------:R-:W-:-:S05]  /*d2b0*/  SEL R0, RZ, 0x1, !P1 ;  /* 0x00000001ff007807 */ /* 0x000fca0004800000 */
[----:B------:R-:W-:Y:S02]  /*d2c0*/  VIADD R66, R0, 0x1 ;  /* 0x0000000100427836 */ /* 0x000fe40000000000 */
[----:B------:R-:W-:Y:S02]  /*d2d0*/  @!P0 IMAD.MOV R66, RZ, RZ, R0 ;  /* 0x000000ffff428224 */ /* 0x000fe400078e0200 */
[----:B------:R-:W-:Y:S02]  /*d2e0*/  IMAD.MOV.U32 R0, RZ, RZ, R11 ;  /* 0x000000ffff007224 */ /* 0x000fe400078e000b */
[----:B------:R-:W-:Y:S02]  /*d2f0*/  VIADD R18, R66, 0x1 ;  /* 0x0000000142127836 */ /* 0x000fe40000000000 */
[----:B------:R-:W-:Y:S02]  /*d300*/  IMAD.MOV.U32 R19, RZ, RZ, R6 ;  /* 0x000000ffff137224 */ /* 0x000fe400078e0006 */
[----:B------:R-:W-:-:S02]  /*d310*/  @!P2 IMAD.MOV R18, RZ, RZ, R66 ;  /* 0x000000ffff12a224 */ /* 0x000fc400078e0242 */
        /* <DEDUP_REMOVED lines=11> */
.L_x_706:
[----:B------:R-:W-:Y:S05]  /*d3d0*/  BSYNC.RECONVERGENT B0 ;  /* 0x0000000000007941 */ /* 0x000fea0003800200 */
.L_x_705:
        /* <DEDUP_REMOVED lines=11> */
.L_x_708:
[----:B------:R-:W-:Y:S05]  /*d490*/  BSYNC.RECONVERGENT B0 ;  /* 0x0000000000007941 */ /* 0x000fea0003800200 */
.L_x_707:
        /* <DEDUP_REMOVED lines=11> */
[----:B------:R-:W-:-:S03]  /*d550*/  IMAD.MOV.U32 R17, RZ, RZ, R2 ;  /* 0x000000ffff117224 */ /* 0x000fc600078e0002 */
[----:B------:R1:W1:Y:S04]  /*d560*/  SHFL.UP PT, R22, R13, 0x1, RZ ;  /* 0x042000000d167989 */ /* 0x00026800000e00ff */
[----:B------:R1:W1:Y:S04]  /*d570*/  SHFL.UP PT, R25, R2, 0x1, RZ ;  /* 0x0420000002197989 */ /* 0x00026800000e00ff */
[----:B------:R1:W1:Y:S01]  /*d580*/  SHFL.UP PT, R24, R3, 0x1, RZ ;  /* 0x0420000003187989 */ /* 0x00026200000e00ff */
[----:B0-----:R-:W-:Y:S02]  /*d590*/  IMAD.IADD R19, R18, 0x1, R19 ;  /* 0x0000000112137824 */ /* 0x001fe400078e0213 */
[----:B------:R-:W-:-:S02]  /*d5a0*/  @!P5 IMAD.MOV.U32 R19, RZ, RZ, R18 ;  /* 0x000000ffff13d224 */ /* 0x000fc400078e0012 */
[----:B------:R-:W-:Y:S01]  /*d5b0*/  IMAD.MOV.U32 R18, RZ, RZ, R3 ;  /* 0x000000ffff127224 */ /* 0x000fe200078e0003 */
[----:B--2---:R-:W-:Y:S06]  /*d5c0*/  @P4 BRA `(.L_x_710) ;  /* 0x0000000000244947 */ /* 0x004fec0003800000 */
[----:B-1----:R-:W-:Y:S02]  /*d5d0*/  IABS R0, R24 ;  /* 0x0000001800007213 */ /* 0x002fe40000000000 */
[----:B------:R-:W-:Y:S02]  /*d5e0*/  IABS R15, R3 ;  /* 0x00000003000f7213 */ /* 0x000fe40000000000 */
[----:B---3--:R-:W-:Y:S02]  /*d5f0*/  VIMNMX R14, PT, PT, R20, R5, !PT ;  /* 0x00000005140e7248 */ /* 0x008fe40007fe0100 */
[----:B------:R-:W-:Y:S02]  /*d600*/  ISETP.GT.U32.AND P4, PT, R0, R15, PT ;  /* 0x0000000f0000720c */ /* 0x000fe40003f84070 */
[----:B------:R-:W-:Y:S02]  /*d610*/  VIMNMX R0, PT, PT, R21, R4, PT ;  /* 0x0000000415007248 */ /* 0x000fe40003fe0100 */
[----:B----4-:R-:W-:-:S02]  /*d620*/  VIMNMX R15, PT, PT, R23, R12, PT ;  /* 0x0000000c170f7248 */ /* 0x010fc40003fe0100 */
[----:B------:R-:W-:Y:S02]  /*d630*/  VIMNMX R16, PT, PT, R22, R13, !PT ;  /* 0x0000000d16107248 */ /* 0x000fe40007fe0100 */
[----:B------:R-:W-:Y:S02]  /*d640*/  SEL R17, R25, R2, P4 ;  /* 0x0000000219117207 */ /* 0x000fe40002000000 */
[----:B------:R-:W-:-:S07]  /*d650*/  SEL R18, R24, R3, P4 ;  /* 0x0000000318127207 */ /* 0x000fce0002000000 */
.L_x_710:
[----:B------:R-:W-:Y:S05]  /*d660*/  BSYNC.RECONVERGENT B0 ;  /* 0x0000000000007941 */ /* 0x000fea0003800200 */
.L_x_709:
[----:B---3--:R-:W0:Y:S01]  /*d670*/  SHFL.UP PT, R20, R19, 0x2, RZ ;  /* 0x0440000013147989 */ /* 0x008e2200000e00ff */
[----:B------:R-:W-:Y:S01]  /*d680*/  ISETP.GT.AND P4, PT, R71, 0x1, PT ;  /* 0x000000014700780c */ /* 0x000fe20003f84270 */
[----:B------:R-:W-:Y:S01]  /*d690*/  @!P5 IMAD.MOV.U32 R0, RZ, RZ, R4 ;  /* 0x000000ffff00d224 */ /* 0x000fe200078e0004 */
[----:B------:R-:W-:Y:S01]  /*d6a0*/  BSSY.RECONVERGENT B0, `(.L_x_711) ;  /* 0x000001f000007945 */ /* 0x000fe20003800200 */
[----:B------:R-:W-:Y:S02]  /*d6b0*/  @!P5 IMAD.MOV.U32 R14, RZ, RZ, R5 ;  /* 0x000000ffff0ed224 */ /* 0x000fe400078e0005 */
[----:B------:R-:W-:Y:S02]  /*d6c0*/  @!P5 IMAD.MOV.U32 R15, RZ, RZ, R12 ;  /* 0x000000ffff0fd224 */ /* 0x000fe400078e000c */
[----:B------:R-:W-:Y:S01]  /*d6d0*/  @!P5 IMAD.MOV.U32 R16, RZ, RZ, R13 ;  /* 0x000000ffff10d224 */ /* 0x000fe200078e000d */
[----:B------:R2:W3:Y:S01]  /*d6e0*/  SHFL.UP PT, R21, R14, 0x2, RZ ;  /* 0x044000000e157989 */ /* 0x0004e200000e00ff */
[----:B------:R-:W-:-:S02]  /*d6f0*/  @!P5 IMAD.MOV.U32 R17, RZ, RZ, R2 ;  /* 0x000000ffff11d224 */ /* 0x000fc400078e0002 */
[----:B------:R-:W-:Y:S01]  /*d700*/  @!P5 IMAD.MOV.U32 R18, RZ, RZ, R3 ;  /* 0x000000ffff12d224 */ /* 0x000fe200078e0003 */
[----:B------:R-:W-:Y:S01]  /*d710*/  ISETP.NE.AND P5, PT, R19, RZ, PT ;  /* 0x000000ff1300720c */ /* 0x000fe20003fa5270 */
[----:B-1----:R2:W1:Y:S01]  /*d720*/  SHFL.UP PT, R22, R15, 0x2, RZ ;  /* 0x044000000f167989 */ /* 0x00246200000e00ff */
[----:B------:R-:W-:Y:S02]  /*d730*/  IMAD.MOV.U32 R2, RZ, RZ, R0 ;  /* 0x000000ffff027224 */ /* 0x000fe400078e0000 */
[----:B------:R-:W-:Y:S01]  /*d740*/  IMAD.MOV.U32 R3, RZ, RZ, R14 ;  /* 0x000000ffff037224 */ /* 0x000fe200078e000e */
[----:B----4-:R2:W4:Y:S01]  /*d750*/  SHFL.UP PT, R23, R16, 0x2, RZ ;  /* 0x0440000010177989 */ /* 0x01052200000e00ff */
[----:B------:R-:W-:Y:S02]  /*d760*/  IMAD.MOV.U32 R4, RZ, RZ, R15 ;  /* 0x000000ffff047224 */ /* 0x000fe400078e000f */
[----:B------:R-:W-:Y:S01]  /*d770*/  IMAD.MOV.U32 R5, RZ, RZ, R16 ;  /* 0x000000ffff057224 */ /* 0x000fe200078e0010 */
[----:B------:R2:W1:Y:S01]  /*d780*/  SHFL.UP PT, R24, R17, 0x2, RZ ;  /* 0x0440000011187989 */ /* 0x00046200000e00ff */
        /* <DEDUP_REMOVED lines=9> */
[----:B-1----:R-:W-:Y:S02]  /*d820*/  VIMNMX R4, PT, PT, R22, R15, PT ;  /* 0x0000000f16047248 */ /* 0x002fe40003fe0100 */
[----:B------:R-:W-:Y:S02]  /*d830*/  ISETP.GT.U32.AND P5, PT, R2, R3, PT ;  /* 0x000000030200720c */ /* 0x000fe40003fa4070 */
[----:B------:R-:W-:Y:S02]  /*d840*/  VIMNMX R2, PT, PT, R19, R0, PT ;  /* 0x0000000013027248 */ /* 0x000fe40003fe0100 */
[----:B---3--:R-:W-:-:S02]  /*d850*/  VIMNMX R3, PT, PT, R21, R14, !PT ;  /* 0x0000000e15037248 */ /* 0x008fc40007fe0100 */
[----:B----4-:R-:W-:Y:S02]  /*d860*/  VIMNMX R5, PT, PT, R23, R16, !PT ;  /* 0x0000001017057248 */ /* 0x010fe40007fe0100 */
[----:B------:R-:W-:Y:S02]  /*d870*/  SEL R12, R24, R17, P5 ;  /* 0x00000011180c7207 */ /* 0x000fe40002800000 */
[----:B------:R-:W-:-:S07]  /*d880*/  SEL R13, R25, R18, P5 ;  /* 0x00000012190d7207 */ /* 0x000fce0002800000 */
.L_x_712:
[----:B------:R-:W-:Y:S05]  /*d890*/  BSYNC.RECONVERGENT B0 ;  /* 0x0000000000007941 */ /* 0x000fea0003800200 */
.L_x_711:
[----:B0-----:R-:W0:Y:S01]  /*d8a0*/  SHFL.UP PT, R19, R20, 0x4, RZ ;  /* 0x0480000014137989 */ /* 0x001e2200000e00ff */
[----:B------:R-:W-:Y:S01]  /*d8b0*/  ISETP.GT.AND P5, PT, R71, 0x3, PT ;  /* 0x000000034700780c */ /* 0x000fe20003fa4270 */
[----:B------:R-:W-:Y:S01]  /*d8c0*/  @!P4 IMAD.MOV.U32 R2, RZ, RZ, R0 ;  /* 0x000000ffff02c224 */ /* 0x000fe200078e0000 */
[----:B------:R-:W-:Y:S01]  /*d8d0*/  BSSY.RECONVERGENT B0, `(.L_x_713) ;  /* 0x000001f000007945 */ /* 0x000fe20003800200 */
[----:B------:R-:W-:Y:S02]  /*d8e0*/  @!P4 IMAD.MOV.U32 R3, RZ, RZ, R14 ;  /* 0x000000ffff03c224 */ /* 0x000fe400078e000e */
[----:B------:R-:W-:Y:S01]  /*d8f0*/  @!P4 IMAD.MOV.U32 R4, RZ, RZ, R15 ;  /* 0x000000ffff04c224 */ /* 0x000fe200078e000f */
[----:B---3--:R3:W3:Y:S01]  /*d900*/  SHFL.UP PT, R21, R2, 0x4, RZ ;  /* 0x0480000002157989 */ /* 0x0086e200000e00ff */
[----:B------:R-:W-:Y:S02]  /*d910*/  @!P4 IMAD.MOV.U32 R5, RZ, RZ, R16 ;  /* 0x000000ffff05c224 */ /* 0x000fe400078e0010 */
[----:B------:R-:W-:Y:S01]  /*d920*/  @!P4 IMAD.MOV.U32 R12, RZ, RZ, R17 ;  /* 0x000000ffff0cc224 */ /* 0x000fe200078e0011 */
[----:B----4-:R4:W3:Y:S01]  /*d930*/  SHFL.UP PT, R23, R4, 0x4, RZ ;  /* 0x0480000004177989 */ /* 0x0108e200000e00ff */
[----:B------:R-:W-:Y:S01]  /*d940*/  @!P4 IMAD.MOV.U32 R13, RZ, RZ, R18 ;  /* 0x000000ffff0dc224 */ /* 0x000fe200078e0012 */
[----:B------:R-:W-:Y:S01]  /*d950*/  ISETP.NE.AND P4, PT, R20, RZ, PT ;  /* 0x000000ff1400720c */ /* 0x000fe20003f85270 */
[----:B--2---:R-:W-:Y:S01]  /*d960*/  IMAD.MOV.U32 R0, RZ, RZ, R2 ;  /* 0x000000ffff007224 */ /* 0x004fe200078e0002 */
[----:B-1----:R4:W1:Y:S01]  /*d970*/  SHFL.UP PT, R22, R5, 0x4, RZ ;  /* 0x0480000005167989 */ /* 0x00286200000e00ff */
[----:B------:R-:W-:-:S02]  /*d980*/  IMAD.MOV.U32 R14, RZ, RZ, R3 ;  /* 0x000000ffff0e7224 */ /* 0x000fc400078e0003 */
[----:B------:R-:W-:Y:S01]  /*d990*/  IMAD.MOV.U32 R15, RZ, RZ, R4 ;  /* 0x000000ffff0f7224 */ /* 0x000fe200078e0004 */
[----:B------:R4:W2:Y:S01]  /*d9a0*/  SHFL.UP PT, R25, R12, 0x4, RZ ;  /* 0x048000000c197989 */ /* 0x0008a200000e00ff */
[----:B------:R-:W-:Y:S02]  /*d9b0*/  IMAD.MOV.U32 R16, RZ, RZ, R5 ;  /* 0x000000ffff107224 */ /* 0x000fe400078e0005 */
[----:B------:R-:W-:Y:S01]  /*d9c0*/  IMAD.MOV.U32 R17, RZ, RZ, R12 ;  /* 0x000000ffff117224 */ /* 0x000fe200078e000c */
[----:B------:R4:W1:Y:S01]  /*d9d0*/  SHFL.UP PT, R24, R13, 0x4, RZ ;  /* 0x048000000d187989 */ /* 0x00086200000e00ff */
[----:B0-----:R-:W-:Y:S01]  /*d9e0*/  IADD3 R19, PT, PT, R19, R20, RZ ;  /* 0x0000001413137210 */ /* 0x001fe20007ffe0ff */
[----:B------:R-:W-:Y:S02]  /*d9f0*/  @!P5 IMAD.MOV.U32 R19, RZ, RZ, R20 ;  /* 0x000000ffff13d224 */ /* 0x000fe400078e0014 */
[----:B------:R4:W0:Y:S01]  /*da00*/  SHFL.UP PT, R20, R3, 0x4, RZ ;  /* 0x0480000003147989 */ /* 0x00082200000e00ff */
[----:B------:R-:W-:Y:S01]  /*da10*/  IMAD.MOV.U32 R18, RZ, RZ, R13 ;  /* 0x000000ffff127224 */ /* 0x000fe200078e000d */
[----:B------:R-:W-:Y:S06]  /*da20*/  @P4 BRA `(.L_x_714) ;  /* 0x0000000000244947 */ /* 0x000fec0003800000 */
[----:B-1----:R-:W-:Y:S02]  /*da30*/  IABS R0, R24 ;  /* 0x0000001800007213 */ /* 0x002fe40000000000 */
[----:B------:R-:W-:Y:S02]  /*da40*/  IABS R15, R13 ;  /* 0x0000000d000f7213 */ /* 0x000fe40000000000 */
[----:B0-----:R-:W-:Y:S02]  /*da50*/  VIMNMX R14, PT, PT, R20, R3, !PT ;  /* 0x00000003140e7248 */ /* 0x001fe40007fe0100 */
[----:B------:R-:W-:Y:S02]  /*da60*/  ISETP.GT.U32.AND P4, PT, R0, R15, PT ;  /* 0x0000000f0000720c */ /* 0x000fe40003f84070 */
[----:B---3--:R-:W-:Y:S02]  /*da70*/  VIMNMX R0, PT, PT, R21, R2, PT ;  /* 0x0000000215007248 */ /* 0x008fe40003fe0100 */
[----:B------:R-:W-:-:S02]  /*da80*/  VIMNMX R15, PT, PT, R23, R4, PT ;  /* 0x00000004170f7248 */ /* 0x000fc40003fe0100 */
[----:B------:R-:W-:Y:S02]  /*da90*/  VIMNMX R16, PT, PT, R22, R5, !PT ;  /* 0x0000000516107248 */ /* 0x000fe40007fe0100 */
[----:B--2---:R-:W-:Y:S02]  /*daa0*/  SEL R17, R25, R12, P4 ;  /* 0x0000000c19117207 */ /* 0x004fe40002000000 */
[----:B------:R-:W-:-:S07]  /*dab0*/  SEL R18, R24, R13, P4 ;  /* 0x0000000d18127207 */ /* 0x000fce0002000000 */
.L_x_714:
[----:B------:R-:W-:Y:S05]  /*dac0*/  BSYNC.RECONVERGENT B0 ;  /* 0x0000000000007941 */ /* 0x000fea0003800200 */
.L_x_713:
[----:B0-----:R-:W0:Y:S01]  /*dad0*/  SHFL.UP PT, R20, R19, 0x8, RZ ;  /* 0x0500000013147989 */ /* 0x001e2200000e00ff */
[----:B------:R-:W-:Y:S01]  /*dae0*/  ISETP.GT.AND P4, PT, R71, 0x7, PT ;  /* 0x000000074700780c */ /* 0x000fe20003f84270 */
[----:B------:R-:W-:Y:S01]  /*daf0*/  @!P5 IMAD.MOV.U32 R0, RZ, RZ, R2 ;  /* 0x000000ffff00d224 */ /* 0x000fe200078e0002 */
[----:B------:R-:W-:Y:S01]  /*db00*/  BSSY.RECONVERGENT B0, `(.L_x_715) ;  /* 0x000001f000007945 */ /* 0x000fe20003800200 */
[----:B------:R-:W-:Y:S02]  /*db10*/  @!P5 IMAD.MOV.U32 R14, RZ, RZ, R3 ;  /* 0x000000ffff0ed224 */ /* 0x000fe400078e0003 */
[----:B------:R-:W-:Y:S02]  /*db20*/  @!P5 IMAD.MOV.U32 R15, RZ, RZ, R4 ;  /* 0x000000ffff0fd224 */ /* 0x000fe400078e0004 */
[----:B------:R-:W-:Y:S01]  /*db30*/  @!P5 IMAD.MOV.U32 R16, RZ, RZ, R5 ;  /* 0x000000ffff10d224 */ /* 0x000fe200078e0005 */
[----:B---3--:R3:W3:Y:S01]  /*db40*/  SHFL.UP PT, R21, R14, 0x8, RZ ;  /* 0x050000000e157989 */ /* 0x0086e200000e00ff */
[----:B------:R-:W-:-:S02]  /*db50*/  @!P5 IMAD.MOV.U32 R17, RZ, RZ, R12 ;  /* 0x000000ffff11d224 */ /* 0x000fc400078e000c */
[----:B------:R-:W-:Y:S01]  /*db60*/  @!P5 IMAD.MOV.U32 R18, RZ, RZ, R13 ;  /* 0x000000ffff12d224 */ /* 0x000fe200078e000d */
[----:B------:R-:W-:Y:S01]  /*db70*/  ISETP.NE.AND P5, PT, R19, RZ, PT ;  /* 0x000000ff1300720c */ /* 0x000fe20003fa5270 */
[----:B-1----:R1:W1:Y:S01]  /*db80*/  SHFL.UP PT, R22, R15, 0x8, RZ ;  /* 0x050000000f167989 */ /* 0x00226200000e00ff */
[----:B------:R-:W-:Y:S02]  /*db90*/  IMAD.MOV.U32 R2, RZ, RZ, R0 ;  /* 0x000000ffff027224 */ /* 0x000fe400078e0000 */
[----:B----4-:R-:W-:Y:S01]  /*dba0*/  IMAD.MOV.U32 R3, RZ, RZ, R14 ;  /* 0x000000ffff037224 */ /* 0x010fe200078e000e */
[----:B------:R4:W1:Y:S01]  /*dbb0*/  SHFL.UP PT, R23, R16, 0x8, RZ ;  /* 0x0500000010177989 */ /* 0x00086200000e00ff */
[----:B------:R-:W-:Y:S02]  /*dbc0*/  IMAD.MOV.U32 R4, RZ, RZ, R15 ;  /* 0x000000ffff047224 */ /* 0x000fe400078e000f */
[----:B------:R-:W-:Y:S01]  /*dbd0*/  IMAD.MOV.U32 R5, RZ, RZ, R16 ;  /* 0x000000ffff057224 */ /* 0x000fe200078e0010 */
[----:B------:R4:W1:Y:S01]  /*dbe0*/  SHFL.UP PT, R24, R17, 0x8, RZ ;  /* 0x0500000011187989 */ /* 0x00086200000e00ff */
[----:B------:R-:W-:-:S02]  /*dbf0*/  IMAD.MOV.U32 R12, RZ, RZ, R17 ;  /* 0x000000ffff0c7224 */ /* 0x000fc400078e0011 */
[--C-:B0-----:R-:W-:Y:S01]  /*dc00*/  IMAD.IADD R20, R20, 0x1, R19.reuse ;  /* 0x0000000114147824 */ /* 0x101fe200078e0213 */
[----:B--2---:R4:W0:Y:S01]  /*dc10*/  SHFL.UP PT, R25, R18, 0x8, RZ ;  /* 0x0500000012197989 */ /* 0x00482200000e00ff */
[----:B------:R-:W-:Y:S02]  /*dc20*/  @!P4 IMAD.MOV.U32 R20, RZ, RZ, R19 ;  /* 0x000000ffff14c224 */ /* 0x000fe400078e0013 */
[----:B------:R-:W-:Y:S01]  /*dc30*/  IMAD.MOV.U32 R13, RZ, RZ, R18 ;  /* 0x000000ffff0d7224 */ /* 0x000fe200078e0012 */
[----:B------:R4:W2:Y:S01]  /*dc40*/  SHFL.UP PT, R19, R0, 0x8, RZ ;  /* 0x0500000000137989 */ /* 0x0008a200000e00ff */
[----:B------:R-:W-:Y:S05]  /*dc50*/  @P5 BRA `(.L_x_716) ;  /* 0x0000000000245947 */ /* 0x000fea0003800000 */
[----:B0-----:R-:W-:Y:S02]  /*dc60*/  IABS R2, R25 ;  /* 0x0000001900027213 */ /* 0x001fe40000000000 */
[----:B------:R-:W-:Y:S02]  /*dc70*/  IABS R3, R18 ;  /* 0x0000001200037213 */ /* 0x000fe40000000000 */
[----:B-1----:R-:W-:Y:S02]  /*dc80*/  VIMNMX R4, PT, PT, R22, R15, PT ;  /* 0x0000000f16047248 */ /* 0x002fe40003fe0100 */
[----:B------:R-:W-:Y:S02]  /*dc90*/  ISETP.GT.U32.AND P5, PT, R2, R3, PT ;  /* 0x000000030200720c */ /* 0x000fe40003fa4070 */
[----:B--2---:R-:W-:Y:S02]  /*dca0*/  VIMNMX R2, PT, PT, R19, R0, PT ;  /* 0x0000000013027248 */ /* 0x004fe40003fe0100 */
[----:B---3--:R-:W-:-:S02]  /*dcb0*/  VIMNMX R3, PT, PT, R21, R14, !PT ;  /* 0x0000000e15037248 */ /* 0x008fc40007fe0100 */
[----:B------:R-:W-:Y:S02]  /*dcc0*/  VIMNMX R5, PT, PT, R23, R16, !PT ;  /* 0x0000001017057248 */ /* 0x000fe40007fe0100 */
[----:B------:R-:W-:Y:S02]  /*dcd0*/  SEL R12, R24, R17, P5 ;  /* 0x00000011180c7207 */ /* 0x000fe40002800000 */
[----:B------:R-:W-:-:S07]  /*dce0*/  SEL R13, R25, R18, P5 ;  /* 0x00000012190d7207 */ /* 0x000fce0002800000 */
.L_x_716:
[----:B------:R-:W-:Y:S05]  /*dcf0*/  BSYNC.RECONVERGENT B0 ;  /* 0x0000000000007941 */ /* 0x000fea0003800200 */
.L_x_715:
[----:B------:R-:W5:Y:S01]  /*dd00*/  SHFL.UP PT, R63, R20, 0x10, RZ ;  /* 0x06000000143f7989 */ /* 0x000f6200000e00ff */
[C---:B------:R-:W-:Y:S01]  /*dd10*/  ISETP.GT.AND P5, PT, R71.reuse, 0xf, PT ;  /* 0x0000000f4700780c */ /* 0x040fe20003fa4270 */
[----:B------:R-:W-:Y:S01]  /*dd20*/  @!P4 IMAD.MOV.U32 R2, RZ, RZ, R0 ;  /* 0x000000ffff02c224 */ /* 0x000fe200078e0000 */
[----:B------:R-:W-:Y:S01]  /*dd30*/  ISETP.NE.AND P6, PT, R20, RZ, PT ;  /* 0x000000ff1400720c */ /* 0x000fe20003fc5270 */
[----:B------:R-:W-:Y:S01]  /*dd40*/  @!P4 IMAD.MOV.U32 R3, RZ, RZ, R14 ;  /* 0x000000ffff03c224 */ /* 0x000fe200078e000e */
[----:B------:R-:W-:Y:S01]  /*dd50*/  BSSY.RECONVERGENT B0, `(.L_x_717) ;  /* 0x000001e000007945 */ /* 0x000fe20003800200 */
[----:B------:R-:W-:Y:S01]  /*dd60*/  @!P4 IMAD.MOV.U32 R4, RZ, RZ, R15 ;  /* 0x000000ffff04c224 */ /* 0x000fe200078e000f */
[----:B--2---:R2:W0:Y:S01]  /*dd70*/  SHFL.UP PT, R19, R2, 0x10, RZ ;  /* 0x0600000002137989 */ /* 0x00442200000e00ff */
[----:B------:R-:W-:Y:S02]  /*dd80*/  @!P4 IMAD.MOV.U32 R5, RZ, RZ, R16 ;  /* 0x000000ffff05c224 */ /* 0x000fe400078e0010 */
[----:B------:R-:W-:Y:S01]  /*dd90*/  @!P4 IMAD.MOV.U32 R12, RZ, RZ, R17 ;  /* 0x000000ffff0cc224 */ /* 0x000fe200078e0011 */
[----:B---3--:R2:W3:Y:S01]  /*dda0*/  SHFL.UP PT, R21, R4, 0x10, RZ ;  /* 0x0600000004157989 */ /* 0x0084e200000e00ff */
[----:B------:R-:W-:Y:S01]  /*ddb0*/  @!P4 IMAD.MOV.U32 R13, RZ, RZ, R18 ;  /* 0x000000ffff0dc224 */ /* 0x000fe200078e0012 */
[----:B------:R-:W-:Y:S01]  /*ddc0*/  ISETP.NE.AND P4, PT, R71, 0x1f, PT ;  /* 0x0000001f4700780c */ /* 0x000fe20003f85270 */
[----:B------:R-:W-:Y:S01]  /*ddd0*/  IMAD.MOV.U32 R64, RZ, RZ, R2 ;  /* 0x000000ffff407224 */ /* 0x000fe200078e0002 */
[----:B----4-:R2:W4:Y:S01]  /*dde0*/  SHFL.UP PT, R18, R3, 0x10, RZ ;  /* 0x0600000003127989 */ /* 0x01052200000e00ff */
[----:B------:R-:W-:-:S02]  /*ddf0*/  IMAD.MOV.U32 R14, RZ, RZ, R3 ;  /* 0x000000ffff0e7224 */ /* 0x000fc400078e0003 */
[----:B-1----:R-:W-:Y:S01]  /*de00*/  IMAD.MOV.U32 R15, RZ, RZ, R4 ;  /* 0x000000ffff0f7224 */ /* 0x002fe200078e0004 */
[----:B------:R2:W1:Y:S01]  /*de10*/  SHFL.UP PT, R23, R12, 0x10, RZ ;  /* 0x060000000c177989 */ /* 0x00046200000e00ff */
[----:B------:R-:W-:Y:S02]  /*de20*/  IMAD.MOV.U32 R16, RZ, RZ, R5 ;  /* 0x000000ffff107224 */ /* 0x000fe400078e0005 */
[----:B------:R-:W-:Y:S01]  /*de30*/  IMAD.MOV.U32 R17, RZ, RZ, R12 ;  /* 0x000000ffff117224 */ /* 0x000fe200078e000c */
[----:B------:R2:W0:Y:S01]  /*de40*/  SHFL.UP PT, R22, R13, 0x10, RZ ;  /* 0x060000000d167989 */ /* 0x00042200000e00ff */
[--C-:B-----5:R-:W-:Y:S02]  /*de50*/  IMAD.IADD R63, R63, 0x1, R20.reuse ;  /* 0x000000013f3f7824 */ /* 0x120fe400078e0214 */
[----:B------:R-:W-:Y:S02]  /*de60*/  @!P5 IMAD.MOV.U32 R63, RZ, RZ, R20 ;  /* 0x000000ffff3fd224 */ /* 0x000fe400078e0014 */
[----:B------:R2:W0:Y:S01]  /*de70*/  SHFL.UP PT, R20, R5, 0x10, RZ ;  /* 0x0600000005147989 */ /* 0x00042200000e00ff */
[----:B------:R-:W-:Y:S01]  /*de80*/  IMAD.MOV.U32 R0, RZ, RZ, R13 ;  /* 0x000000ffff007224 */ /* 0x000fe200078e000d */
[----:B------:R-:W-:Y:S06]  /*de90*/  @P6 BRA `(.L_x_718) ;  /* 0x0000000000246947 */ /* 0x000fec0003800000 */
[----:B0-----:R-:W-:Y:S02]  /*dea0*/  IABS R0, R22 ;  /* 0x0000001600007213 */ /* 0x001fe40000000000 */
[----:B------:R-:W-:Y:S02]  /*deb0*/  IABS R15, R13 ;  /* 0x0000000d000f7213 */ /* 0x000fe40000000000 */
[----:B------:R-:W-:Y:S02]  /*dec0*/  VIMNMX R64, PT, PT, R19, R2, PT ;  /* 0x0000000213407248 */ /* 0x000fe40003fe0100 */
[----:B------:R-:W-:Y:S02]  /*ded0*/  ISETP.GT.U32.AND P6, PT, R0, R15, PT ;  /* 0x0000000f0000720c */ /* 0x000fe40003fc4070 */
[----:B----4-:R-:W-:Y:S02]  /*dee0*/  VIMNMX R14, PT, PT, R18, R3, !PT ;  /* 0x00000003120e7248 */ /* 0x010fe40007fe0100 */
[----:B---3--:R-:W-:-:S02]  /*def0*/  VIMNMX R15, PT, PT, R21, R4, PT ;  /* 0x00000004150f7248 */ /* 0x008fc40003fe0100 */
[----:B------:R-:W-:Y:S02]  /*df00*/  VIMNMX R16, PT, PT, R20, R5, !PT ;  /* 0x0000000514107248 */ /* 0x000fe40007fe0100 */
[----:B-1----:R-:W-:Y:S02]  /*df10*/  SEL R17, R23, R12, P6 ;  /* 0x0000000c17117207 */ /* 0x002fe40003000000 */
[----:B------:R-:W-:-:S07]  /*df20*/  SEL R0, R22, R13, P6 ;  /* 0x0000000d16007207 */ /* 0x000fce0003000000 */
.L_x_718:
[----:B------:R-:W-:Y:S05]  /*df30*/  BSYNC.RECONVERGENT B0 ;  /* 0x0000000000007941 */ /* 0x000fea0003800200 */
.L_x_717:
[----:B------:R-:W-:Y:S02]  /*df40*/  @!P5 IMAD.MOV.U32 R14, RZ, RZ, R3 ;  /* 0x000000ffff0ed224 */ /* 0x000fe400078e0003 */
        /* <DEDUP_REMOVED lines=13> */
[----:B------:R-:W-:Y:S01]  /*e020*/  ISETP.NE.AND P4, PT, R72, 0x2, PT ;  /* 0x000000024800780c */ /* 0x000fe20003f85270 */
[----:B------:R-:W-:Y:S06]  /*e030*/  BAR.SYNC.DEFER_BLOCKING 0x0 ;  /* 0x0000000000007b1d */ /* 0x000fec0000010000 */
[----:B------:R-:W-:Y:S04]  /*e040*/  SHFL.UP PT, R63, R63, 0x1, RZ ;  /* 0x042000003f3f7989 */ /* 0x000fe800000e00ff */
[----:B------:R-:W-:Y:S04]  /*e050*/  SHFL.UP PT, R64, R64, 0x1, RZ ;  /* 0x0420000040407989 */ /* 0x000fe800000e00ff */
[----:B------:R-:W-:Y:S04]  /*e060*/  SHFL.UP PT, R5, R14, 0x1, RZ ;  /* 0x042000000e057989 */ /* 0x000fe800000e00ff */
[----:B------:R-:W-:Y:S04]  /*e070*/  SHFL.UP PT, R4, R15, 0x1, RZ ;  /* 0x042000000f047989 */ /* 0x000fe800000e00ff */
[----:B------:R-:W2:Y:S04]  /*e080*/  LDS.128 R48, [R73+0x10] ;  /* 0x0000100049307984 */ /* 0x000ea80000000c00 */
[----:B------:R-:W5:Y:S04]  /*e090*/  LDS.128 R44, [R73+0x30] ;  /* 0x00003000492c7984 */ /* 0x000f680000000c00 */
[----:B------:R-:W3:Y:S04]  /*e0a0*/  LDS.128 R40, [R73] ;  /* 0x0000000049287984 */ /* 0x000ee80000000c00 */
[----:B------:R0:W1:Y:S04]  /*e0b0*/  LDS.128 R36, [R73+0x50] ;  /* 0x0000500049247984 */ /* 0x0000680000000c00 */
[----:B------:R0:W1:Y:S04]  /*e0c0*/  LDS.128 R32, [R73+0x70] ;  /* 0x0000700049207984 */ /* 0x0000680000000c00 */
[----:B------:R1:W1:Y:S04]  /*e0d0*/  LDS.128 R28, [R73+0xa0] ;  /* 0x0000a000491c7984 */ /* 0x0002680000000c00 */
[----:B0-----:R0:W0:Y:S04]  /*e0e0*/  LDS.128 R24, [R73+0xc0] ;  /* 0x0000c00049187984 */ /* 0x0010280000000c00 */
[----:B------:R0:W0:Y:S04]  /*e0f0*/  LDS.128 R52, [R73+0x20] ;  /* 0x0000200049347984 */ /* 0x0000280000000c00 */
[----:B------:R0:W0:Y:S04]  /*e100*/  SHFL.UP PT, R3, R16, 0x1, RZ ;  /* 0x0420000010037989 */ /* 0x00002800000e00ff */
[----:B------:R0:W0:Y:S01]  /*e110*/  SHFL.UP PT, R2, R17, 0x1, RZ ;  /* 0x0420000011027989 */ /* 0x00002200000e00ff */
[----:B--2---:R-:W-:-:S03]  /*e120*/  ISETP.NE.AND P6, PT, R51, RZ, PT ;  /* 0x000000ff3300720c */ /* 0x004fc60003fc5270 */
[----:B------:R-:W2:Y:S01]  /*e130*/  SHFL.UP PT, R0, R0, 0x1, RZ ;  /* 0x0420000000007989 */ /* 0x000ea200000e00ff */
[----:B-----5:R-:W-:Y:S01]  /*e140*/  ISETP.NE.AND P5, PT, R46, RZ, PT ;  /* 0x000000ff2e00720c */ /* 0x020fe20003fa5270 */
[----:B---3--:R-:W-:-:S08]  /*e150*/  IMAD.IADD R51, R51, 0x1, R40 ;  /* 0x0000000133337824 */ /* 0x008fd000078e0228 */
[----:B------:R-:W-:Y:S05]  /*e160*/  @P6 BRA `(.L_x_719) ;  /* 0x0000000000246947 */ /* 0x000fea0003800000 */
[----:B------:R-:W-:Y:S02]  /*e170*/  IABS R12, R50 ;  /* 0x00000032000c7213 */ /* 0x000fe40000000000 */
[----:B------:R-:W-:Y:S02]  /*e180*/  IABS R13, R45 ;  /* 0x0000002d000d7213 */ /* 0x000fe40000000000 */
[----:B0-----:R-:W-:Y:S02]  /*e190*/  VIMNMX R52, PT, PT, R41, R52, PT ;  /* 0x0000003429347248 */ /* 0x001fe40003fe0100 */
[----:B------:R-:W-:Y:S02]  /*e1a0*/  ISETP.GT.U32.AND P6, PT, R12, R13, PT ;  /* 0x0000000d0c00720c */ /* 0x000fe40003fc4070 */
[----:B------:R-:W-:Y:S02]  /*e1b0*/  VIMNMX R53, PT, PT, R42, R53, !PT ;  /* 0x000000352a357248 */ /* 0x000fe40007fe0100 */
[----:B------:R-:W-:-:S02]  /*e1c0*/  VIMNMX R54, PT, PT, R43, R54, PT ;  /* 0x000000362b367248 */ /* 0x000fc40003fe0100 */
[----:B------:R-:W-:Y:S02]  /*e1d0*/  VIMNMX R55, PT, PT, R48, R55, !PT ;  /* 0x0000003730377248 */ /* 0x000fe40007fe0100 */
[----:B------:R-:W-:Y:S02]  /*e1e0*/  SEL R44, R49, R44, P6 ;  /* 0x0000002c312c7207 */ /* 0x000fe40003000000 */
[----:B------:R-:W-:-:S07]  /*e1f0*/  SEL R45, R50, R45, P6 ;  /* 0x0000002d322d7207 */ /* 0x000fce0003000000 */
.L_x_719:
[----:B-1----:R1:W3:Y:S01]  /*e200*/  LDS.128 R20, [R73+0x40] ;  /* 0x0000400049147984 */ /* 0x0022e20000000c00 */
[----:B------:R-:W-:Y:S01]  /*e210*/  ISETP.NE.AND P6, PT, R37, RZ, PT ;  /* 0x000000ff2500720c */ /* 0x000fe20003fc5270 */
[----:B------:R-:W-:Y:S02]  /*e220*/  IMAD.IADD R46, R51, 0x1, R46 ;  /* 0x00000001332e7824 */ /* 0x000fe400078e022e */
[----:B------:R-:W-:Y:S01]  /*e230*/  @!P4 IMAD.MOV.U32 R40, RZ, RZ, R51 ;  /* 0x000000ffff28c224 */ /* 0x000fe200078e0033 */
[----:B------:R-:W-:Y:S09]  /*e240*/  @P5 BRA `(.L_x_720) ;  /* 0x0000000000245947 */ /* 0x000ff20003800000 */
[----:B------:R-:W-:Y:S02]  /*e250*/  IABS R12, R45 ;  /* 0x0000002d000c7213 */ /* 0x000fe40000000000 */
[----:B------:R-:W-:Y:S02]  /*e260*/  IABS R13, R36 ;  /* 0x00000024000d7213 */ /* 0x000fe40000000000 */
[----:B0-----:R-:W-:Y:S02]  /*e270*/  VIMNMX R47, PT, PT, R47, R52, PT ;  /* 0x000000342f2f7248 */ /* 0x001fe40003fe0100 */
[----:B------:R-:W-:Y:S02]  /*e280*/  ISETP.GT.U32.AND P5, PT, R12, R13, PT ;  /* 0x0000000d0c00720c */ /* 0x000fe40003fa4070 */
[----:B---3--:R-:W-:Y:S02]  /*e290*/  VIMNMX R20, PT, PT, R20, R53, !PT ;  /* 0x0000003514147248 */ /* 0x008fe40007fe0100 */
[----:B------:R-:W-:-:S02]  /*e2a0*/  VIMNMX R21, PT, PT, R21, R54, PT ;  /* 0x0000003615157248 */ /* 0x000fc40003fe0100 */
[----:B------:R-:W-:Y:S02]  /*e2b0*/  VIMNMX R22, PT, PT, R22, R55, !PT ;  /* 0x0000003716167248 */ /* 0x000fe40007fe0100 */
[----:B------:R-:W-:Y:S02]  /*e2c0*/  SEL R23, R44, R23, P5 ;  /* 0x000000172c177207 */ /* 0x000fe40002800000 */
[----:B------:R-:W-:-:S07]  /*e2d0*/  SEL R36, R45, R36, P5 ;  /* 0x000000242d247207 */ /* 0x000fce0002800000 */
.L_x_720:
[----:B0---4-:R0:W4:Y:S01]  /*e2e0*/  LDS.128 R16, [R73+0x60] ;  /* 0x0000600049107984 */ /* 0x0111220000000c00 */
[----:B------:R-:W-:Y:S01]  /*e2f0*/  @!P4 IMAD.MOV.U32 R41, RZ, RZ, R52 ;  /* 0x000000ffff29c224 */ /* 0x000fe200078e0034 */
[----:B------:R-:W-:Y:S01]  /*e300*/  @!P4 MOV R42, R53 ;  /* 0x00000035002ac202 */ /* 0x000fe20000000f00 */
[----:B------:R-:W-:Y:S01]  /*e310*/  @!P4 IMAD.MOV.U32 R43, RZ, RZ, R54 ;  /* 0x000000ffff2bc224 */ /* 0x000fe200078e0036 */
[----:B------:R-:W-:Y:S06]  /*e320*/  @P6 BRA `(.L_x_721) ;  /* 0x0000000000246947 */ /* 0x000fec0003800000 */
[----:B------:R-:W-:Y:S02]  /*e330*/  IABS R12, R36 ;  /* 0x00000024000c7213 */ /* 0x000fe40000000000 */
[----:B----4-:R-:W-:Y:S02]  /*e340*/  IABS R13, R19 ;  /* 0x00000013000d7213 */ /* 0x010fe40000000000 */
[----:B------:R-:W-:Y:S02]  /*e350*/  VIMNMX R38, PT, PT, R38, R47, PT ;  /* 0x0000002f26267248 */ /* 0x000fe40003fe0100 */
[----:B------:R-:W-:Y:S02]  /*e360*/  ISETP.GT.U32.AND P5, PT, R12, R13, PT ;  /* 0x0000000d0c00720c */ /* 0x000fe40003fa4070 */
[----:B---3--:R-:W-:Y:S02]  /*e370*/  VIMNMX R39, PT, PT, R39, R20, !PT ;  /* 0x0000001427277248 */ /* 0x008fe40007fe0100 */
[----:B------:R-:W-:-:S02]  /*e380*/  VIMNMX R16, PT, PT, R16, R21, PT ;  /* 0x0000001510107248 */ /* 0x000fc40003fe0100 */
[----:B------:R-:W-:Y:S02]  /*e390*/  VIMNMX R17, PT, PT, R17, R22, !PT ;  /* 0x0000001611117248 */ /* 0x000fe40007fe0100 */
[----:B------:R-:W-:Y:S02]  /*e3a0*/  SEL R18, R23, R18, P5 ;  /* 0x0000001217127207 */ /* 0x000fe40002800000 */
[----:B------:R-:W-:-:S07]  /*e3b0*/  SEL R19, R36, R19, P5 ;  /* 0x0000001324137207 */ /* 0x000fce0002800000 */
.L_x_721:
[----:B------:R-:W-:Y:S01]  /*e3c0*/  @!P4 IMAD.MOV.U32 R48, RZ, RZ, R55 ;  /* 0x000000ffff30c224 */ /* 0x000fe200078e0037 */
[----:B------:R0:W0:Y:S01]  /*e3d0*/  LDS.128 R12, [R73+0xd0] ;  /* 0x0000d000490c7984 */ /* 0x0000220000000c00 */
[C---:B------:R-:W-:Y:S01]  /*e3e0*/  ISETP.NE.AND P5, PT, R72.reuse, 0x3, PT ;  /* 0x000000034800780c */ /* 0x040fe20003fa5270 */
[----:B------:R-:W-:Y:S01]  /*e3f0*/  @!P4 IMAD.MOV.U32 R49, RZ, RZ, R44 ;  /* 0x000000ffff31c224 */ /* 0x000fe200078e002c */
[C---:B------:R-:W-:Y:S01]  /*e400*/  ISETP.NE.AND P6, PT, R72.reuse, 0x5, PT ;  /* 0x000000054800780c */ /* 0x040fe20003fc5270 */
[----:B------:R0:W0:Y:S01]  /*e410*/  LDS.128 R52, [R73+0x80] ;  /* 0x0000800049347984 */ /* 0x0000220000000c00 */
[----:B------:R-:W-:Y:S01]  /*e420*/  @!P4 IMAD.MOV.U32 R50, RZ, RZ, R45 ;  /* 0x000000ffff32c224 */ /* 0x000fe200078e002d */
[----:B------:R-:W-:Y:S01]  /*e430*/  ISETP.NE.AND P4, PT, R72, 0x4, PT ;  /* 0x000000044800780c */ /* 0x000fe20003f85270 */
[----:B------:R-:W-:-:S07]  /*e440*/  IMAD.IADD R37, R46, 0x1, R37 ;  /* 0x000000012e257824 */ /* 0x000fce00078e0225 */
[----:B------:R-:W-:Y:S02]  /*e450*/  @!P5 IMAD.MOV.U32 R41, RZ, RZ, R47 ;  /* 0x000000ffff29d224 */ /* 0x000fe400078e002f */
[----:B---3--:R-:W-:Y:S02]  /*e460*/  @!P5 IMAD.MOV.U32 R42, RZ, RZ, R20 ;  /* 0x000000ffff2ad224 */ /* 0x008fe400078e0014 */
[----:B------:R-:W-:Y:S02]  /*e470*/  @!P5 IMAD.MOV.U32 R43, RZ, RZ, R21 ;  /* 0x000000ffff2bd224 */ /* 0x000fe400078e0015 */
[----:B------:R-:W-:Y:S02]  /*e480*/  @!P5 IMAD.MOV.U32 R48, RZ, RZ, R22 ;  /* 0x000000ffff30d224 */ /* 0x000fe400078e0016 */
[----:B------:R-:W-:Y:S02]  /*e490*/  @!P5 IMAD.MOV.U32 R49, RZ, RZ, R23 ;  /* 0x000000ffff31d224 */ /* 0x000fe400078e0017 */
[----:B------:R-:W-:-:S02]  /*e4a0*/  @!P5 IMAD.MOV.U32 R50, RZ, RZ, R36 ;  /* 0x000000ffff32d224 */ /* 0x000fc400078e0024 */
[----:B------:R-:W-:Y:S01]  /*e4b0*/  @!P5 IMAD.MOV.U32 R40, RZ, RZ, R46 ;  /* 0x000000ffff28d224 */ /* 0x000fe200078e002e */
[----:B------:R-:W-:Y:S01]  /*e4c0*/  ISETP.NE.AND P5, PT, R32, RZ, PT ;  /* 0x000000ff2000720c */ /* 0x000fe20003fa5270 */
[----:B----4-:R-:W-:Y:S02]  /*e4d0*/  @!P4 IMAD.MOV.U32 R43, RZ, RZ, R16 ;  /* 0x000000ffff2bc224 */ /* 0x010fe400078e0010 */
[----:B------:R-:W-:Y:S02]  /*e4e0*/  @!P4 IMAD.MOV.U32 R48, RZ, RZ, R17 ;  /* 0x000000ffff30c224 */ /* 0x000fe400078e0011 */
[----:B------:R-:W-:Y:S02]  /*e4f0*/  @!P4 IMAD.MOV.U32 R49, RZ, RZ, R18 ;  /* 0x000000ffff31c224 */ /* 0x000fe400078e0012 */
[----:B------:R-:W-:-:S06]  /*e500*/  @!P4 IMAD.MOV.U32 R50, RZ, RZ, R19 ;  /* 0x000000ffff32c224 */ /* 0x000fcc00078e0013 */
[----:B------:R-:W-:Y:S05]  /*e510*/  @P5 BRA `(.L_x_722) ;  /* 0x0000000000245947 */ /* 0x000fea0003800000 */
        /* <DEDUP_REMOVED lines=9> */
.L_x_722:
[----:B------:R3:W4:Y:S01]  /*e5b0*/  LDS.128 R16, [R73+0x90] ;  /* 0x0000900049107984 */ /* 0x0007220000000c00 */
[----:B0-----:R-:W-:Y:S01]  /*e5c0*/  ISETP.NE.AND P5, PT, R55, RZ, PT ;  /* 0x000000ff3700720c */ /* 0x001fe20003fa5270 */
[----:B------:R-:W-:Y:S02]  /*e5d0*/  IMAD.IADD R32, R37, 0x1, R32 ;  /* 0x0000000125207824 */ /* 0x000fe400078e0220 */
[----:B------:R-:W-:Y:S02]  /*e5e0*/  @!P4 IMAD.MOV.U32 R40, RZ, RZ, R37 ;  /* 0x000000ffff28c224 */ /* 0x000fe400078e0025 */
[----:B------:R-:W-:Y:S02]  /*e5f0*/  @!P4 IMAD.MOV.U32 R41, RZ, RZ, R38 ;  /* 0x000000ffff29c224 */ /* 0x000fe400078e0026 */
[----:B------:R-:W-:Y:S01]  /*e600*/  @!P4 IMAD.MOV.U32 R42, RZ, RZ, R39 ;  /* 0x000000ffff2ac224 */ /* 0x000fe200078e0027 */
[----:B------:R-:W-:Y:S01]  /*e610*/  ISETP.NE.AND P4, PT, R72, 0x6, PT ;  /* 0x000000064800780c */ /* 0x000fe20003f85270 */
[----:B------:R-:W-:-:S02]  /*e620*/  @!P6 IMAD.MOV.U32 R40, RZ, RZ, R32 ;  /* 0x000000ffff28e224 */ /* 0x000fc400078e0020 */
[----:B------:R-:W-:Y:S02]  /*e630*/  @!P6 IMAD.MOV.U32 R41, RZ, RZ, R33 ;  /* 0x000000ffff29e224 */ /* 0x000fe400078e0021 */
[----:B------:R-:W-:Y:S02]  /*e640*/  @!P6 IMAD.MOV.U32 R42, RZ, RZ, R34 ;  /* 0x000000ffff2ae224 */ /* 0x000fe400078e0022 */
[----:B------:R-:W-:Y:S02]  /*e650*/  @!P6 IMAD.MOV.U32 R43, RZ, RZ, R35 ;  /* 0x000000ffff2be224 */ /* 0x000fe400078e0023 */
[----:B------:R-:W-:Y:S02]  /*e660*/  @!P6 IMAD.MOV.U32 R48, RZ, RZ, R52 ;  /* 0x000000ffff30e224 */ /* 0x000fe400078e0034 */
[----:B------:R-:W-:Y:S02]  /*e670*/  @!P6 IMAD.MOV.U32 R49, RZ, RZ, R53 ;  /* 0x000000ffff31e224 */ /* 0x000fe400078e0035 */
[----:B------:R-:W-:Y:S01]  /*e680*/  @!P6 IMAD.MOV.U32 R50, RZ, RZ, R54 ;  /* 0x000000ffff32e224 */ /* 0x000fe200078e0036 */
[----:B------:R-:W-:Y:S01]  /*e690*/  ISETP.NE.AND P6, PT, R72, 0x7, PT ;  /* 0x000000074800780c */ /* 0x000fe20003fc5270 */
[----:B------:R-:W-:Y:S01]  /*e6a0*/  IMAD.IADD R55, R55, 0x1, R32 ;  /* 0x0000000137377824 */ /* 0x000fe200078e0220 */
[----:B---3--:R-:W-:Y:S11]  /*e6b0*/  @P5 BRA `(.L_x_723) ;  /* 0x0000000000245947 */ /* 0x008ff60003800000 */
        /* <DEDUP_REMOVED lines=9> */
.L_x_723:
[----:B------:R0:W3:Y:S01]  /*e750*/  LDS.128 R20, [R73+0xb0] ;  /* 0x0000b00049147984 */ /* 0x0000e20000000c00 */
[----:B------:R-:W-:Y:S01]  /*e760*/  ISETP.NE.AND P5, PT, R30, RZ, PT ;  /* 0x000000ff1e00720c */ /* 0x000fe20003fa5270 */
[----:B------:R-:W-:Y:S02]  /*e770*/  IMAD.IADD R32, R55, 0x1, R30 ;  /* 0x0000000137207824 */ /* 0x000fe400078e021e */
[----:B----4-:R-:W-:Y:S02]  /*e780*/  @!P4 IMAD.MOV.U32 R41, RZ, RZ, R16 ;  /* 0x000000ffff29c224 */ /* 0x010fe400078e0010 */
[----:B------:R-:W-:Y:S02]  /*e790*/  @!P4 IMAD.MOV.U32 R42, RZ, RZ, R17 ;  /* 0x000000ffff2ac224 */ /* 0x000fe400078e0011 */
[----:B------:R-:W-:Y:S02]  /*e7a0*/  @!P4 IMAD.MOV.U32 R43, RZ, RZ, R18 ;  /* 0x000000ffff2bc224 */ /* 0x000fe400078e0012 */
[----:B------:R-:W-:-:S02]  /*e7b0*/  @!P4 IMAD.MOV.U32 R48, RZ, RZ, R19 ;  /* 0x000000ffff30c224 */ /* 0x000fc400078e0013 */
[----:B------:R-:W-:Y:S02]  /*e7c0*/  @!P4 IMAD.MOV.U32 R49, RZ, RZ, R28 ;  /* 0x000000ffff31c224 */ /* 0x000fe400078e001c */
[----:B------:R-:W-:Y:S01]  /*e7d0*/  @!P4 IMAD.MOV.U32 R50, RZ, RZ, R29 ;  /* 0x000000ffff32c224 */ /* 0x000fe200078e001d */
[----:B0-----:R-:W-:Y:S06]  /*e7e0*/  @P5 BRA `(.L_x_724) ;  /* 0x0000000000245947 */ /* 0x001fec0003800000 */
[----:B------:R-:W-:Y:S02]  /*e7f0*/  IABS R30, R29 ;  /* 0x0000001d001e7213 */ /* 0x000fe40000000000 */
[----:B------:R-:W-:Y:S02]  /*e800*/  IABS R33, R24 ;  /* 0x0000001800217213 */ /* 0x000fe40000000000 */
[----:B------:R-:W-:Y:S02]  /*e810*/  VIMNMX R31, PT, PT, R31, R16, PT ;  /* 0x000000101f1f7248 */ /* 0x000fe40003fe0100 */
[----:B------:R-:W-:Y:S02]  /*e820*/  ISETP.GT.U32.AND P5, PT, R30, R33, PT ;  /* 0x000000211e00720c */ /* 0x000fe40003fa4070 */
[----:B---3--:R-:W-:Y:S02]  /*e830*/  VIMNMX R20, PT, PT, R20, R17, !PT ;  /* 0x0000001114147248 */ /* 0x008fe40007fe0100 */
[----:B------:R-:W-:-:S02]  /*e840*/  VIMNMX R21, PT, PT, R21, R18, PT ;  /* 0x0000001215157248 */ /* 0x000fc40003fe0100 */
[----:B------:R-:W-:Y:S02]  /*e850*/  VIMNMX R22, PT, PT, R22, R19, !PT ;  /* 0x0000001316167248 */ /* 0x000fe40007fe0100 */
[----:B------:R-:W-:Y:S02]  /*e860*/  SEL R23, R28, R23, P5 ;  /* 0x000000171c177207 */ /* 0x000fe40002800000 */
[----:B------:R-:W-:-:S07]  /*e870*/  SEL R24, R29, R24, P5 ;  /* 0x000000181d187207 */ /* 0x000fce0002800000 */
.L_x_724:
[----:B------:R-:W-:Y:S01]  /*e880*/  ISETP.NE.AND P5, PT, R25, RZ, PT ;  /* 0x000000ff1900720c */ /* 0x000fe20003fa5270 */
[----:B------:R-:W-:Y:S01]  /*e890*/  @!P4 IMAD.MOV.U32 R40, RZ, RZ, R55 ;  /* 0x000000ffff28c224 */ /* 0x000fe200078e0037 */
[----:B------:R-:W-:Y:S01]  /*e8a0*/  ISETP.GE.U32.AND P4, PT, R62, 0x20, PT ;  /* 0x000000203e00780c */ /* 0x000fe20003f86070 */
[----:B------:R-:W-:Y:S02]  /*e8b0*/  IMAD.IADD R29, R32, 0x1, R25 ;  /* 0x00000001201d7824 */ /* 0x000fe400078e0219 */
[----:B------:R-:W-:Y:S02]  /*e8c0*/  @!P6 IMAD.MOV.U32 R40, RZ, RZ, R32 ;  /* 0x000000ffff28e224 */ /* 0x000fe400078e0020 */
[----:B------:R-:W-:Y:S02]  /*e8d0*/  IMAD.MOV.U32 R16, RZ, RZ, R26 ;  /* 0x000000ffff107224 */ /* 0x000fe400078e001a */
[----:B------:R-:W-:-:S04]  /*e8e0*/  IMAD.MOV.U32 R17, RZ, RZ, R27 ;  /* 0x000000ffff117224 */ /* 0x000fc800078e001b */
[----:B------:R-:W-:Y:S05]  /*e8f0*/  @P5 BRA `(.L_x_725) ;  /* 0x0000000000245947 */ /* 0x000fea0003800000 */
        /* <DEDUP_REMOVED lines=9> */
.L_x_725:
[----:B------:R-:W-:Y:S02]  /*e990*/  @!P6 IMAD.MOV.U32 R41, RZ, RZ, R31 ;  /* 0x000000ffff29e224 */ /* 0x000fe400078e001f */
[----:B---3--:R-:W-:Y:S02]  /*e9a0*/  @!P6 IMAD.MOV.U32 R42, RZ, RZ, R20 ;  /* 0x000000ffff2ae224 */ /* 0x008fe400078e0014 */
        /* <DEDUP_REMOVED lines=18> */
.L_x_728:
[----:B------:R-:W-:Y:S05]  /*ead0*/  BSYNC.RECONVERGENT B0 ;  /* 0x0000000000007941 */ /* 0x000fea0003800200 */
.L_x_727:
[----:B------:R-:W-:Y:S01]  /*eae0*/  IMAD.IADD R63, R63, 0x1, R40 ;  /* 0x000000013f3f7824 */ /* 0x000fe200078e0228 */
[----:B------:R-:W-:Y:S06]  /*eaf0*/  @P4 BRA `(.L_x_729) ;  /* 0x0000001c00804947 */ /* 0x000fec0003800000 */
[----:B------:R-:W-:Y:S01]  /*eb00*/  MOV R2, R49 ;  /* 0x0000003100027202 */ /* 0x000fe20000000f00 */
[----:B--2---:R-:W-:Y:S02]  /*eb10*/  IMAD.MOV.U32 R0, RZ, RZ, R50 ;  /* 0x000000ffff007224 */ /* 0x004fe400078e0032 */
[----:B------:R-:W-:Y:S02]  /*eb20*/  IMAD.MOV.U32 R3, RZ, RZ, R48 ;  /* 0x000000ffff037224 */ /* 0x000fe400078e0030 */
[----:B------:R-:W-:Y:S02]  /*eb30*/  IMAD.MOV.U32 R63, RZ, RZ, R40 ;  /* 0x000000ffff3f7224 */ /* 0x000fe400078e0028 */
[----:B------:R-:W-:Y:S02]  /*eb40*/  IMAD.MOV.U32 R4, RZ, RZ, R43 ;  /* 0x000000ffff047224 */ /* 0x000fe400078e002b */
[----:B------:R-:W-:Y:S02]  /*eb50*/  IMAD.MOV.U32 R5, RZ, RZ, R42 ;  /* 0x000000ffff057224 */ /* 0x000fe400078e002a */
[----:B------:R-:W-:Y:S01]  /*eb60*/  IMAD.MOV.U32 R64, RZ, RZ, R41 ;  /* 0x000000ffff407224 */ /* 0x000fe200078e0029 */
[----:B------:R-:W-:Y:S06]  /*eb70*/  BRA `(.L_x_729) ;  /* 0x0000001c00607947 */ /* 0x000fec0003800000 */
.L_x_726:
[----:B------:R-:W-:Y:S04]  /*eb80*/  BSSY.RECONVERGENT B0, `(.L_x_730) ;  /* 0x0000017000007945 */ /* 0x000fe80003800200 */
[----:B------:R-:W-:Y:S05]  /*eb90*/  @P3 BRA `(.L_x_731) ;  /* 0x0000000000543947 */ /* 0x000fea0003800000 */
[----:B------:R-:W0:Y:S01]  /*eba0*/  LDC.64 R20, c[0x0][0x3e8] ;  /* 0x0000fa00ff147b82 */ /* 0x000e220000000a00 */
[----:B------:R-:W-:Y:S01]  /*ebb0*/  IMAD.MOV.U32 R18, RZ, RZ, R12 ;  /* 0x000000ffff127224 */ /* 0x000fe200078e000c */
[----:B------:R3:W-:Y:S01]  /*ebc0*/  STS [R73+0x15c], R29 ;  /* 0x00015c1d49007388 */ /* 0x0007e20000000800 */
[----:B------:R-:W-:Y:S02]  /*ebd0*/  IMAD.MOV.U32 R19, RZ, RZ, R13 ;  /* 0x000000ffff137224 */ /* 0x000fe400078e000d */
[----:B------:R-:W-:Y:S01]  /*ebe0*/  IMAD.MOV.U32 R25, RZ, RZ, 0x64 ;  /* 0x00000064ff197424 */ /* 0x000fe200078e00ff */
[----:B------:R3:W-:Y:S02]  /*ebf0*/  STS.64 [R73+0x170], R14 ;  /* 0x0001700e49007388 */ /* 0x0007e40000000a00 */
[----:B------:R-:W4:Y:S02]  /*ec00*/  LDC.64 R22, c[0x0][0x3e0] ;  /* 0x0000f800ff167b82 */ /* 0x000f240000000a00 */
[----:B------:R3:W-:Y:S01]  /*ec10*/  STS.128 [R73+0x160], R16 ;  /* 0x0001601049007388 */ /* 0x0007e20000000c00 */
[----:B0-----:R-:W-:-:S05]  /*ec20*/  IMAD.WIDE.U32 R20, R70, 0x1c, R20 ;  /* 0x0000001c46147825 */ /* 0x001fca00078e0014 */
[----:B------:R3:W-:Y:S01]  /*ec30*/  ST.E.STRONG.GPU desc[UR6][R20.64+0x380], R29 ;  /* 0x0003801d14007985 */ /* 0x0007e2000c10f906 */
[----:B----4-:R-:W-:-:S03]  /*ec40*/  IMAD.WIDE.U32 R22, R70, 0x4, R22 ;  /* 0x0000000446167825 */ /* 0x010fc600078e0016 */
        /* <DEDUP_REMOVED lines=10> */
.L_x_731:
[----:B------:R-:W-:Y:S05]  /*ecf0*/  BSYNC.RECONVERGENT B0 ;  /* 0x0000000000007941 */ /* 0x000fea0003800200 */
.L_x_730:
[----:B------:R-:W0:Y:S01]  /*ed00*/  LDCU UR4, c[0x0][0x370] ;  /* 0x00006e00ff0477ac */ /* 0x000e220008000800 */
[----:B------:R-:W-:-:S05]  /*ed10*/  LOP3.LUT R37, RZ, R62, RZ, 0x33, !PT ;  /* 0x0000003eff257212 */ /* 0x000fca00078e33ff */
[----:B------:R-:W-:Y:S01]  /*ed20*/  IMAD.IADD R37, R37, 0x1, R70 ;  /* 0x0000000125257824 */ /* 0x000fe200078e0246 */
[----:B0-----:R-:W-:-:S09]  /*ed30*/  UISETP.GT.U32.AND UP0, UPT, UR4, 0x1f3, UPT ;  /* 0x000001f30400788c */ /* 0x001fd2000bf04070 */
[----:B------:R-:W-:Y:S05]  /*ed40*/  BRA.U UP0, `(.L_x_732) ;  /* 0x0000000100087547 */ /* 0x000fea000b800000 */
[----:B------:R0:W-:Y:S06]  /*ed50*/  MEMBAR.SC.CTA ;  /* 0x0000000000007992 */ /* 0x0001ec0000000000 */
[----:B0-----:R-:W-:Y:S05]  /*ed60*/  BRA `(.L_x_733) ;  /* 0x0000000000087947 */ /* 0x001fea0003800000 */
.L_x_732:
[----:B------:R-:W-:Y:S05]  /*ed70*/  NANOSLEEP 0x1c2 ;  /* 0x000001c20000795d */ /* 0x000fea0003800000 */
[----:B------:R-:W-:Y:S01]  /*ed80*/  NOP ;  /* 0x0000000000007918 */ /* 0x000fe20000000000 */
.L_x_733:
[----:B---3--:R-:W0:Y:S02]  /*ed90*/  LDC.64 R20, c[0x0][0x3e0] ;  /* 0x0000f800ff147b82 */ /* 0x008e240000000a00 */
[----:B0-----:R-:W-:-:S07]  /*eda0*/  IMAD.WIDE R20, R37, 0x4, R20 ;  /* 0x0000000425147825 */ /* 0x001fce00078e0214 */
.L_x_735:
[----:B------:R-:W3:Y:S01]  /*edb0*/  LD.E.STRONG.GPU R36, desc[UR6][R20.64+0x80] ;  /* 0x0000800614247980 */ /* 0x000ee2000c10f900 */
[----:B------:R-:W-:Y:S05]  /*edc0*/  YIELD ;  /* 0x0000000000007946 */ /* 0x000fea0003800000 */
[----:B---3--:R-:W-:Y:S01]  /*edd0*/  ISETP.NE.AND P3, PT, R36, 0x63, PT ;  /* 0x000000632400780c */ /* 0x008fe20003f65270 */
[----:B------:R-:W-:Y:S06]  /*ede0*/  MEMBAR.SC.GPU ;  /* 0x0000000000007992 */ /* 0x000fec0000002000 */
[----:B------:R-:W-:-:S00]  /*edf0*/  ERRBAR ;  /* 0x00000000000079ab */ /* 0x000fc00000000000 */
[----:B------:R-:W-:Y:S06]  /*ee00*/  CGAERRBAR ;  /* 0x00000000000075ab */ /* 0x000fec0000000000 */
[----:B------:R-:W-:Y:S01]  /*ee10*/  CCTL.IVALL ;  /* 0x00000000ff00798f */ /* 0x000fe20002000000 */
[----:B------:R-:W-:-:S03]  /*ee20*/  UMOV UR4, 0xffffffff ;  /* 0xffffffff00047882 */ /* 0x000fc60000000000 */
[----:B------:R-:W-:Y:S05]  /*ee30*/  BRA.DIV UR4, `(.L_x_734) ;  /* 0x0000004604b87947 */ /* 0x000fea000b800000 */
[----:B------:R-:W-:-:S13]  /*ee40*/  VOTE.ANY P3, !P3 ;  /* 0x0000000000ff7806 */ /* 0x000fda0005860100 */
.L_x_910:
        /* <DEDUP_REMOVED lines=16> */
.L_x_737:
        /* <DEDUP_REMOVED lines=9> */
.L_x_738:
[----:B------:R-:W-:Y:S05]  /*efe0*/  BSYNC.RECONVERGENT B0 ;  /* 0x0000000000007941 */ /* 0x000fea0003800200 */
.L_x_736:
[----:B------:R-:W-:-:S03]  /*eff0*/  UMOV UR4, 0xffffffff ;  /* 0xffffffff00047882 */ /* 0x000fc60000000000 */
[----:B------:R-:W-:Y:S05]  /*f000*/  BRA.DIV UR4, `(.L_x_739) ;  /* 0x0000004604647947 */ /* 0x000fea000b800000 */
[----:B------:R-:W4:Y:S01]  /*f010*/  S2R R35, SR_GEMASK ;  /* 0x0000000000237919 */ /* 0x000f220000003c00 */
[----:B0--3--:R-:W-:-:S04]  /*f020*/  VOTE.ANY R18, PT, !P3 ;  /* 0x0000000000127806 */ /* 0x009fc800058e0100 */
[----:B----4-:R-:W-:-:S05]  /*f030*/  LOP3.LUT R18, R18, 0x80000000, R35, 0xec, !PT ;  /* 0x8000000012127812 */ /* 0x010fca00078eec23 */
[----:B------:R-:W-:-:S05]  /*f040*/  VIADD R19, R18, 0xffffffff ;  /* 0xffffffff12137836 */ /* 0x000fca0000000000 */
[----:B------:R-:W-:-:S04]  /*f050*/  LOP3.LUT R19, R18, R19, RZ, 0xc, !PT ;  /* 0x0000001312137212 */ /* 0x000fc800078e0cff */
[----:B------:R-:W0:Y:S02]  /*f060*/  POPC R25, R19 ;  /* 0x0000001300197309 */ /* 0x000e240000000000 */
[----:B0----5:R0:W3:Y:S04]  /*f070*/  SHFL.DOWN PT, R27, R28, 0x1, R25 ;  /* 0x082000001c1b7989 */ /* 0x0210e800000e0019 */
[----:B------:R0:W4:Y:S04]  /*f080*/  SHFL.DOWN PT, R33, R30, 0x1, R25 ;  /* 0x082000001e217989 */ /* 0x00012800000e0019 */
[----:B------:R0:W0:Y:S04]  /*f090*/  SHFL.DOWN PT, R32, R31, 0x1, R25 ;  /* 0x082000001f207989 */ /* 0x00002800000e0019 */
[----:B------:R0:W0:Y:S04]  /*f0a0*/  SHFL.DOWN PT, R39, R20, 0x1, R25 ;  /* 0x0820000014277989 */ /* 0x00002800000e0019 */
[----:B------:R0:W0:Y:S04]  /*f0b0*/  SHFL.DOWN PT, R34, R21, 0x1, R25 ;  /* 0x0820000015227989 */ /* 0x00002800000e0019 */
[----:B------:R0:W0:Y:S04]  /*f0c0*/  SHFL.DOWN PT, R41, R22, 0x1, R25 ;  /* 0x0820000016297989 */ /* 0x00002800000e0019 */
[----:B---3--:R0:W0:Y:S02]  /*f0d0*/  SHFL.DOWN PT, R26, R23, 0x1, R25 ;  /* 0x08200000171a7989 */ /* 0x00802400000e0019 */
.L_x_920:
        /* <DEDUP_REMOVED lines=15> */
.L_x_741:
[----:B------:R-:W-:Y:S05]  /*f1d0*/  BSYNC.RECONVERGENT B0 ;  /* 0x0000000000007941 */ /* 0x000fea0003800200 */
.L_x_740:
[----:B------:R-:W-:-:S03]  /*f1e0*/  UMOV UR4, 0xffffffff ;  /* 0xffffffff00047882 */ /* 0x000fc60000000000 */
[----:B------:R-:W-:Y:S05]  /*f1f0*/  BRA.DIV UR4, `(.L_x_742) ;  /* 0x0000004604ac7947 */ /* 0x000fea000b800000 */
[----:B------:R3:W1:Y:S04]  /*f200*/  SHFL.DOWN PT, R27, R28, 0x2, R25 ;  /* 0x084000001c1b7989 */ /* 0x00066800000e0019 */
[----:B----4-:R3:W4:Y:S04]  /*f210*/  SHFL.DOWN PT, R33, R30, 0x2, R25 ;  /* 0x084000001e217989 */ /* 0x01072800000e0019 */
[----:B0-----:R3:W0:Y:S04]  /*f220*/  SHFL.DOWN PT, R32, R31, 0x2, R25 ;  /* 0x084000001f207989 */ /* 0x00162800000e0019 */
[----:B------:R3:W0:Y:S04]  /*f230*/  SHFL.DOWN PT, R39, R20, 0x2, R25 ;  /* 0x0840000014277989 */ /* 0x00062800000e0019 */
[----:B------:R3:W0:Y:S04]  /*f240*/  SHFL.DOWN PT, R38, R21, 0x2, R25 ;  /* 0x0840000015267989 */ /* 0x00062800000e0019 */
[----:B------:R3:W0:Y:S04]  /*f250*/  SHFL.DOWN PT, R41, R22, 0x2, R25 ;  /* 0x0840000016297989 */ /* 0x00062800000e0019 */
[----:B-1----:R3:W0:Y:S02]  /*f260*/  SHFL.DOWN PT, R26, R23, 0x2, R25 ;  /* 0x08400000171a7989 */ /* 0x00262400000e0019 */
.L_x_929:
[----:B------:R-:W-:Y:S01]  /*f270*/  VIADD R34, R71, 0x2 ;  /* 0x0000000247227836 */ /* 0x000fe20000000000 */
[----:B------:R-:W-:Y:S04]  /*f280*/  BSSY.RECONVERGENT B0, `(.L_x_743) ;  /* 0x000000f000007945 */ /* 0x000fe80003800200 */
[----:B------:R-:W-:-:S13]  /*f290*/  ISETP.GT.AND P3, PT, R34, R25, PT ;  /* 0x000000192200720c */ /* 0x000fda0003f64270 */
[----:B------:R-:W-:Y:S05]  /*f2a0*/  @P3 BRA `(.L_x_744) ;  /* 0x0000000000303947 */ /* 0x000fea0003800000 */
[C---:B------:R-:W-:Y:S01]  /*f2b0*/  ISETP.NE.AND P3, PT, R28.reuse, RZ, PT ;  /* 0x000000ff1c00720c */ /* 0x040fe20003f65270 */
[----:B---3--:R-:W-:-:S12]  /*f2c0*/  IMAD.IADD R28, R28, 0x1, R27 ;  /* 0x000000011c1c7824 */ /* 0x008fd800078e021b */
        /* <DEDUP_REMOVED lines=10> */
.L_x_744:
[----:B------:R-:W-:Y:S05]  /*f370*/  BSYNC.RECONVERGENT B0 ;  /* 0x0000000000007941 */ /* 0x000fea0003800200 */
.L_x_743:
        /* <DEDUP_REMOVED lines=9> */
.L_x_938:
[----:B----4-:R-:W-:Y:S01]  /*f410*/  VIADD R33, R71, 0x4 ;  /* 0x0000000447217836 */ /* 0x010fe20000000000 */
        /* <DEDUP_REMOVED lines=15> */
.L_x_747:
[----:B------:R-:W-:Y:S05]  /*f510*/  BSYNC.RECONVERGENT B0 ;  /* 0x0000000000007941 */ /* 0x000fea0003800200 */
.L_x_746:
[----:B------:R-:W-:-:S03]  /*f520*/  UMOV UR4, 0xffffffff ;  /* 0xffffffff00047882 */ /* 0x000fc60000000000 */
[----:B------:R-:W-:Y:S05]  /*f530*/  BRA.DIV UR4, `(.L_x_748) ;  /* 0x0000004a04247947 */ /* 0x000fea000b800000 */
[----:B------:R1:W4:Y:S04]  /*f540*/  SHFL.DOWN PT, R27, R28, 0x8, R25 ;  /* 0x090000001c1b7989 */ /* 0x00032800000e0019 */
[----:B0-----:R1:W0:Y:S04]  /*f550*/  SHFL.DOWN PT, R39, R30, 0x8, R25 ;  /* 0x090000001e277989 */ /* 0x00122800000e0019 */
[----:B------:R1:W0:Y:S04]  /*f560*/  SHFL.DOWN PT, R38, R31, 0x8, R25 ;  /* 0x090000001f267989 */ /* 0x00022800000e0019 */
[----:B------:R1:W0:Y:S04]  /*f570*/  SHFL.DOWN PT, R41, R20, 0x8, R25 ;  /* 0x0900000014297989 */ /* 0x00022800000e0019 */
[----:B------:R1:W0:Y:S04]  /*f580*/  SHFL.DOWN PT, R40, R21, 0x8, R25 ;  /* 0x0900000015287989 */ /* 0x00022800000e0019 */
[----:B------:R1:W0:Y:S04]  /*f590*/  SHFL.DOWN PT, R43, R22, 0x8, R25 ;  /* 0x09000000162b7989 */ /* 0x00022800000e0019 */
[----:B----4-:R1:W0:Y:S02]  /*f5a0*/  SHFL.DOWN PT, R26, R23, 0x8, R25 ;  /* 0x09000000171a7989 */ /* 0x01022400000e0019 */
.L_x_947:
[----:B------:R-:W-:Y:S01]  /*f5b0*/  VIADD R32, R71, 0x8 ;  /* 0x0000000847207836 */ /* 0x000fe20000000000 */
[----:B------:R-:W-:Y:S04]  /*f5c0*/  BSSY.RECONVERGENT B0, `(.L_x_749) ;  /* 0x000000f000007945 */ /* 0x000fe80003800200 */
[----:B------:R-:W-:-:S13]  /*f5d0*/  ISETP.GT.AND P3, PT, R32, R25, PT ;  /* 0x000000192000720c */ /* 0x000fda0003f64270 */
[----:B------:R-:W-:Y:S05]  /*f5e0*/  @P3 BRA `(.L_x_750) ;  /* 0x0000000000303947 */ /* 0x000fea0003800000 */
[C---:B------:R-:W-:Y:S01]  /*f5f0*/  ISETP.NE.AND P3, PT, R28.reuse, RZ, PT ;  /* 0x000000ff1c00720c */ /* 0x040fe20003f65270 */
[----:B-1-3--:R-:W-:-:S12]  /*f600*/  IMAD.IADD R28, R28, 0x1, R27 ;  /* 0x000000011c1c7824 */ /* 0x00afd800078e021b */
        /* <DEDUP_REMOVED lines=10> */
.L_x_750:
[----:B------:R-:W-:Y:S05]  /*f6b0*/  BSYNC.RECONVERGENT B0 ;  /* 0x0000000000007941 */ /* 0x000fea0003800200 */
.L_x_749:
[----:B------:R-:W-:-:S03]  /*f6c0*/  UMOV UR4, 0xffffffff ;  /* 0xffffffff00047882 */ /* 0x000fc60000000000 */
[----:B------:R-:W-:Y:S05]  /*f6d0*/  BRA.DIV UR4, `(.L_x_751) ;  /* 0x0000004a04607947 */ /* 0x000fea000b800000 */
[----:B0-----:R0:W4:Y:S04]  /*f6e0*/  SHFL.DOWN PT, R39, R28, 0x10, R25 ;  /* 0x0a0000001c277989 */ /* 0x00112800000e0019 */
[----:B------:R0:W0:Y:S04]  /*f6f0*/  SHFL.DOWN PT, R41, R30, 0x10, R25 ;  /* 0x0a0000001e297989 */ /* 0x00002800000e0019 */
[----:B------:R0:W0:Y:S04]  /*f700*/  SHFL.DOWN PT, R38, R31, 0x10, R25 ;  /* 0x0a0000001f267989 */ /* 0x00002800000e0019 */
[----:B------:R0:W0:Y:S04]  /*f710*/  SHFL.DOWN PT, R43, R20, 0x10, R25 ;  /* 0x0a000000142b7989 */ /* 0x00002800000e0019 */
[----:B------:R0:W0:Y:S04]  /*f720*/  SHFL.DOWN PT, R40, R21, 0x10, R25 ;  /* 0x0a00000015287989 */ /* 0x00002800000e0019 */
[----:B------:R0:W0:Y:S04]  /*f730*/  SHFL.DOWN PT, R45, R22, 0x10, R25 ;  /* 0x0a000000162d7989 */ /* 0x00002800000e0019 */
[----:B----4-:R0:W0:Y:S02]  /*f740*/  SHFL.DOWN PT, R26, R23, 0x10, R25 ;  /* 0x0a000000171a7989 */ /* 0x01002400000e0019 */
.L_x_956:
[----:B------:R-:W-:Y:S01]  /*f750*/  VIADD R27, R71, 0x10 ;  /* 0x00000010471b7836 */ /* 0x000fe20000000000 */
[----:B------:R-:W-:Y:S01]  /*f760*/  BSSY.RECONVERGENT B0, `(.L_x_752) ;  /* 0x0000010000007945 */ /* 0x000fe20003800200 */
[----:B------:R-:W-:-:S03]  /*f770*/  ISETP.NE.AND P3, PT, R36, 0x65, PT ;  /* 0x000000652400780c */ /* 0x000fc60003f65270 */
[----:B------:R-:W-:-:S13]  /*f780*/  ISETP.GT.AND P4, PT, R27, R25, PT ;  /* 0x000000191b00720c */ /* 0x000fda0003f84270 */
[----:B------:R-:W-:Y:S05]  /*f790*/  @P4 BRA `(.L_x_753) ;  /* 0x0000000000304947 */ /* 0x000fea0003800000 */
[C---:B------:R-:W-:Y:S01]  /*f7a0*/  ISETP.NE.AND P4, PT, R28.reuse, RZ, PT ;  /* 0x000000ff1c00720c */ /* 0x040fe20003f85270 */
[----:B01-3--:R-:W-:-:S12]  /*f7b0*/  IMAD.IADD R28, R28, 0x1, R39 ;  /* 0x000000011c1c7824 */ /* 0x00bfd800078e0227 */
        /* <DEDUP_REMOVED lines=10> */
.L_x_753:
[----:B------:R-:W-:Y:S05]  /*f860*/  BSYNC.RECONVERGENT B0 ;  /* 0x0000000000007941 */ /* 0x000fea0003800200 */
.L_x_752:
[----:B------:R-:W-:-:S03]  /*f870*/  UMOV UR4, 0xffffffff ;  /* 0xffffffff00047882 */ /* 0x000fc60000000000 */
[----:B------:R-:W-:Y:S05]  /*f880*/  BRA.DIV UR4, `(.L_x_754) ;  /* 0x0000004a04987947 */ /* 0x000fea000b800000 */
[----:B------:R-:W-:-:S13]  /*f890*/  VOTE.ALL P3, P3 ;  /* 0x0000000000ff7806 */ /* 0x000fda0001860000 */
.L_x_959:
[----:B------:R-:W-:Y:S05]  /*f8a0*/  @!P3 BRA `(.L_x_755) ;  /* 0x0000000c0010b947 */ /* 0x000fea0003800000 */
.L_x_779:
[----:B01-34-:R-:W0:Y:S01]  /*f8b0*/  LDC.64 R24, c[0x0][0x3e0] ;  /* 0x0000f800ff187b82 */ /* 0x01be220000000a00 */
[----:B------:R-:W-:Y:S05]  /*f8c0*/  YIELD ;  /* 0x0000000000007946 */ /* 0x000fea0003800000 */
[----:B0-----:R-:W-:-:S07]  /*f8d0*/  IMAD.WIDE R24, R37, 0x4, R24 ;  /* 0x0000000425187825 */ /* 0x001fce00078e0218 */
.L_x_757:
        /* <DEDUP_REMOVED lines=10> */
.L_x_962:
        /* <DEDUP_REMOVED lines=16> */
.L_x_759:
        /* <DEDUP_REMOVED lines=9> */
.L_x_760:
[----:B------:R-:W-:Y:S05]  /*fb10*/  BSYNC.RECONVERGENT B0 ;  /* 0x0000000000007941 */ /* 0x000fea0003800200 */
.L_x_758:
[----:B------:R-:W-:-:S03]  /*fb20*/  UMOV UR4, 0xffffffff ;  /* 0xffffffff00047882 */ /* 0x000fc60000000000 */
[----:B------:R-:W-:Y:S05]  /*fb30*/  BRA.DIV UR4, `(.L_x_761) ;  /* 0x0000004a04287947 */ /* 0x000fea000b800000 */
[----:B01----:R-:W-:-:S04]  /*fb40*/  VOTE.ANY R18, PT, !P3 ;  /* 0x0000000000127806 */ /* 0x003fc800058e0100 */
[----:B------:R-:W-:-:S05]  /*fb50*/  LOP3.LUT R18, R18, 0x80000000, R35, 0xec, !PT ;  /* 0x8000000012127812 */ /* 0x000fca00078eec23 */
[----:B------:R-:W-:-:S05]  /*fb60*/  VIADD R19, R18, 0xffffffff ;  /* 0xffffffff12137836 */ /* 0x000fca0000000000 */
[----:B------:R-:W-:-:S04]  /*fb70*/  LOP3.LUT R19, R18, R19, RZ, 0xc, !PT ;  /* 0x0000001312137212 */ /* 0x000fc800078e0cff */
[----:B------:R-:W0:Y:S02]  /*fb80*/  POPC R25, R19 ;  /* 0x0000001300197309 */ /* 0x000e240000000000 */
[----:B0----5:R0:W1:Y:S04]  /*fb90*/  SHFL.DOWN PT, R75, R42, 0x1, R25 ;  /* 0x082000002a4b7989 */ /* 0x02106800000e0019 */
[----:B------:R0:W3:Y:S04]  /*fba0*/  SHFL.DOWN PT, R54, R41, 0x1, R25 ;  /* 0x0820000029367989 */ /* 0x0000e800000e0019 */
[----:B------:R0:W4:Y:S04]  /*fbb0*/  SHFL.DOWN PT, R53, R40, 0x1, R25 ;  /* 0x0820000028357989 */ /* 0x00012800000e0019 */
[----:B------:R0:W0:Y:S04]  /*fbc0*/  SHFL.DOWN PT, R50, R39, 0x1, R25 ;  /* 0x0820000027327989 */ /* 0x00002800000e0019 */
[----:B------:R0:W0:Y:S04]  /*fbd0*/  SHFL.DOWN PT, R55, R38, 0x1, R25 ;  /* 0x0820000026377989 */ /* 0x00002800000e0019 */
[----:B------:R0:W0:Y:S04]  /*fbe0*/  SHFL.DOWN PT, R73, R36, 0x1, R25 ;  /* 0x0820000024497989 */ /* 0x00002800000e0019 */
[----:B-1----:R0:W0:Y:S02]  /*fbf0*/  SHFL.DOWN PT, R26, R43, 0x1, R25 ;  /* 0x082000002b1a7989 */ /* 0x00202400000e0019 */
.L_x_972:
        /* <DEDUP_REMOVED lines=22> */
.L_x_763:
[----:B------:R-:W-:Y:S05]  /*fd60*/  BSYNC.RECONVERGENT B0 ;  /* 0x0000000000007941 */ /* 0x000fea0003800200 */
.L_x_762:
[----:B------:R-:W-:-:S03]  /*fd70*/  UMOV UR4, 0xffffffff ;  /* 0xffffffff00047882 */ /* 0x000fc60000000000 */
[----:B------:R-:W-:Y:S05]  /*fd80*/  BRA.DIV UR4, `(.L_x_764) ;  /* 0x0000004a04547947 */ /* 0x000fea000b800000 */
[----:B------:R1:W1:Y:S04]  /*fd90*/  SHFL.DOWN PT, R74, R51, 0x2, R25 ;  /* 0x08400000334a7989 */ /* 0x00026800000e0019 */
[----:B------:R1:W1:Y:S04]  /*fda0*/  SHFL.DOWN PT, R72, R49, 0x2, R25 ;  /* 0x0840000031487989 */ /* 0x00026800000e0019 */
[----:B----4-:R4:W1:Y:S04]  /*fdb0*/  SHFL.DOWN PT, R53, R48, 0x2, R25 ;  /* 0x0840000030357989 */ /* 0x01086800000e0019 */
[----:B0-----:R4:W0:Y:S04]  /*fdc0*/  SHFL.DOWN PT, R50, R47, 0x2, R25 ;  /* 0x084000002f327989 */ /* 0x00182800000e0019 */
[----:B------:R4:W0:Y:S04]  /*fdd0*/  SHFL.DOWN PT, R55, R46, 0x2, R25 ;  /* 0x084000002e377989 */ /* 0x00082800000e0019 */
[----:B---3--:R4:W3:Y:S04]  /*fde0*/  SHFL.DOWN PT, R54, R45, 0x2, R25 ;  /* 0x084000002d367989 */ /* 0x0088e800000e0019 */
[----:B------:R4:W0:Y:S02]  /*fdf0*/  SHFL.DOWN PT, R26, R44, 0x2, R25 ;  /* 0x084000002c1a7989 */ /* 0x00082400000e0019 */
.L_x_981:
[----:B------:R-:W-:Y:S01]  /*fe00*/  ISETP.GT.AND P3, PT, R34, R25, PT ;  /* 0x000000192200720c */ /* 0x000fe20003f64270 */
[----:B------:R-:W-:-:S12]  /*fe10*/  BSSY.RECONVERGENT B0, `(.L_x_765) ;  /* 0x000000e000007945 */ /* 0x000fd80003800200 */
        /* <DEDUP_REMOVED lines=8> */
[----:B----4-:R-:W-:Y:S02]  /*fea0*/  VIMNMX R48, PT, PT, R48, R53, !PT ;  /* 0x0000003530307248 */ /* 0x010fe40007fe0100 */
[----:B------:R-:W-:-:S02]  /*feb0*/  VIMNMX R47, PT, PT, R47, R50, PT ;  /* 0x000000322f2f7248 */ /* 0x000fc40003fe0100 */
[----:B------:R-:W-:Y:S02]  /*fec0*/  VIMNMX R46, PT, PT, R46, R55, !PT ;  /* 0x000000372e2e7248 */ /* 0x000fe40007fe0100 */
[----:B---3--:R-:W-:Y:S02]  /*fed0*/  SEL R45, R54, R45, P3 ;  /* 0x0000002d362d7207 */ /* 0x008fe40001800000 */
[----:B------:R-:W-:-:S07]  /*fee0*/  SEL R44, R26, R44, P3 ;  /* 0x0000002c1a2c7207 */ /* 0x000fce0001800000 */
.L_x_766:
[----:B------:R-:W-:Y:S05]  /*fef0*/  BSYNC.RECONVERGENT B0 ;  /* 0x0000000000007941 */ /* 0x000fea0003800200 */
.L_x_765:
[----:B------:R-:W-:-:S03]  /*ff00*/  UMOV UR4, 0xffffffff ;  /* 0xffffffff00047882 */ /* 0x000fc60000000000 */
[----:B------:R-:W-:Y:S05]  /*ff10*/  BRA.DIV UR4, `(.L_x_767) ;  /* 0x0000004a04947947 */ /* 0x000fea000b800000 */
[----:B-1----:R1:W1:Y:S04]  /*ff20*/  SHFL.DOWN PT, R74, R51, 0x4, R25 ;  /* 0x08800000334a7989 */ /* 0x00226800000e0019 */
[----:B------:R1:W1:Y:S04]  /*ff30*/  SHFL.DOWN PT, R72, R49, 0x4, R25 ;  /* 0x0880000031487989 */ /* 0x00026800000e0019 */
[----:B------:R1:W1:Y:S04]  /*ff40*/  SHFL.DOWN PT, R53, R48, 0x4, R25 ;  /* 0x0880000030357989 */ /* 0x00026800000e0019 */
[----:B0-----:R0:W0:Y:S04]  /*ff50*/  SHFL.DOWN PT, R50, R47, 0x4, R25 ;  /* 0x088000002f327989 */ /* 0x00102800000e0019 */
[----:B------:R0:W0:Y:S04]  /*ff60*/  SHFL.DOWN PT, R55, R46, 0x4, R25 ;  /* 0x088000002e377989 */ /* 0x00002800000e0019 */
[----:B---3--:R3:W0:Y:S04]  /*ff70*/  SHFL.DOWN PT, R54, R45, 0x4, R25 ;  /* 0x088000002d367989 */ /* 0x00862800000e0019 */
[----:B------:R3:W0:Y:S02]  /*ff80*/  SHFL.DOWN PT, R26, R44, 0x4, R25 ;  /* 0x088000002c1a7989 */ /* 0x00062400000e0019 */
.L_x_990:
        /* <DEDUP_REMOVED lines=15> */
.L_x_769:
[----:B------:R-:W-:Y:S05]  /*10080*/  BSYNC.RECONVERGENT B0 ;  /* 0x0000000000007941 */ /* 0x000fea0003800200 */
.L_x_768:
[----:B------:R-:W-:-:S03]  /*10090*/  UMOV UR4, 0xffffffff ;  /* 0xffffffff00047882 */ /* 0x000fc60000000000 */
[----:B------:R-:W-:Y:S05]  /*100a0*/  BRA.DIV UR4, `(.L_x_770) ;  /* 0x0000004a04d47947 */ /* 0x000fea000b800000 */
[----:B-1----:R1:W1:Y:S04]  /*100b0*/  SHFL.DOWN PT, R74, R51, 0x8, R25 ;  /* 0x09000000334a7989 */ /* 0x00226800000e0019 */
[----:B------:R1:W1:Y:S04]  /*100c0*/  SHFL.DOWN PT, R72, R49, 0x8, R25 ;  /* 0x0900000031487989 */ /* 0x00026800000e0019 */
[----:B------:R1:W1:Y:S04]  /*100d0*/  SHFL.DOWN PT, R53, R48, 0x8, R25 ;  /* 0x0900000030357989 */ /* 0x00026800000e0019 */
[----:B0-----:R0:W0:Y:S04]  /*100e0*/  SHFL.DOWN PT, R50, R47, 0x8, R25 ;  /* 0x090000002f327989 */ /* 0x00102800000e0019 */
[----:B------:R0:W0:Y:S04]  /*100f0*/  SHFL.DOWN PT, R55, R46, 0x8, R25 ;  /* 0x090000002e377989 */ /* 0x00002800000e0019 */
[----:B------:R0:W0:Y:S04]  /*10100*/  SHFL.DOWN PT, R54, R45, 0x8, R25 ;  /* 0x090000002d367989 */ /* 0x00002800000e0019 */
[----:B------:R0:W0:Y:S02]  /*10110*/  SHFL.DOWN PT, R26, R44, 0x8, R25 ;  /* 0x090000002c1a7989 */ /* 0x00002400000e0019 */
.L_x_999:
        /* <DEDUP_REMOVED lines=15> */
.L_x_772:
[----:B------:R-:W-:Y:S05]  /*10210*/  BSYNC.RECONVERGENT B0 ;  /* 0x0000000000007941 */ /* 0x000fea0003800200 */
.L_x_771:
        /* <DEDUP_REMOVED lines=9> */
.L_x_1008:
[----:B------:R-:W-:Y:S01]  /*102b0*/  ISETP.GT.AND P5, PT, R27, R25, PT ;  /* 0x000000191b00720c */ /* 0x000fe20003fa4270 */
[----:B------:R-:W-:Y:S01]  /*102c0*/  BSSY.RECONVERGENT B0, `(.L_x_774) ;  /* 0x0000010000007945 */ /* 0x000fe20003800200 */
[----:B------:R-:W-:Y:S02]  /*102d0*/  ISETP.NE.AND P3, PT, R52, 0x65, PT ;  /* 0x000000653400780c */ /* 0x000fe40003f65270 */
[----:B------:R-:W-:-:S09]  /*102e0*/  ISETP.NE.AND P4, PT, R28, RZ, PT ;  /* 0x000000ff1c00720c */ /* 0x000fd20003f85270 */
        /* <DEDUP_REMOVED lines=13> */
.L_x_775:
[----:B------:R-:W-:Y:S05]  /*103c0*/  BSYNC.RECONVERGENT B0 ;  /* 0x0000000000007941 */ /* 0x000fea0003800200 */
.L_x_774:
        /* <DEDUP_REMOVED lines=12> */
.L_x_777:
[----:B------:R-:W-:Y:S05]  /*10490*/  BSYNC.RECONVERGENT B0 ;  /* 0x0000000000007941 */ /* 0x000fea0003800200 */
.L_x_776:
[----:B------:R-:W-:Y:S01]  /*104a0*/  UMOV UR4, 0xffffffff ;  /* 0xffffffff00047882 */ /* 0x000fe20000000000 */
[----:B------:R-:W-:Y:S02]  /*104b0*/  VIADD R37, R37, 0xffffffe0 ;  /* 0xffffffe025257836 */ /* 0x000fe40000000000 */
[----:B------:R-:W-:Y:S05]  /*104c0*/  BRA.DIV UR4, `(.L_x_778) ;  /* 0x0000004e04147947 */ /* 0x000fea000b800000 */
[----:B------:R-:W-:-:S13]  /*104d0*/  VOTE.ALL P3, P3 ;  /* 0x0000000000ff7806 */ /* 0x000fda0001860000 */
.L_x_1011:
[----:B------:R-:W-:Y:S05]  /*104e0*/  @P3 BRA `(.L_x_779) ;  /* 0xfffffff000f03947 */ /* 0x000fea000383ffff */
.L_x_755:
[----:B------:R-:W-:Y:S01]  /*104f0*/  ISETP.NE.AND P3, PT, R62, RZ, PT ;  /* 0x000000ff3e00720c */ /* 0x000fe20003f65270 */
[----:B------:R-:W-:-:S12]  /*10500*/  BSSY.RECONVERGENT B0, `(.L_x_780) ;  /* 0x000002c000007945 */ /* 0x000fd80003800200 */
[----:B------:R-:W-:Y:S05]  /*10510*/  @P3 BRA `(.L_x_781) ;  /* 0x0000000000a83947 */ /* 0x000fea0003800000 */
[----:B------:R-:W5:Y:S01]  /*10520*/  S2UR UR5, SR_CgaCtaId ;  /* 0x00000000000579c3 */ /* 0x000f620000008800 */
[----:B------:R-:W-:Y:S01]  /*10530*/  ISETP.NE.AND P3, PT, R29, RZ, PT ;  /* 0x000000ff1d00720c */ /* 0x000fe20003f65270 */
[----:B------:R-:W-:Y:S01]  /*10540*/  UMOV UR4, 0x400 ;  /* 0x0000040000047882 */ /* 0x000fe20000000000 */
[----:B------:R-:W-:-:S05]  /*10550*/  IMAD.MOV.U32 R35, RZ, RZ, 0x65 ;  /* 0x00000065ff237424 */ /* 0x000fca00078e00ff */
[----:B01-34-:R-:W0:Y:S08]  /*10560*/  LDC.64 R24, c[0x0][0x3e0] ;  /* 0x0000f800ff187b82 */ /* 0x01be300000000a00 */
[----:B------:R-:W1:Y:S01]  /*10570*/  LDC.64 R18, c[0x0][0x3f0] ;  /* 0x0000fc00ff127b82 */ /* 0x000e620000000a00 */
[----:B-----5:R-:W-:Y:S01]  /*10580*/  ULEA UR4, UR5, UR4, 0x18 ;  /* 0x0000000405047291 */ /* 0x020fe2000f8ec0ff */
[----:B0-----:R-:W-:-:S04]  /*10590*/  IMAD.WIDE.U32 R32, R70, 0x4, R24 ;  /* 0x0000000446207825 */ /* 0x001fc800078e0018 */
[----:B------:R-:W-:Y:S02]  /*105a0*/  IMAD.IADD R24, R29, 0x1, R28 ;  /* 0x000000011d187824 */ /* 0x000fe400078e021c */
[----:B-1----:R-:W-:Y:S01]  /*105b0*/  IMAD.WIDE.U32 R18, R70, 0x1c, R18 ;  /* 0x0000001c46127825 */ /* 0x002fe200078e0012 */
        /* <DEDUP_REMOVED lines=10> */
.L_x_782:
[----:B------:R-:W-:Y:S01]  /*10660*/  IMAD.MOV.U32 R25, RZ, RZ, R16 ;  /* 0x000000ffff197224 */ /* 0x000fe200078e0010 */
[----:B------:R0:W-:Y:S01]  /*10670*/  ST.E.STRONG.GPU desc[UR6][R18.64+0x384], R16 ;  /* 0x0003841012007985 */ /* 0x0001e2000c10f906 */
[----:B------:R-:W-:Y:S02]  /*10680*/  IMAD.MOV.U32 R26, RZ, RZ, R17 ;  /* 0x000000ffff1a7224 */ /* 0x000fe400078e0011 */
[----:B------:R-:W-:Y:S01]  /*10690*/  IMAD.MOV.U32 R36, RZ, RZ, R13 ;  /* 0x000000ffff247224 */ /* 0x000fe200078e000d */
        /* <DEDUP_REMOVED lines=18> */
.L_x_781:
[----:B------:R-:W-:Y:S05]  /*107c0*/  BSYNC.RECONVERGENT B0 ;  /* 0x0000000000007941 */ /* 0x000fea0003800200 */
.L_x_780:
[----:B------:R-:W-:Y:S01]  /*107d0*/  ISETP.NE.AND P3, PT, R71, RZ, PT ;  /* 0x000000ff4700720c */ /* 0x000fe20003f65270 */
[----:B0-----:R-:W-:Y:S02]  /*107e0*/  IMAD.MOV.U32 R12, RZ, RZ, R31 ;  /* 0x000000ffff0c7224 */ /* 0x001fe400078e001f */
[----:B------:R-:W-:Y:S02]  /*107f0*/  IMAD.MOV.U32 R13, RZ, RZ, R20 ;  /* 0x000000ffff0d7224 */ /* 0x000fe400078e0014 */
[----:B------:R-:W-:-:S08]  /*10800*/  IMAD.MOV.U32 R29, RZ, RZ, R30 ;  /* 0x000000ffff1d7224 */ /* 0x000fd000078e001e */
[----:B------:R-:W0:Y:S01]  /*10810*/  @!P3 S2R R15, SR_CgaCtaId ;  /* 0x00000000000fb919 */ /* 0x000e220000008800 */
[----:B------:R-:W-:Y:S01]  /*10820*/  @!P3 MOV R14, 0x400 ;  /* 0x00000400000eb802 */ /* 0x000fe20000000f00 */
[----:B------:R-:W-:Y:S01]  /*10830*/  @!P3 IMAD.MOV.U32 R2, RZ, RZ, R22 ;  /* 0x000000ffff02b224 */ /* 0x000fe200078e0016 */
[----:B------:R-:W-:Y:S01]  /*10840*/  @!P3 MOV R63, R28 ;  /* 0x0000001c003fb202 */ /* 0x000fe20000000f00 */
[----:B--2---:R-:W-:Y:S02]  /*10850*/  @!P3 IMAD.MOV.U32 R0, RZ, RZ, R23 ;  /* 0x000000ffff00b224 */ /* 0x004fe400078e0017 */
[----:B------:R-:W-:Y:S02]  /*10860*/  @!P3 IMAD.MOV.U32 R3, RZ, RZ, R21 ;  /* 0x000000ffff03b224 */ /* 0x000fe400078e0015 */
[----:B------:R-:W-:Y:S02]  /*10870*/  @!P3 IMAD.MOV.U32 R4, RZ, RZ, R20 ;  /* 0x000000ffff04b224 */ /* 0x000fe400078e0014 */
[----:B------:R-:W-:-:S02]  /*10880*/  @!P3 IMAD.MOV.U32 R5, RZ, RZ, R31 ;  /* 0x000000ffff05b224 */ /* 0x000fc400078e001f */
[----:B------:R-:W-:Y:S01]  /*10890*/  @!P3 IMAD.MOV.U32 R64, RZ, RZ, R30 ;  /* 0x000000ffff40b224 */ /* 0x000fe200078e001e */
[----:B0-----:R-:W-:Y:S01]  /*108a0*/  @!P3 LEA R16, R15, R14, 0x18 ;  /* 0x0000000e0f10b211 */ /* 0x001fe200078ec0ff */
[----:B------:R-:W-:Y:S02]  /*108b0*/  IMAD.MOV.U32 R14, RZ, RZ, R21 ;  /* 0x000000ffff0e7224 */ /* 0x000fe400078e0015 */
[----:B------:R-:W-:Y:S02]  /*108c0*/  IMAD.MOV.U32 R15, RZ, RZ, R22 ;  /* 0x000000ffff0f7224 */ /* 0x000fe400078e0016 */
[----:B------:R0:W-:Y:S04]  /*108d0*/  @!P3 STS.64 [R16+0xe8], R28 ;  /* 0x0000e81c1000b388 */ /* 0x0001e80000000a00 */
[----:B------:R0:W-:Y:S04]  /*108e0*/  @!P3 STS.128 [R16+0xf0], R12 ;  /* 0x0000f00c1000b388 */ /* 0x0001e80000000c00 */
[----:B------:R0:W-:Y:S02]  /*108f0*/  @!P3 STS [R16+0x100], R23 ;  /* 0x000100171000b388 */ /* 0x0001e40000000800 */
.L_x_729:
[----:B0-----:R-:W0:Y:S01]  /*10900*/  S2R R12, SR_CgaCtaId ;  /* 0x00000000000c7919 */ /* 0x001e220000008800 */
[----:B------:R-:W-:Y:S05]  /*10910*/  WARPSYNC.ALL ;  /* 0x0000000000007948 */ /* 0x000fea0003800000 */
[----:B------:R-:W-:Y:S01]  /*10920*/  BAR.SYNC.DEFER_BLOCKING 0x0 ;  /* 0x0000000000007b1d */ /* 0x000fe20000010000 */
[----:B-1-34-:R-:W-:Y:S02]  /*10930*/  MOV R25, 0x400 ;  /* 0x0000040000197802 */ /* 0x01afe40000000f00 */
[----:B------:R-:W-:Y:S02]  /*10940*/  ISETP.NE.AND P4, PT, R62, RZ, PT ;  /* 0x000000ff3e00720c */ /* 0x000fe40003f85270 */
[----:B------:R-:W-:Y:S01]  /*10950*/  SEL R30, RZ, 0x1, !P1 ;  /* 0x00000001ff1e7807 */ /* 0x000fe20004800000 */
[----:B------:R-:W-:Y:S01]  /*10960*/  BSSY.RECONVERGENT B0, `(.L_x_783) ;  /* 0x0000018000007945 */ /* 0x000fe20003800200 */
[----:B0-----:R-:W-:-:S05]  /*10970*/  LEA R25, R12, R25, 0x18 ;  /* 0x000000190c197211 */ /* 0x001fca00078ec0ff */
[----:B------:R-:W0:Y:S04]  /*10980*/  LDS.128 R12, [R25+0x150] ;  /* 0x00015000190c7984 */ /* 0x000e280000000c00 */
[----:B------:R1:W3:Y:S01]  /*10990*/  LDS.128 R16, [R25+0x140] ;  /* 0x0001400019107984 */ /* 0x0002e20000000c00 */
[----:B0-----:R-:W-:Y:S01]  /*109a0*/  ISETP.GE.AND P3, PT, R15, 0x101, PT ;  /* 0x000001010f00780c */ /* 0x001fe20003f66270 */
[----:B-1----:R-:W-:-:S12]  /*109b0*/  @!P4 BRA `(.L_x_784) ;  /* 0x000000000048c947 */ /* 0x002fd80003800000 */
        /* <DEDUP_REMOVED lines=8> */
[----:B--2---:R-:W-:Y:S02]  /*10a40*/  IABS R31, R0 ;  /* 0x00000000001f7213 */ /* 0x004fe40000000000 */
        /* <DEDUP_REMOVED lines=9> */
.L_x_784:
[----:B------:R-:W-:Y:S05]  /*10ae0*/  BSYNC.RECONVERGENT B0 ;  /* 0x0000000000007941 */ /* 0x000fea0003800200 */
.L_x_783:
[----:B------:R-:W-:Y:S04]  /*10af0*/  BSSY.RECONVERGENT B0, `(.L_x_785) ;  /* 0x000000b000007945 */ /* 0x000fe80003800200 */
[----:B------:R-:W-:Y:S05]  /*10b00*/  @P1 BRA `(.L_x_786) ;  /* 0x0000000000241947 */ /* 0x000fea0003800000 */
[----:B--2---:R-:W-:Y:S02]  /*10b10*/  IABS R20, R0 ;  /* 0x0000000000147213 */ /* 0x004fe40000000000 */
        /* <DEDUP_REMOVED lines=8> */
.L_x_786:
[----:B------:R-:W-:Y:S05]  /*10ba0*/  BSYNC.RECONVERGENT B0 ;  /* 0x0000000000007941 */ /* 0x000fea0003800200 */
.L_x_785:
        /* <DEDUP_REMOVED lines=11> */
.L_x_788:
[----:B------:R-:W-:Y:S05]  /*10c60*/  BSYNC.RECONVERGENT B0 ;  /* 0x0000000000007941 */ /* 0x000fea0003800200 */
.L_x_787:
[--C-:B------:R-:W-:Y:S02]  /*10c70*/  IMAD.IADD R27, R30, 0x1, R63.reuse ;  /* 0x000000011e1b7824 */ /* 0x100fe400078e023f */
[----:B------:R-:W-:Y:S01]  /*10c80*/  IMAD.IADD R29, R66, 0x1, R63 ;  /* 0x00000001421d7824 */ /* 0x000fe200078e023f */
[----:B------:R-:W-:Y:S06]  /*10c90*/  @!P3 BRA `(.L_x_789) ;  /* 0x00000008004cb947 */ /* 0x000fec0003800000 */
[----:B------:R0:W1:Y:S01]  /*10ca0*/  LDS R20, [R25+0x124] ;  /* 0x0001240019147984 */ /* 0x0000620000000800 */
        /* <DEDUP_REMOVED lines=11> */
[----:B--2---:R0:W-:Y:S02]  /*10d60*/  STS [R21+0x18], R0 ;  /* 0x0000180015007388 */ /* 0x0041e40000000800 */
.L_x_791:
[----:B------:R-:W-:Y:S05]  /*10d70*/  BSYNC.RECONVERGENT B0 ;  /* 0x0000000000007941 */ /* 0x000fea0003800200 */
.L_x_790:
        /* <DEDUP_REMOVED lines=11> */
.L_x_793:
[----:B------:R-:W-:Y:S05]  /*10e30*/  BSYNC.RECONVERGENT B0 ;  /* 0x0000000000007941 */ /* 0x000fea0003800200 */
.L_x_792:
        /* <DEDUP_REMOVED lines=11> */
.L_x_795:
[----:B------:R-:W-:Y:S05]  /*10ef0*/  BSYNC.RECONVERGENT B0 ;  /* 0x0000000000007941 */ /* 0x000fea0003800200 */
.L_x_794:
[----:B------:R-:W-:Y:S01]  /*10f00*/  BAR.SYNC.DEFER_BLOCKING 0x0 ;  /* 0x0000000000007b1d */ /* 0x000fe20000010000 */
[----:B------:R-:W-:-:S05]  /*10f10*/  ISETP.GE.AND P0, PT, R62, R15, PT ;  /* 0x0000000f3e00720c */ /* 0x000fca0003f06270 */
[----:B------:R-:W-:Y:S08]  /*10f20*/  BSSY.RECONVERGENT B0, `(.L_x_796) ;  /* 0x0000069000007945 */ /* 0x000ff00003800200 */
[----:B------:R-:W-:Y:S05]  /*10f30*/  @P0 BRA `(.L_x_797) ;  /* 0x00000004009c0947 */ /* 0x000fea0003800000 */
[----:B0-2---:R-:W-:Y:S01]  /*10f40*/  LOP3.LUT R0, RZ, R62, RZ, 0x33, !PT ;  /* 0x0000003eff007212 */ /* 0x005fe200078e33ff */
[----:B------:R-:W0:Y:S01]  /*10f50*/  LDC.64 R30, c[0x0][0x3d0] ;  /* 0x0000f400ff1e7b82 */ /* 0x000e220000000a00 */
[----:B------:R-:W-:Y:S01]  /*10f60*/  BSSY.RECONVERGENT B1, `(.L_x_798) ;  /* 0x0000028000017945 */ /* 0x000fe20003800200 */
[----:B------:R-:W-:Y:S02]  /*10f70*/  IMAD.MOV.U32 R6, RZ, RZ, R62 ;  /* 0x000000ffff067224 */ /* 0x000fe400078e003e */
[----:B------:R-:W-:-:S05]  /*10f80*/  IMAD.IADD R0, R0, 0x1, R15 ;  /* 0x0000000100007824 */ /* 0x000fca00078e020f */
[C---:B------:R-:W-:Y:S02]  /*10f90*/  LOP3.LUT R2, R0.reuse, 0x300, RZ, 0xc0, !PT ;  /* 0x0000030000027812 */ /* 0x040fe400078ec0ff */
[----:B------:R-:W-:Y:S02]  /*10fa0*/  ISETP.GE.U32.AND P1, PT, R0, 0x300, PT ;  /* 0x000003000000780c */ /* 0x000fe40003f26070 */
[----:B------:R-:W-:-:S13]  /*10fb0*/  ISETP.NE.AND P0, PT, R2, 0x300, PT ;  /* 0x000003000200780c */ /* 0x000fda0003f05270 */
[----:B------:R-:W-:Y:S05]  /*10fc0*/  @!P0 BRA `(.L_x_799) ;  /* 0x0000000000848947 */ /* 0x000fea0003800000 */
[----:B------:R-:W-:Y:S01]  /*10fd0*/  LEA.HI R0, R0, 0x1, RZ, 0x18 ;  /* 0x0000000100007811 */ /* 0x000fe200078fc0ff */
[----:B------:R-:W-:Y:S02]  /*10fe0*/  IMAD.MOV.U32 R2, RZ, RZ, 0xc ;  /* 0x0000000cff027424 */ /* 0x000fe400078e00ff */
[----:B----4-:R-:W-:Y:S02]  /*10ff0*/  IMAD.MOV.U32 R3, RZ, RZ, 0x0 ;  /* 0x00000000ff037424 */ /* 0x010fe400078e00ff */
[C---:B------:R-:W-:Y:S01]  /*11000*/  IMAD.SHL.U32 R6, R0.reuse, 0x100, RZ ;  /* 0x0000010000067824 */ /* 0x040fe200078e00ff */
[----:B------:R-:W-:Y:S01]  /*11010*/  LOP3.LUT R0, R0, 0x3, RZ, 0xc0, !PT ;  /* 0x0000000300007812 */ /* 0x000fe200078ec0ff */
[----:B0-----:R-:W-:-:S03]  /*11020*/  IMAD.WIDE.U32 R4, R30, 0x1, R2 ;  /* 0x000000011e047825 */ /* 0x001fc600078e0002 */
[----:B------:R-:W-:Y:S01]  /*11030*/  LOP3.LUT R3, R6, 0x300, RZ, 0xc0, !PT ;  /* 0x0000030006037812 */ /* 0x000fe200078ec0ff */
[----:B------:R-:W-:Y:S02]  /*11040*/  IMAD R8, R62, 0x1c, R25 ;  /* 0x0000001c3e087824 */ /* 0x000fe400078e0219 */
[----:B-1----:R-:W-:Y:S02]  /*11050*/  IMAD.IADD R7, R20, 0x1, R62 ;  /* 0x0000000114077824 */ /* 0x002fe400078e023e */
[----:B------:R-:W-:Y:S02]  /*11060*/  VIADD R8, R8, 0xc ;  /* 0x0000000c08087836 */ /* 0x000fe40000000000 */
[----:B------:R-:W-:Y:S02]  /*11070*/  IMAD.MOV R0, RZ, RZ, -R0 ;  /* 0x000000ffff007224 */ /* 0x000fe400078e0a00 */
[----:B------:R-:W-:Y:S02]  /*11080*/  IMAD.IADD R33, R5, 0x1, R31 ;  /* 0x0000000105217824 */ /* 0x000fe400078e021f */
[----:B------:R-:W-:-:S07]  /*11090*/  IMAD.IADD R6, R3, 0x1, R62 ;  /* 0x0000000103067824 */ /* 0x000fce00078e023e */
.L_x_800:
[----:B0-----:R-:W0:Y:S01]  /*110a0*/  LDS R9, [R8+-0x8] ;  /* 0xfffff80008097984 */ /* 0x001e220000000800 */
[----:B------:R-:W-:Y:S02]  /*110b0*/  IMAD.MOV.U32 R2, RZ, RZ, R4 ;  /* 0x000000ffff027224 */ /* 0x000fe400078e0004 */
[----:B------:R-:W-:Y:S01]  /*110c0*/  IMAD.MOV.U32 R3, RZ, RZ, R33 ;  /* 0x000000ffff037224 */ /* 0x000fe200078e0021 */
[----:B------:R-:W1:Y:S01]  /*110d0*/  LDS R11, [R8+-0x4] ;  /* 0xfffffc00080b7984 */ /* 0x000e620000000800 */
[----:B------:R-:W-:Y:S02]  /*110e0*/  VIADD R0, R0, 0x1 ;  /* 0x0000000100007836 */ /* 0x000fe40000000000 */
[C---:B------:R-:W-:Y:S01]  /*110f0*/  IMAD.WIDE R2, R7.reuse, 0x18, R2 ;  /* 0x0000001807027825 */ /* 0x040fe200078e0202 */
[----:B------:R-:W2:Y:S02]  /*11100*/  LDS R21, [R8] ;  /* 0x0000000008157984 */ /* 0x000ea40000000800 */
[----:B------:R-:W-:Y:S01]  /*11110*/  ISETP.NE.AND P0, PT, R0, RZ, PT ;  /* 0x000000ff0000720c */ /* 0x000fe20003f05270 */
[----:B------:R-:W-:Y:S01]  /*11120*/  VIADD R7, R7, 0x100 ;  /* 0x0000010007077836 */ /* 0x000fe20000000000 */
[----:B------:R-:W4:Y:S04]  /*11130*/  LDS R23, [R8+0x4] ;  /* 0x0000040008177984 */ /* 0x000f280000000800 */
[----:B------:R-:W5:Y:S04]  /*11140*/  LDS R27, [R8+0x8] ;  /* 0x00000800081b7984 */ /* 0x000f680000000800 */
[----:B------:R3:W5:Y:S02]  /*11150*/  LDS R29, [R8+0xc] ;  /* 0x00000c00081d7984 */ /* 0x0007640000000800 */
[----:B---3--:R-:W-:-:S02]  /*11160*/  VIADD R8, R8, 0x1c00 ;  /* 0x00001c0008087836 */ /* 0x008fc40000000000 */
[----:B0-----:R0:W-:Y:S04]  /*11170*/  STG.E desc[UR6][R2.64+-0xc], R9 ;  /* 0xfffff40902007986 */ /* 0x0011e8000c101906 */
[----:B-1----:R0:W-:Y:S04]  /*11180*/  STG.E desc[UR6][R2.64+-0x8], R11 ;  /* 0xfffff80b02007986 */ /* 0x0021e8000c101906 */
[----:B--2---:R0:W-:Y:S04]  /*11190*/  STG.E desc[UR6][R2.64+-0x4], R21 ;  /* 0xfffffc1502007986 */ /* 0x0041e8000c101906 */
[----:B----4-:R0:W-:Y:S04]  /*111a0*/  STG.E desc[UR6][R2.64], R23 ;  /* 0x0000001702007986 */ /* 0x0101e8000c101906 */
[----:B-----5:R0:W-:Y:S04]  /*111b0*/  STG.E desc[UR6][R2.64+0x4], R27 ;  /* 0x0000041b02007986 */ /* 0x0201e8000c101906 */
[----:B------:R0:W-:Y:S01]  /*111c0*/  STG.E desc[UR6][R2.64+0x8], R29 ;  /* 0x0000081d02007986 */ /* 0x0001e2000c101906 */
[----:B------:R-:W-:Y:S05]  /*111d0*/  @P0 BRA `(.L_x_800) ;  /* 0xfffffffc00b00947 */ /* 0x000fea000383ffff */
.L_x_799:
[----:B------:R-:W-:Y:S05]  /*111e0*/  BSYNC.RECONVERGENT B1 ;  /* 0x0000000000017941 */ /* 0x000fea0003800200 */
.L_x_798:
[----:B------:R-:W-:Y:S05]  /*111f0*/  @!P1 BRA `(.L_x_797) ;  /* 0x0000000000ec9947 */ /* 0x000fea0003800000 */
[----:B0-----:R-:W-:Y:S01]  /*11200*/  IADD3 R2, P0, PT, R30, 0x3000, RZ ;  /* 0x000030001e027810 */ /* 0x001fe20007f1e0ff */
[----:B------:R-:W-:Y:S02]  /*11210*/  IMAD R25, R6, 0x1c, R25 ;  /* 0x0000001c06197824 */ /* 0x000fe400078e0219 */
[----:B-1----:R-:W-:Y:S02]  /*11220*/  IMAD.IADD R7, R20, 0x1, R6 ;  /* 0x0000000114077824 */ /* 0x002fe400078e0206 */
[----:B----4-:R-:W-:Y:S02]  /*11230*/  IMAD.X R3, RZ, RZ, R31, P0 ;  /* 0x000000ffff037224 */ /* 0x010fe400000e061f */
[----:B------:R-:W-:-:S07]  /*11240*/  VIADD R25, R25, 0x3804 ;  /* 0x0000380419197836 */ /* 0x000fce0000000000 */
.L_x_801:
[----:B0-----:R-:W0:Y:S01]  /*11250*/  LDS R9, [R25+-0x3800] ;  /* 0xffc8000019097984 */ /* 0x001e220000000800 */
[----:B------:R-:W-:-:S03]  /*11260*/  IMAD.WIDE R4, R7, 0x18, R2 ;  /* 0x0000001807047825 */ /* 0x000fc600078e0202 */
[----:B------:R-:W1:Y:S01]  /*11270*/  LDS R11, [R25+-0x37fc] ;  /* 0xffc80400190b7984 */ /* 0x000e620000000800 */
[----:B------:R-:W-:Y:S02]  /*11280*/  VIADD R6, R6, 0x400 ;  /* 0x0000040006067836 */ /* 0x000fe40000000000 */
[----:B------:R-:W-:Y:S01]  /*11290*/  VIADD R7, R7, 0x400 ;  /* 0x0000040007077836 */ /* 0x000fe20000000000 */
[----:B------:R-:W2:Y:S02]  /*112a0*/  LDS R21, [R25+-0x37f8] ;  /* 0xffc8080019157984 */ /* 0x000ea40000000800 */
[----:B------:R-:W-:Y:S02]  /*112b0*/  ISETP.GE.AND P0, PT, R6, R15, PT ;  /* 0x0000000f0600720c */ /* 0x000fe40003f06270 */
[----:B------:R-:W4:Y:S04]  /*112c0*/  LDS R23, [R25+-0x37f4] ;  /* 0xffc80c0019177984 */ /* 0x000f280000000800 */
[----:B------:R-:W5:Y:S04]  /*112d0*/  LDS R27, [R25+-0x37f0] ;  /* 0xffc81000191b7984 */ /* 0x000f680000000800 */
[----:B------:R-:W3:Y:S04]  /*112e0*/  LDS R29, [R25+-0x37ec] ;  /* 0xffc81400191d7984 */ /* 0x000ee80000000800 */
[----:B------:R-:W3:Y:S04]  /*112f0*/  LDS R31, [R25+-0x1c00] ;  /* 0xffe40000191f7984 */ /* 0x000ee80000000800 */
[----:B------:R-:W3:Y:S04]  /*11300*/  LDS R33, [R25+-0x1bfc] ;  /* 0xffe4040019217984 */ /* 0x000ee80000000800 */
[----:B------:R-:W3:Y:S04]  /*11310*/  LDS R35, [R25+-0x1bf8] ;  /* 0xffe4080019237984 */ /* 0x000ee80000000800 */
[----:B------:R-:W3:Y:S04]  /*11320*/  LDS R37, [R25+-0x1bf4] ;  /* 0xffe40c0019257984 */ /* 0x000ee80000000800 */
[----:B------:R-:W3:Y:S04]  /*11330*/  LDS R39, [R25+-0x1bf0] ;  /* 0xffe4100019277984 */ /* 0x000ee80000000800 */
[----:B------:R-:W3:Y:S04]  /*11340*/  LDS R41, [R25+-0x1bec] ;  /* 0xffe4140019297984 */ /* 0x000ee80000000800 */
[----:B------:R-:W3:Y:S04]  /*11350*/  LDS R43, [R25] ;  /* 0x00000000192b7984 */ /* 0x000ee80000000800 */
[----:B------:R-:W3:Y:S04]  /*11360*/  LDS R45, [R25+0x4] ;  /* 0x00000400192d7984 */ /* 0x000ee80000000800 */
        /* <DEDUP_REMOVED lines=9> */
[----:B------:R2:W3:Y:S04]  /*11400*/  LDS R65, [R25+0x1c14] ;  /* 0x001c140019417984 */ /* 0x0004e80000000800 */
[----:B0-----:R0:W-:Y:S04]  /*11410*/  STG.E desc[UR6][R4.64+-0x3000], R9 ;  /* 0xffd0000904007986 */ /* 0x0011e8000c101906 */
[----:B-1----:R0:W-:Y:S01]  /*11420*/  STG.E desc[UR6][R4.64+-0x2ffc], R11 ;  /* 0xffd0040b04007986 */ /* 0x0021e2000c101906 */
[----:B--2---:R-:W-:-:S03]  /*11430*/  VIADD R25, R25, 0x7000 ;  /* 0x0000700019197836 */ /* 0x004fc60000000000 */
[----:B------:R0:W-:Y:S04]  /*11440*/  STG.E desc[UR6][R4.64+-0x2ff8], R21 ;  /* 0xffd0081504007986 */ /* 0x0001e8000c101906 */
[----:B----4-:R0:W-:Y:S04]  /*11450*/  STG.E desc[UR6][R4.64+-0x2ff4], R23 ;  /* 0xffd00c1704007986 */ /* 0x0101e8000c101906 */
[----:B-----5:R0:W-:Y:S04]  /*11460*/  STG.E desc[UR6][R4.64+-0x2ff0], R27 ;  /* 0xffd0101b04007986 */ /* 0x0201e8000c101906 */
[----:B---3--:R0:W-:Y:S04]  /*11470*/  STG.E desc[UR6][R4.64+-0x2fec], R29 ;  /* 0xffd0141d04007986 */ /* 0x0081e8000c101906 */
        /* <DEDUP_REMOVED lines=18> */
[----:B------:R-:W-:Y:S05]  /*115a0*/  @!P0 BRA `(.L_x_801) ;  /* 0xfffffffc00288947 */ /* 0x000fea000383ffff */
.L_x_797:
[----:B------:R-:W-:Y:S05]  /*115b0*/  BSYNC.RECONVERGENT B0 ;  /* 0x0000000000007941 */ /* 0x000fea0003800200 */
.L_x_796:
[----:B------:R-:W-:Y:S05]  /*115c0*/  BRA `(.L_x_802) ;  /* 0x0000000000607947 */ /* 0x000fea0003800000 */
.L_x_789:
[----:B------:R-:W0:Y:S08]  /*115d0*/  @P1 LDC.64 R20, c[0x0][0x3d0] ;  /* 0x0000f400ff141b82 */ /* 0x000e300000000a00 */
[----:B------:R-:W1:Y:S08]  /*115e0*/  @P0 LDC.64 R22, c[0x0][0x3d0] ;  /* 0x0000f400ff160b82 */ /* 0x000e700000000a00 */
[----:B------:R-:W4:Y:S01]  /*115f0*/  @P2 LDC.64 R24, c[0x0][0x3d0] ;  /* 0x0000f400ff182b82 */ /* 0x000f220000000a00 */
[----:B0-----:R-:W-:-:S05]  /*11600*/  @P1 IMAD.WIDE R20, R63, 0x18, R20 ;  /* 0x000000183f141825 */ /* 0x001fca00078e0214 */
[----:B------:R0:W-:Y:S01]  /*11610*/  @P1 STG.E desc[UR6][R20.64], R64 ;  /* 0x0000004014001986 */ /* 0x0001e2000c101906 */
[----:B-1----:R-:W-:-:S03]  /*11620*/  @P0 IMAD.WIDE R22, R27, 0x18, R22 ;  /* 0x000000181b160825 */ /* 0x002fc600078e0216 */
[----:B------:R0:W-:Y:S04]  /*11630*/  @P1 STG.E desc[UR6][R20.64+0x4], R5 ;  /* 0x0000040514001986 */ /* 0x0001e8000c101906 */
[----:B------:R0:W-:Y:S01]  /*11640*/  @P1 STG.E desc[UR6][R20.64+0x8], R4 ;  /* 0x0000080414001986 */ /* 0x0001e2000c101906 */
[----:B----4-:R-:W-:-:S03]  /*11650*/  @P2 IMAD.WIDE R24, R29, 0x18, R24 ;  /* 0x000000181d182825 */ /* 0x010fc600078e0218 */
[----:B------:R0:W-:Y:S04]  /*11660*/  @P1 STG.E desc[UR6][R20.64+0xc], R3 ;  /* 0x00000c0314001986 */ /* 0x0001e8000c101906 */
[----:B------:R0:W-:Y:S04]  /*11670*/  @P1 STG.E desc[UR6][R20.64+0x10], R2 ;  /* 0x0000100214001986 */ /* 0x0001e8000c101906 */
[----:B--2---:R0:W-:Y:S04]  /*11680*/  @P1 STG.E desc[UR6][R20.64+0x14], R0 ;  /* 0x0000140014001986 */ /* 0x0041e8000c101906 */
        /* <DEDUP_REMOVED lines=12> */
.L_x_802:
[----:B------:R-:W-:-:S13]  /*11750*/  ISETP.NE.AND P0, PT, R62, 0xff, PT ;  /* 0x000000ff3e00780c */ /* 0x000fda0003f05270 */
[----:B------:R-:W-:Y:S05]  /*11760*/  @P0 EXIT ;  /* 0x000000000000094d */ /* 0x000fea0003800000 */
[----:B0-----:R-:W0:Y:S01]  /*11770*/  LDC.64 R4, c[0x0][0x3d8] ;  /* 0x0000f600ff047b82 */ /* 0x001e220000000a00 */
[----:B------:R-:W-:-:S13]  /*11780*/  ISETP.NE.AND P0, PT, R69, 0x300, PT ;  /* 0x000003004500780c */ /* 0x000fda0003f05270 */
[----:B------:R-:W-:Y:S05]  /*11790*/  @P0 BRA `(.L_x_803) ;  /* 0x0000000000240947 */ /* 0x000fea0003800000 */
[----:B----4-:R-:W3:Y:S02]  /*117a0*/  LDC.64 R2, c[0x0][0x3d0] ;  /* 0x0000f400ff027b82 */ /* 0x010ee40000000a00 */
[----:B---3--:R-:W-:-:S04]  /*117b0*/  IMAD.WIDE R2, R16, 0x18, R2 ;  /* 0x0000001810027825 */ /* 0x008fc800078e0202 */
[----:B------:R-:W-:Y:S01]  /*117c0*/  VIADD R16, R16, 0x1 ;  /* 0x0000000110107836 */ /* 0x000fe20000000000 */
[----:B------:R3:W-:Y:S04]  /*117d0*/  STG.E desc[UR6][R2.64], R17 ;  /* 0x0000001102007986 */ /* 0x0007e8000c101906 */
[----:B------:R3:W-:Y:S04]  /*117e0*/  STG.E desc[UR6][R2.64+0x4], R18 ;  /* 0x0000041202007986 */ /* 0x0007e8000c101906 */
[----:B------:R3:W-:Y:S04]  /*117f0*/  STG.E desc[UR6][R2.64+0x8], R19 ;  /* 0x0000081302007986 */ /* 0x0007e8000c101906 */
[----:B------:R3:W-:Y:S04]  /*11800*/  STG.E desc[UR6][R2.64+0xc], R12 ;  /* 0x00000c0c02007986 */ /* 0x0007e8000c101906 */
[----:B------:R3:W-:Y:S04]  /*11810*/  STG.E desc[UR6][R2.64+0x10], R13 ;  /* 0x0000100d02007986 */ /* 0x0007e8000c101906 */
[----:B------:R3:W-:Y:S02]  /*11820*/  STG.E desc[UR6][R2.64+0x14], R14 ;  /* 0x0000140e02007986 */ /* 0x0007e4000c101906 */
.L_x_803:
[----:B0--3--:R-:W-:Y:S01]  /*11830*/  STG.E desc[UR6][R4.64], R16 ;  /* 0x0000001004007986 */ /* 0x009fe2000c101906 */
[----:B------:R-:W-:Y:S05]  /*11840*/  EXIT ;  /* 0x000000000000794d */ /* 0x000fea0003800000 */
.L_x_597:
[----:B------:R-:W-:Y:S01]  /*11850*/  BSSY B0, `(.L_x_804) ;  /* 0x0000006000007945 */ /* 0x000fe20003800000 */
[----:B------:R-:W-:Y:S01]  /*11860*/  PLOP3.LUT P3, PT, P0, PT, PT, 0x8, 0x80 ;  /* 0x000000000080781c */ /* 0x000fe2000076e170 */
[----:B------:R-:W-:-:S12]  /*11870*/  IMAD.MOV.U32 R18, RZ, RZ, -0x1 ;  /* 0xffffffffff127424 */ /* 0x000fd800078e00ff */
[----:B--23--:R-:W-:Y:S05]  /*11880*/  WARPSYNC.COLLECTIVE R18, `(.L_x_805) ;  /* 0x0000000012087348 */ /* 0x00cfea0003c00000 */
[----:B------:R-:W-:Y:S01]  /*11890*/  VOTE.ANY P3, P3 ;  /* 0x0000000000ff7806 */ /* 0x000fe20001860100 */
[----:B--23--:R-:W-:-:S12]  /*118a0*/  ENDCOLLECTIVE ;  /* 0x000000000000791b */ /* 0x00cfd80003800000 */
.L_x_805:
[----:B------:R-:W-:Y:S05]  /*118b0*/  BSYNC B0 ;  /* 0x0000000000007941 */ /* 0x000fea0003800000 */
.L_x_804:
[----:B------:R-:W-:Y:S01]  /*118c0*/  PLOP3.LUT P0, PT, P3, PT, PT, 0x80, 0x8 ;  /* 0x000000000008781c */ /* 0x000fe20001f0f070 */
[----:B------:R-:W-:-:S12]  /*118d0*/  BRA `(.L_x_806) ;  /* 0xffffff4400f47947 */ /* 0x000fd8000383ffff */
.L_x_602:
[----:B------:R-:W4:Y:S01]  /*118e0*/  S2R R36, SR_GEMASK ;  /* 0x0000000000247919 */ /* 0x000f220000003c00 */
[----:B------:R-:W-:Y:S01]  /*118f0*/  BSSY B0, `(.L_x_807) ;  /* 0x0000006000007945 */ /* 0x000fe20003800000 */
[----:B------:R-:W-:Y:S01]  /*11900*/  PLOP3.LUT P3, PT, P0, PT, PT, 0x8, 0x80 ;  /* 0x000000000080781c */ /* 0x000fe2000076e170 */
[----:B------:R-:W-:-:S12]  /*11910*/  IMAD.MOV.U32 R18, RZ, RZ, -0x1 ;  /* 0xffffffffff127424 */ /* 0x000fd800078e00ff */
[----:B012345:R-:W-:Y:S05]  /*11920*/  WARPSYNC.COLLECTIVE R18, `(.L_x_808) ;  /* 0x0000000012087348 */ /* 0x03ffea0003c00000 */
[----:B------:R-:W-:Y:S01]  /*11930*/  VOTE.ANY R18, PT, P3 ;  /* 0x0000000000127806 */ /* 0x000fe200018e0100 */
[----:B012345:R-:W-:Y:S06]  /*11940*/  ENDCOLLECTIVE ;  /* 0x000000000000791b */ /* 0x03ffec0003800000 */
.L_x_808:
[----:B------:R-:W-:Y:S05]  /*11950*/  BSYNC B0 ;  /* 0x0000000000007941 */ /* 0x000fea0003800000 */
.L_x_807:
        /* <DEDUP_REMOVED lines=10> */
.L_x_809:
[----:B------:R-:W-:Y:S02]  /*11a00*/  IMAD.MOV.U32 R19, RZ, RZ, R22 ;  /* 0x000000ffff137224 */ /* 0x000fe400078e0016 */
[----:B------:R-:W-:-:S07]  /*11a10*/  IMAD.MOV.U32 R17, RZ, RZ, R26 ;  /* 0x000000ffff117224 */ /* 0x000fce00078e001a */
[----:B------:R-:W-:Y:S05]  /*11a20*/  WARPSYNC.COLLECTIVE R18, `(.L_x_810) ;  /* 0x0000000012087348 */ /* 0x000fea0003c00000 */
[----:B------:R0:W1:Y:S02]  /*11a30*/  SHFL.DOWN P3, R26, R19, R24, R25 ;  /* 0x08000018131a7389 */ /* 0x0000640000060019 */
[----:B01----:R-:W-:Y:S05]  /*11a40*/  ENDCOLLECTIVE ;  /* 0x000000000000791b */ /* 0x003fea0003800000 */
.L_x_810:
[----:B------:R-:W-:Y:S02]  /*11a50*/  IMAD.MOV.U32 R19, RZ, RZ, R23 ;  /* 0x000000ffff137224 */ /* 0x000fe400078e0017 */
[----:B------:R-:W-:-:S07]  /*11a60*/  IMAD.MOV.U32 R21, RZ, RZ, R26 ;  /* 0x000000ffff157224 */ /* 0x000fce00078e001a */
[----:B------:R-:W-:Y:S05]  /*11a70*/  WARPSYNC.COLLECTIVE R18, `(.L_x_811) ;  /* 0x0000000012087348 */ /* 0x000fea0003c00000 */
[----:B------:R0:W1:Y:S02]  /*11a80*/  SHFL.DOWN P3, R26, R19, R24, R25 ;  /* 0x08000018131a7389 */ /* 0x0000640000060019 */
[----:B01----:R-:W-:Y:S05]  /*11a90*/  ENDCOLLECTIVE ;  /* 0x000000000000791b */ /* 0x003fea0003800000 */
.L_x_811:
[----:B------:R-:W-:Y:S02]  /*11aa0*/  IMAD.MOV.U32 R19, RZ, RZ, R8 ;  /* 0x000000ffff137224 */ /* 0x000fe400078e0008 */
[----:B------:R-:W-:-:S07]  /*11ab0*/  IMAD.MOV.U32 R14, RZ, RZ, R26 ;  /* 0x000000ffff0e7224 */ /* 0x000fce00078e001a */
[----:B------:R-:W-:Y:S05]  /*11ac0*/  WARPSYNC.COLLECTIVE R18, `(.L_x_812) ;  /* 0x0000000012087348 */ /* 0x000fea0003c00000 */
[----:B------:R0:W1:Y:S02]  /*11ad0*/  SHFL.DOWN P3, R26, R19, R24, R25 ;  /* 0x08000018131a7389 */ /* 0x0000640000060019 */
[----:B01----:R-:W-:Y:S05]  /*11ae0*/  ENDCOLLECTIVE ;  /* 0x000000000000791b */ /* 0x003fea0003800000 */
.L_x_812:
[----:B------:R-:W-:Y:S01]  /*11af0*/  MOV R19, R9 ;  /* 0x0000000900137202 */ /* 0x000fe20000000f00 */
[----:B------:R-:W-:-:S07]  /*11b00*/  IMAD.MOV.U32 R27, RZ, RZ, R26 ;  /* 0x000000ffff1b7224 */ /* 0x000fce00078e001a */
[----:B------:R-:W-:Y:S05]  /*11b10*/  WARPSYNC.COLLECTIVE R18, `(.L_x_813) ;  /* 0x0000000012087348 */ /* 0x000fea0003c00000 */
[----:B------:R0:W1:Y:S02]  /*11b20*/  SHFL.DOWN P3, R26, R19, R24, R25 ;  /* 0x08000018131a7389 */ /* 0x0000640000060019 */
[----:B01----:R-:W-:Y:S05]  /*11b30*/  ENDCOLLECTIVE ;  /* 0x000000000000791b */ /* 0x003fea0003800000 */
.L_x_813:
[----:B------:R-:W-:Y:S02]  /*11b40*/  IMAD.MOV.U32 R19, RZ, RZ, R10 ;  /* 0x000000ffff137224 */ /* 0x000fe400078e000a */
[----:B------:R-:W-:-:S07]  /*11b50*/  IMAD.MOV.U32 R16, RZ, RZ, R26 ;  /* 0x000000ffff107224 */ /* 0x000fce00078e001a */
[----:B------:R-:W-:Y:S05]  /*11b60*/  WARPSYNC.COLLECTIVE R18, `(.L_x_814) ;  /* 0x0000000012087348 */ /* 0x000fea0003c00000 */
[----:B------:R0:W1:Y:S02]  /*11b70*/  SHFL.DOWN P3, R26, R19, R24, R25 ;  /* 0x08000018131a7389 */ /* 0x0000640000060019 */
[----:B01----:R-:W-:Y:S05]  /*11b80*/  ENDCOLLECTIVE ;  /* 0x000000000000791b */ /* 0x003fea0003800000 */
.L_x_814:
[----:B------:R-:W-:Y:S02]  /*11b90*/  IMAD.MOV.U32 R19, RZ, RZ, R11 ;  /* 0x000000ffff137224 */ /* 0x000fe400078e000b */
[----:B------:R-:W-:-:S07]  /*11ba0*/  IMAD.MOV.U32 R29, RZ, RZ, R26 ;  /* 0x000000ffff1d7224 */ /* 0x000fce00078e001a */
[----:B------:R-:W-:Y:S05]  /*11bb0*/  WARPSYNC.COLLECTIVE R18, `(.L_x_815) ;  /* 0x0000000012087348 */ /* 0x000fea0003c00000 */
[----:B------:R0:W1:Y:S02]  /*11bc0*/  SHFL.DOWN P3, R26, R19, R24, R25 ;  /* 0x08000018131a7389 */ /* 0x0000640000060019 */
[----:B01----:R-:W-:Y:S05]  /*11bd0*/  ENDCOLLECTIVE ;  /* 0x000000000000791b */ /* 0x003fea0003800000 */
.L_x_815:
[----:B------:R-:W-:Y:S05]  /*11be0*/  BRA `(.L_x_816) ;  /* 0xffffff4400d47947 */ /* 0x000fea000383ffff */
.L_x_605:
[----:B------:R-:W-:Y:S01]  /*11bf0*/  BSSY B0, `(.L_x_817) ;  /* 0x0000007000007945 */ /* 0x000fe20003800000 */
[----:B------:R-:W-:Y:S02]  /*11c00*/  IMAD.MOV.U32 R19, RZ, RZ, R20 ;  /* 0x000000ffff137224 */ /* 0x000fe400078e0014 */
[----:B------:R-:W-:Y:S02]  /*11c10*/  IMAD.MOV.U32 R24, RZ, RZ, 0x2 ;  /* 0x00000002ff187424 */ /* 0x000fe400078e00ff */
[----:B------:R-:W-:-:S07]  /*11c20*/  IMAD.MOV.U32 R18, RZ, RZ, -0x1 ;  /* 0xffffffffff127424 */ /* 0x000fce00078e00ff */
[----:B0-234-:R-:W-:Y:S05]  /*11c30*/  WARPSYNC.COLLECTIVE R18, `(.L_x_818) ;  /* 0x0000000012087348 */ /* 0x01dfea0003c00000 */
[----:B0-----:R0:W1:Y:S02]  /*11c40*/  SHFL.DOWN P3, R26, R19, R24, R25 ;  /* 0x08000018131a7389 */ /* 0x0010640000060019 */
[----:B01234-:R-:W-:Y:S05]  /*11c50*/  ENDCOLLECTIVE ;  /* 0x000000000000791b */ /* 0x01ffea0003800000 */
.L_x_818:
[----:B------:R-:W-:Y:S05]  /*11c60*/  BSYNC B0 ;  /* 0x0000000000007941 */ /* 0x000fea0003800000 */
.L_x_817:
[----:B------:R-:W-:Y:S02]  /*11c70*/  IMAD.MOV.U32 R19, RZ, RZ, R22 ;  /* 0x000000ffff137224 */ /* 0x000fe400078e0016 */
[----:B------:R-:W-:Y:S02]  /*11c80*/  IMAD.MOV.U32 R24, RZ, RZ, 0x2 ;  /* 0x00000002ff187424 */ /* 0x000fe400078e00ff */
[----:B------:R-:W-:Y:S02]  /*11c90*/  IMAD.MOV.U32 R18, RZ, RZ, -0x1 ;  /* 0xffffffffff127424 */ /* 0x000fe400078e00ff */
[----:B------:R-:W-:-:S07]  /*11ca0*/  IMAD.MOV.U32 R15, RZ, RZ, R26 ;  /* 0x000000ffff0f7224 */ /* 0x000fce00078e001a */
[----:B------:R-:W-:Y:S05]  /*11cb0*/  WARPSYNC.COLLECTIVE R18, `(.L_x_819) ;  /* 0x0000000012087348 */ /* 0x000fea0003c00000 */
[----:B------:R0:W1:Y:S02]  /*11cc0*/  SHFL.DOWN P3, R26, R19, R24, R25 ;  /* 0x08000018131a7389 */ /* 0x0000640000060019 */
[----:B01----:R-:W-:Y:S05]  /*11cd0*/  ENDCOLLECTIVE ;  /* 0x000000000000791b */ /* 0x003fea0003800000 */
.L_x_819:
[----:B------:R-:W-:Y:S02]  /*11ce0*/  IMAD.MOV.U32 R19, RZ, RZ, R23 ;  /* 0x000000ffff137224 */ /* 0x000fe400078e0017 */
[----:B------:R-:W-:-:S07]  /*11cf0*/  IMAD.MOV.U32 R17, RZ, RZ, R26 ;  /* 0x000000ffff117224 */ /* 0x000fce00078e001a */
[----:B------:R-:W-:Y:S05]  /*11d00*/  WARPSYNC.COLLECTIVE R18, `(.L_x_820) ;  /* 0x0000000012087348 */ /* 0x000fea0003c00000 */
[----:B------:R0:W1:Y:S02]  /*11d10*/  SHFL.DOWN P3, R26, R19, R24, R25 ;  /* 0x08000018131a7389 */ /* 0x0000640000060019 */
[----:B01----:R-:W-:Y:S05]  /*11d20*/  ENDCOLLECTIVE ;  /* 0x000000000000791b */ /* 0x003fea0003800000 */
.L_x_820:
[----:B------:R-:W-:Y:S02]  /*11d30*/  IMAD.MOV.U32 R19, RZ, RZ, R8 ;  /* 0x000000ffff137224 */ /* 0x000fe400078e0008 */
[----:B------:R-:W-:-:S07]  /*11d40*/  IMAD.MOV.U32 R14, RZ, RZ, R26 ;  /* 0x000000ffff0e7224 */ /* 0x000fce00078e001a */
[----:B------:R-:W-:Y:S05]  /*11d50*/  WARPSYNC.COLLECTIVE R18, `(.L_x_821) ;  /* 0x0000000012087348 */ /* 0x000fea0003c00000 */
[----:B------:R0:W1:Y:S02]  /*11d60*/  SHFL.DOWN P3, R26, R19, R24, R25 ;  /* 0x08000018131a7389 */ /* 0x0000640000060019 */
[----:B01----:R-:W-:Y:S05]  /*11d70*/  ENDCOLLECTIVE ;  /* 0x000000000000791b */ /* 0x003fea0003800000 */
.L_x_821:
[----:B------:R-:W-:Y:S02]  /*11d80*/  IMAD.MOV.U32 R19, RZ, RZ, R9 ;  /* 0x000000ffff137224 */ /* 0x000fe400078e0009 */
[----:B------:R-:W-:-:S07]  /*11d90*/  IMAD.MOV.U32 R21, RZ, RZ, R26 ;  /* 0x000000ffff157224 */ /* 0x000fce00078e001a */
[----:B------:R-:W-:Y:S05]  /*11da0*/  WARPSYNC.COLLECTIVE R18, `(.L_x_822) ;  /* 0x0000000012087348 */ /* 0x000fea0003c00000 */
[----:B------:R0:W1:Y:S02]  /*11db0*/  SHFL.DOWN P3, R26, R19, R24, R25 ;  /* 0x08000018131a7389 */ /* 0x0000640000060019 */
[----:B01----:R-:W-:Y:S05]  /*11dc0*/  ENDCOLLECTIVE ;  /* 0x000000000000791b */ /* 0x003fea0003800000 */
.L_x_822:
[----:B------:R-:W-:Y:S02]  /*11dd0*/  IMAD.MOV.U32 R19, RZ, RZ, R10 ;  /* 0x000000ffff137224 */ /* 0x000fe400078e000a */
[----:B------:R-:W-:-:S07]  /*11de0*/  IMAD.MOV.U32 R16, RZ, RZ, R26 ;  /* 0x000000ffff107224 */ /* 0x000fce00078e001a */
[----:B------:R-:W-:Y:S05]  /*11df0*/  WARPSYNC.COLLECTIVE R18, `(.L_x_823) ;  /* 0x0000000012087348 */ /* 0x000fea0003c00000 */
[----:B------:R0:W1:Y:S02]  /*11e00*/  SHFL.DOWN P3, R26, R19, R24, R25 ;  /* 0x08000018131a7389 */ /* 0x0000640000060019 */
[----:B01----:R-:W-:Y:S05]  /*11e10*/  ENDCOLLECTIVE ;  /* 0x000000000000791b */ /* 0x003fea0003800000 */
.L_x_823:
[----:B------:R-:W-:Y:S02]  /*11e20*/  IMAD.MOV.U32 R19, RZ, RZ, R11 ;  /* 0x000000ffff137224 */ /* 0x000fe400078e000b */
[----:B------:R-:W-:-:S07]  /*11e30*/  IMAD.MOV.U32 R27, RZ, RZ, R26 ;  /* 0x000000ffff1b7224 */ /* 0x000fce00078e001a */
[----:B------:R-:W-:Y:S05]  /*11e40*/  WARPSYNC.COLLECTIVE R18, `(.L_x_824) ;  /* 0x0000000012087348 */ /* 0x000fea0003c00000 */
[----:B------:R0:W1:Y:S02]  /*11e50*/  SHFL.DOWN P3, R26, R19, R24, R25 ;  /* 0x08000018131a7389 */ /* 0x0000640000060019 */
[----:B01----:R-:W-:Y:S05]  /*11e60*/  ENDCOLLECTIVE ;  /* 0x000000000000791b */ /* 0x003fea0003800000 */
.L_x_824:
[----:B------:R-:W-:Y:S05]  /*11e70*/  BRA `(.L_x_825) ;  /* 0xffffff4400947947 */ /* 0x000fea000383ffff */
.L_x_608:
[----:B------:R-:W-:Y:S01]  /*11e80*/  BSSY B0, `(.L_x_826) ;  /* 0x0000007000007945 */ /* 0x000fe20003800000 */
[----:B------:R-:W-:Y:S02]  /*11e90*/  IMAD.MOV.U32 R19, RZ, RZ, R20 ;  /* 0x000000ffff137224 */ /* 0x000fe400078e0014 */
[----:B------:R-:W-:Y:S02]  /*11ea0*/  IMAD.MOV.U32 R24, RZ, RZ, 0x4 ;  /* 0x00000004ff187424 */ /* 0x000fe400078e00ff */
[----:B------:R-:W-:-:S07]  /*11eb0*/  IMAD.MOV.U32 R18, RZ, RZ, -0x1 ;  /* 0xffffffffff127424 */ /* 0x000fce00078e00ff */
[----:B01234-:R-:W-:Y:S05]  /*11ec0*/  WARPSYNC.COLLECTIVE R18, `(.L_x_827) ;  /* 0x0000000012087348 */ /* 0x01ffea0003c00000 */
[----:B0-----:R0:W0:Y:S02]  /*11ed0*/  SHFL.DOWN P3, R26, R19, R24, R25 ;  /* 0x08000018131a7389 */ /* 0x0010240000060019 */
[----:B01234-:R-:W-:Y:S05]  /*11ee0*/  ENDCOLLECTIVE ;  /* 0x000000000000791b */ /* 0x01ffea0003800000 */
.L_x_827:
[----:B------:R-:W-:Y:S05]  /*11ef0*/  BSYNC B0 ;  /* 0x0000000000007941 */ /* 0x000fea0003800000 */
.L_x_826:
[----:B------:R-:W-:Y:S02]  /*11f00*/  IMAD.MOV.U32 R19, RZ, RZ, R22 ;  /* 0x000000ffff137224 */ /* 0x000fe400078e0016 */
[----:B------:R-:W-:Y:S02]  /*11f10*/  IMAD.MOV.U32 R24, RZ, RZ, 0x4 ;  /* 0x00000004ff187424 */ /* 0x000fe400078e00ff */
[----:B------:R-:W-:Y:S02]  /*11f20*/  IMAD.MOV.U32 R18, RZ, RZ, -0x1 ;  /* 0xffffffffff127424 */ /* 0x000fe400078e00ff */
[----:B------:R-:W-:-:S07]  /*11f30*/  IMAD.MOV.U32 R15, RZ, RZ, R26 ;  /* 0x000000ffff0f7224 */ /* 0x000fce00078e001a */
[----:B------:R-:W-:Y:S05]  /*11f40*/  WARPSYNC.COLLECTIVE R18, `(.L_x_828) ;  /* 0x0000000012087348 */ /* 0x000fea0003c00000 */
[----:B------:R0:W1:Y:S02]  /*11f50*/  SHFL.DOWN P3, R26, R19, R24, R25 ;  /* 0x08000018131a7389 */ /* 0x0000640000060019 */
[----:B01----:R-:W-:Y:S05]  /*11f60*/  ENDCOLLECTIVE ;  /* 0x000000000000791b */ /* 0x003fea0003800000 */
.L_x_828:
[----:B------:R-:W-:Y:S02]  /*11f70*/  IMAD.MOV.U32 R19, RZ, RZ, R23 ;  /* 0x000000ffff137224 */ /* 0x000fe400078e0017 */
[----:B------:R-:W-:-:S07]  /*11f80*/  IMAD.MOV.U32 R17, RZ, RZ, R26 ;  /* 0x000000ffff117224 */ /* 0x000fce00078e001a */
[----:B------:R-:W-:Y:S05]  /*11f90*/  WARPSYNC.COLLECTIVE R18, `(.L_x_829) ;  /* 0x0000000012087348 */ /* 0x000fea0003c00000 */
[----:B------:R0:W1:Y:S02]  /*11fa0*/  SHFL.DOWN P3, R26, R19, R24, R25 ;  /* 0x08000018131a7389 */ /* 0x0000640000060019 */
[----:B01----:R-:W-:Y:S05]  /*11fb0*/  ENDCOLLECTIVE ;  /* 0x000000000000791b */ /* 0x003fea0003800000 */
.L_x_829:
[----:B------:R-:W-:Y:S02]  /*11fc0*/  IMAD.MOV.U32 R19, RZ, RZ, R8 ;  /* 0x000000ffff137224 */ /* 0x000fe400078e0008 */
[----:B------:R-:W-:-:S07]  /*11fd0*/  IMAD.MOV.U32 R14, RZ, RZ, R26 ;  /* 0x000000ffff0e7224 */ /* 0x000fce00078e001a */
[----:B------:R-:W-:Y:S05]  /*11fe0*/  WARPSYNC.COLLECTIVE R18, `(.L_x_830) ;  /* 0x0000000012087348 */ /* 0x000fea0003c00000 */
[----:B------:R0:W1:Y:S02]  /*11ff0*/  SHFL.DOWN P3, R26, R19, R24, R25 ;  /* 0x08000018131a7389 */ /* 0x0000640000060019 */
[----:B01----:R-:W-:Y:S05]  /*12000*/  ENDCOLLECTIVE ;  /* 0x000000000000791b */ /* 0x003fea0003800000 */
.L_x_830:
[----:B------:R-:W-:Y:S02]  /*12010*/  IMAD.MOV.U32 R19, RZ, RZ, R9 ;  /* 0x000000ffff137224 */ /* 0x000fe400078e0009 */
[----:B------:R-:W-:-:S07]  /*12020*/  IMAD.MOV.U32 R21, RZ, RZ, R26 ;  /* 0x000000ffff157224 */ /* 0x000fce00078e001a */
[----:B------:R-:W-:Y:S05]  /*12030*/  WARPSYNC.COLLECTIVE R18, `(.L_x_831) ;  /* 0x0000000012087348 */ /* 0x000fea0003c00000 */
[----:B------:R0:W1:Y:S02]  /*12040*/  SHFL.DOWN P3, R26, R19, R24, R25 ;  /* 0x08000018131a7389 */ /* 0x0000640000060019 */
[----:B01----:R-:W-:Y:S05]  /*12050*/  ENDCOLLECTIVE ;  /* 0x000000000000791b */ /* 0x003fea0003800000 */
.L_x_831:
[----:B------:R-:W-:Y:S02]  /*12060*/  IMAD.MOV.U32 R19, RZ, RZ, R10 ;  /* 0x000000ffff137224 */ /* 0x000fe400078e000a */
[----:B------:R-:W-:-:S07]  /*12070*/  IMAD.MOV.U32 R16, RZ, RZ, R26 ;  /* 0x000000ffff107224 */ /* 0x000fce00078e001a */
[----:B------:R-:W-:Y:S05]  /*12080*/  WARPSYNC.COLLECTIVE R18, `(.L_x_832) ;  /* 0x0000000012087348 */ /* 0x000fea0003c00000 */
[----:B------:R0:W1:Y:S02]  /*12090*/  SHFL.DOWN P3, R26, R19, R24, R25 ;  /* 0x08000018131a7389 */ /* 0x0000640000060019 */
[----:B01----:R-:W-:Y:S05]  /*120a0*/  ENDCOLLECTIVE ;  /* 0x000000000000791b */ /* 0x003fea0003800000 */
.L_x_832:
[----:B------:R-:W-:Y:S02]  /*120b0*/  IMAD.MOV.U32 R19, RZ, RZ, R11 ;  /* 0x000000ffff137224 */ /* 0x000fe400078e000b */
[----:B------:R-:W-:-:S07]  /*120c0*/  IMAD.MOV.U32 R27, RZ, RZ, R26 ;  /* 0x000000ffff1b7224 */ /* 0x000fce00078e001a */
[----:B------:R-:W-:Y:S05]  /*120d0*/  WARPSYNC.COLLECTIVE R18, `(.L_x_833) ;  /* 0x0000000012087348 */ /* 0x000fea0003c00000 */
[----:B------:R0:W1:Y:S02]  /*120e0*/  SHFL.DOWN P3, R26, R19, R24, R25 ;  /* 0x08000018131a7389 */ /* 0x0000640000060019 */
[----:B01----:R-:W-:Y:S05]  /*120f0*/  ENDCOLLECTIVE ;  /* 0x000000000000791b */ /* 0x003fea0003800000 */
.L_x_833:
[----:B------:R-:W-:Y:S05]  /*12100*/  BRA `(.L_x_834) ;  /* 0xffffff4400587947 */ /* 0x000fea000383ffff */
.L_x_611:
[----:B------:R-:W-:Y:S01]  /*12110*/  BSSY B0, `(.L_x_835) ;  /* 0x0000007000007945 */ /* 0x000fe20003800000 */
[----:B------:R-:W-:Y:S02]  /*12120*/  IMAD.MOV.U32 R19, RZ, RZ, R20 ;  /* 0x000000ffff137224 */ /* 0x000fe400078e0014 */
[----:B------:R-:W-:Y:S02]  /*12130*/  IMAD.MOV.U32 R24, RZ, RZ, 0x8 ;  /* 0x00000008ff187424 */ /* 0x000fe400078e00ff */
[----:B------:R-:W-:-:S07]  /*12140*/  IMAD.MOV.U32 R18, RZ, RZ, -0x1 ;  /* 0xffffffffff127424 */ /* 0x000fce00078e00ff */
[----:B01234-:R-:W-:Y:S05]  /*12150*/  WARPSYNC.COLLECTIVE R18, `(.L_x_836) ;  /* 0x0000000012087348 */ /* 0x01ffea0003c00000 */
[----:B0-----:R0:W0:Y:S02]  /*12160*/  SHFL.DOWN P3, R26, R19, R24, R25 ;  /* 0x08000018131a7389 */ /* 0x0010240000060019 */
[----:B01234-:R-:W-:Y:S05]  /*12170*/  ENDCOLLECTIVE ;  /* 0x000000000000791b */ /* 0x01ffea0003800000 */
.L_x_836:
[----:B------:R-:W-:Y:S05]  /*12180*/  BSYNC B0 ;  /* 0x0000000000007941 */ /* 0x000fea0003800000 */
.L_x_835:
[----:B------:R-:W-:Y:S02]  /*12190*/  IMAD.MOV.U32 R19, RZ, RZ, R22 ;  /* 0x000000ffff137224 */ /* 0x000fe400078e0016 */
[----:B------:R-:W-:Y:S02]  /*121a0*/  IMAD.MOV.U32 R24, RZ, RZ, 0x8 ;  /* 0x00000008ff187424 */ /* 0x000fe400078e00ff */
[----:B------:R-:W-:Y:S02]  /*121b0*/  IMAD.MOV.U32 R18, RZ, RZ, -0x1 ;  /* 0xffffffffff127424 */ /* 0x000fe400078e00ff */
[----:B------:R-:W-:-:S07]  /*121c0*/  IMAD.MOV.U32 R15, RZ, RZ, R26 ;  /* 0x000000ffff0f7224 */ /* 0x000fce00078e001a */
[----:B------:R-:W-:Y:S05]  /*121d0*/  WARPSYNC.COLLECTIVE R18, `(.L_x_837) ;  /* 0x0000000012087348 */ /* 0x000fea0003c00000 */
[----:B------:R0:W1:Y:S02]  /*121e0*/  SHFL.DOWN P3, R26, R19, R24, R25 ;  /* 0x08000018131a7389 */ /* 0x0000640000060019 */
[----:B01----:R-:W-:Y:S05]  /*121f0*/  ENDCOLLECTIVE ;  /* 0x000000000000791b */ /* 0x003fea0003800000 */
.L_x_837:
[----:B------:R-:W-:Y:S02]  /*12200*/  IMAD.MOV.U32 R19, RZ, RZ, R23 ;  /* 0x000000ffff137224 */ /* 0x000fe400078e0017 */
[----:B------:R-:W-:-:S07]  /*12210*/  IMAD.MOV.U32 R17, RZ, RZ, R26 ;  /* 0x000000ffff117224 */ /* 0x000fce00078e001a */
[----:B------:R-:W-:Y:S05]  /*12220*/  WARPSYNC.COLLECTIVE R18, `(.L_x_838) ;  /* 0x0000000012087348 */ /* 0x000fea0003c00000 */
[----:B------:R0:W1:Y:S02]  /*12230*/  SHFL.DOWN P3, R26, R19, R24, R25 ;  /* 0x08000018131a7389 */ /* 0x0000640000060019 */
[----:B01----:R-:W-:Y:S05]  /*12240*/  ENDCOLLECTIVE ;  /* 0x000000000000791b */ /* 0x003fea0003800000 */
.L_x_838:
[----:B------:R-:W-:Y:S01]  /*12250*/  IMAD.MOV.U32 R19, RZ, RZ, R8 ;  /* 0x000000ffff137224 */ /* 0x000fe200078e0008 */
[----:B------:R-:W-:-:S07]  /*12260*/  MOV R14, R26 ;  /* 0x0000001a000e7202 */ /* 0x000fce0000000f00 */
[----:B------:R-:W-:Y:S05]  /*12270*/  WARPSYNC.COLLECTIVE R18, `(.L_x_839) ;  /* 0x0000000012087348 */ /* 0x000fea0003c00000 */
[----:B------:R0:W1:Y:S02]  /*12280*/  SHFL.DOWN P3, R26, R19, R24, R25 ;  /* 0x08000018131a7389 */ /* 0x0000640000060019 */
[----:B01----:R-:W-:Y:S05]  /*12290*/  ENDCOLLECTIVE ;  /* 0x000000000000791b */ /* 0x003fea0003800000 */
.L_x_839:
[----:B------:R-:W-:Y:S02]  /*122a0*/  IMAD.MOV.U32 R19, RZ, RZ, R9 ;  /* 0x000000ffff137224 */ /* 0x000fe400078e0009 */
[----:B------:R-:W-:-:S07]  /*122b0*/  IMAD.MOV.U32 R21, RZ, RZ, R26 ;  /* 0x000000ffff157224 */ /* 0x000fce00078e001a */
[----:B------:R-:W-:Y:S05]  /*122c0*/  WARPSYNC.COLLECTIVE R18, `(.L_x_840) ;  /* 0x0000000012087348 */ /* 0x000fea0003c00000 */
[----:B------:R0:W1:Y:S02]  /*122d0*/  SHFL.DOWN P3, R26, R19, R24, R25 ;  /* 0x08000018131a7389 */ /* 0x0000640000060019 */
[----:B01----:R-:W-:Y:S05]  /*122e0*/  ENDCOLLECTIVE ;  /* 0x000000000000791b */ /* 0x003fea0003800000 */
.L_x_840:
[----:B------:R-:W-:Y:S02]  /*122f0*/  IMAD.MOV.U32 R19, RZ, RZ, R10 ;  /* 0x000000ffff137224 */ /* 0x000fe400078e000a */
[----:B------:R-:W-:-:S07]  /*12300*/  IMAD.MOV.U32 R16, RZ, RZ, R26 ;  /* 0x000000ffff107224 */ /* 0x000fce00078e001a */
[----:B------:R-:W-:Y:S05]  /*12310*/  WARPSYNC.COLLECTIVE R18, `(.L_x_841) ;  /* 0x0000000012087348 */ /* 0x000fea0003c00000 */
[----:B------:R0:W1:Y:S02]  /*12320*/  SHFL.DOWN P3, R26, R19, R24, R25 ;  /* 0x08000018131a7389 */ /* 0x0000640000060019 */
[----:B01----:R-:W-:Y:S05]  /*12330*/  ENDCOLLECTIVE ;  /* 0x000000000000791b */ /* 0x003fea0003800000 */
.L_x_841:
[----:B------:R-:W-:Y:S02]  /*12340*/  IMAD.MOV.U32 R19, RZ, RZ, R11 ;  /* 0x000000ffff137224 */ /* 0x000fe400078e000b */
[----:B------:R-:W-:-:S07]  /*12350*/  IMAD.MOV.U32 R27, RZ, RZ, R26 ;  /* 0x000000ffff1b7224 */ /* 0x000fce00078e001a */
[----:B------:R-:W-:Y:S05]  /*12360*/  WARPSYNC.COLLECTIVE R18, `(.L_x_842) ;  /* 0x0000000012087348 */ /* 0x000fea0003c00000 */
[----:B------:R0:W1:Y:S02]  /*12370*/  SHFL.DOWN P3, R26, R19, R24, R25 ;  /* 0x08000018131a7389 */ /* 0x0000640000060019 */
[----:B01----:R-:W-:Y:S05]  /*12380*/  ENDCOLLECTIVE ;  /* 0x000000000000791b */ /* 0x003fea0003800000 */
.L_x_842:
[----:B------:R-:W-:Y:S05]  /*12390*/  BRA `(.L_x_843) ;  /* 0xffffff44001c7947 */ /* 0x000fea000383ffff */
.L_x_614:
[----:B------:R-:W-:Y:S01]  /*123a0*/  BSSY B0, `(.L_x_844) ;  /* 0x0000007000007945 */ /* 0x000fe20003800000 */
[----:B------:R-:W-:Y:S02]  /*123b0*/  IMAD.MOV.U32 R19, RZ, RZ, R20 ;  /* 0x000000ffff137224 */ /* 0x000fe400078e0014 */
[----:B------:R-:W-:Y:S02]  /*123c0*/  IMAD.MOV.U32 R24, RZ, RZ, 0x10 ;  /* 0x00000010ff187424 */ /* 0x000fe400078e00ff */
[----:B------:R-:W-:-:S07]  /*123d0*/  IMAD.MOV.U32 R18, RZ, RZ, -0x1 ;  /* 0xffffffffff127424 */ /* 0x000fce00078e00ff */
[----:B01234-:R-:W-:Y:S05]  /*123e0*/  WARPSYNC.COLLECTIVE R18, `(.L_x_845) ;  /* 0x0000000012087348 */ /* 0x01ffea0003c00000 */
[----:B0-----:R0:W0:Y:S02]  /*123f0*/  SHFL.DOWN P3, R26, R19, R24, R25 ;  /* 0x08000018131a7389 */ /* 0x0010240000060019 */
[----:B01234-:R-:W-:Y:S05]  /*12400*/  ENDCOLLECTIVE ;  /* 0x000000000000791b */ /* 0x01ffea0003800000 */
.L_x_845:
[----:B------:R-:W-:Y:S05]  /*12410*/  BSYNC B0 ;  /* 0x0000000000007941 */ /* 0x000fea0003800000 */
.L_x_844:
[----:B------:R-:W-:Y:S02]  /*12420*/  IMAD.MOV.U32 R19, RZ, RZ, R22 ;  /* 0x000000ffff137224 */ /* 0x000fe400078e0016 */
[----:B------:R-:W-:Y:S02]  /*12430*/  IMAD.MOV.U32 R24, RZ, RZ, 0x10 ;  /* 0x00000010ff187424 */ /* 0x000fe400078e00ff */
[----:B------:R-:W-:Y:S02]  /*12440*/  IMAD.MOV.U32 R18, RZ, RZ, -0x1 ;  /* 0xffffffffff127424 */ /* 0x000fe400078e00ff */
[----:B------:R-:W-:-:S07]  /*12450*/  IMAD.MOV.U32 R17, RZ, RZ, R26 ;  /* 0x000000ffff117224 */ /* 0x000fce00078e001a */
[----:B------:R-:W-:Y:S05]  /*12460*/  WARPSYNC.COLLECTIVE R18, `(.L_x_846) ;  /* 0x0000000012087348 */ /* 0x000fea0003c00000 */
[----:B------:R0:W1:Y:S02]  /*12470*/  SHFL.DOWN P3, R26, R19, R24, R25 ;  /* 0x08000018131a7389 */ /* 0x0000640000060019 */
[----:B01----:R-:W-:Y:S05]  /*12480*/  ENDCOLLECTIVE ;  /* 0x000000000000791b */ /* 0x003fea0003800000 */
.L_x_846:
[----:B------:R-:W-:Y:S02]  /*12490*/  IMAD.MOV.U32 R19, RZ, RZ, R23 ;  /* 0x000000ffff137224 */ /* 0x000fe400078e0017 */
[----:B------:R-:W-:-:S07]  /*124a0*/  IMAD.MOV.U32 R21, RZ, RZ, R26 ;  /* 0x000000ffff157224 */ /* 0x000fce00078e001a */
[----:B------:R-:W-:Y:S05]  /*124b0*/  WARPSYNC.COLLECTIVE R18, `(.L_x_847) ;  /* 0x0000000012087348 */ /* 0x000fea0003c00000 */
[----:B------:R0:W1:Y:S02]  /*124c0*/  SHFL.DOWN P3, R26, R19, R24, R25 ;  /* 0x08000018131a7389 */ /* 0x0000640000060019 */
[----:B01----:R-:W-:Y:S05]  /*124d0*/  ENDCOLLECTIVE ;  /* 0x000000000000791b */ /* 0x003fea0003800000 */
.L_x_847:
[----:B------:R-:W-:Y:S02]  /*124e0*/  IMAD.MOV.U32 R19, RZ, RZ, R8 ;  /* 0x000000ffff137224 */ /* 0x000fe400078e0008 */
[----:B------:R-:W-:-:S07]  /*124f0*/  IMAD.MOV.U32 R16, RZ, RZ, R26 ;  /* 0x000000ffff107224 */ /* 0x000fce00078e001a */
[----:B------:R-:W-:Y:S05]  /*12500*/  WARPSYNC.COLLECTIVE R18, `(.L_x_848) ;  /* 0x0000000012087348 */ /* 0x000fea0003c00000 */
[----:B------:R0:W1:Y:S02]  /*12510*/  SHFL.DOWN P3, R26, R19, R24, R25 ;  /* 0x08000018131a7389 */ /* 0x0000640000060019 */
[----:B01----:R-:W-:Y:S05]  /*12520*/  ENDCOLLECTIVE ;  /* 0x000000000000791b */ /* 0x003fea0003800000 */
.L_x_848:
[----:B------:R-:W-:Y:S02]  /*12530*/  IMAD.MOV.U32 R19, RZ, RZ, R9 ;  /* 0x000000ffff137224 */ /* 0x000fe400078e0009 */
[----:B------:R-:W-:-:S07]  /*12540*/  IMAD.MOV.U32 R27, RZ, RZ, R26 ;  /* 0x000000ffff1b7224 */ /* 0x000fce00078e001a */
[----:B------:R-:W-:Y:S05]  /*12550*/  WARPSYNC.COLLECTIVE R18, `(.L_x_849) ;  /* 0x0000000012087348 */ /* 0x000fea0003c00000 */
[----:B------:R0:W1:Y:S02]  /*12560*/  SHFL.DOWN P3, R26, R19, R24, R25 ;  /* 0x08000018131a7389 */ /* 0x0000640000060019 */
[----:B01----:R-:W-:Y:S05]  /*12570*/  ENDCOLLECTIVE ;  /* 0x000000000000791b */ /* 0x003fea0003800000 */
.L_x_849:
[----:B------:R-:W-:Y:S02]  /*12580*/  IMAD.MOV.U32 R19, RZ, RZ, R10 ;  /* 0x000000ffff137224 */ /* 0x000fe400078e000a */
[----:B------:R-:W-:-:S07]  /*12590*/  IMAD.MOV.U32 R30, RZ, RZ, R26 ;  /* 0x000000ffff1e7224 */ /* 0x000fce00078e001a */
[----:B------:R-:W-:Y:S05]  /*125a0*/  WARPSYNC.COLLECTIVE R18, `(.L_x_850) ;  /* 0x0000000012087348 */ /* 0x000fea0003c00000 */
[----:B------:R0:W1:Y:S02]  /*125b0*/  SHFL.DOWN P3, R26, R19, R24, R25 ;  /* 0x08000018131a7389 */ /* 0x0000640000060019 */
[----:B01----:R-:W-:Y:S05]  /*125c0*/  ENDCOLLECTIVE ;  /* 0x000000000000791b */ /* 0x003fea0003800000 */
.L_x_850:
[----:B------:R-:W-:Y:S02]  /*125d0*/  IMAD.MOV.U32 R19, RZ, RZ, R11 ;  /* 0x000000ffff137224 */ /* 0x000fe400078e000b */
[----:B------:R-:W-:-:S07]  /*125e0*/  IMAD.MOV.U32 R29, RZ, RZ, R26 ;  /* 0x000000ffff1d7224 */ /* 0x000fce00078e001a */
[----:B------:R-:W-:Y:S05]  /*125f0*/  WARPSYNC.COLLECTIVE R18, `(.L_x_851) ;  /* 0x0000000012087348 */ /* 0x000fea0003c00000 */
[----:B------:R0:W1:Y:S02]  /*12600*/  SHFL.DOWN P3, R26, R19, R24, R25 ;  /* 0x08000018131a7389 */ /* 0x0000640000060019 */
[----:B01----:R-:W-:Y:S05]  /*12610*/  ENDCOLLECTIVE ;  /* 0x000000000000791b */ /* 0x003fea0003800000 */
.L_x_851:
[----:B------:R-:W-:Y:S05]  /*12620*/  BRA `(.L_x_852) ;  /* 0xffffff4000e07947 */ /* 0x000fea000383ffff */
.L_x_617:
[----:B------:R-:W-:Y:S01]  /*12630*/  BSSY B0, `(.L_x_853) ;  /* 0x0000006000007945 */ /* 0x000fe20003800000 */
[----:B------:R-:W-:Y:S01]  /*12640*/  PLOP3.LUT P3, PT, P0, PT, PT, 0x80, 0x8 ;  /* 0x000000000008781c */ /* 0x000fe2000076f070 */
[----:B------:R-:W-:-:S12]  /*12650*/  IMAD.MOV.U32 R18, RZ, RZ, -0x1 ;  /* 0xffffffffff127424 */ /* 0x000fd800078e00ff */
[----:B0-234-:R-:W-:Y:S05]  /*12660*/  WARPSYNC.COLLECTIVE R18, `(.L_x_854) ;  /* 0x0000000012087348 */ /* 0x01dfea0003c00000 */
[----:B------:R-:W-:Y:S01]  /*12670*/  VOTE.ALL P3, P3 ;  /* 0x0000000000ff7806 */ /* 0x000fe20001860000 */
[----:B0-234-:R-:W-:-:S12]  /*12680*/  ENDCOLLECTIVE ;  /* 0x000000000000791b */ /* 0x01dfd80003800000 */
.L_x_854:
[----:B------:R-:W-:Y:S05]  /*12690*/  BSYNC B0 ;  /* 0x0000000000007941 */ /* 0x000fea0003800000 */
.L_x_853:
[----:B------:R-:W-:Y:S01]  /*126a0*/  PLOP3.LUT P0, PT, P3, PT, PT, 0x80, 0x8 ;  /* 0x000000000008781c */ /* 0x000fe20001f0f070 */
[----:B------:R-:W-:-:S12]  /*126b0*/  BRA `(.L_x_855) ;  /* 0xffffff44001c7947 */ /* 0x000fd8000383ffff */
.L_x_619:
[----:B------:R-:W-:Y:S01]  /*126c0*/  BSSY B0, `(.L_x_856) ;  /* 0x0000006000007945 */ /* 0x000fe20003800000 */
[----:B------:R-:W-:Y:S01]  /*126d0*/  PLOP3.LUT P3, PT, P0, PT, PT, 0x8, 0x80 ;  /* 0x000000000080781c */ /* 0x000fe2000076e170 */
[----:B------:R-:W-:-:S12]  /*126e0*/  IMAD.MOV.U32 R18, RZ, RZ, -0x1 ;  /* 0xffffffffff127424 */ /* 0x000fd800078e00ff */
[----:B--234-:R-:W-:Y:S05]  /*126f0*/  WARPSYNC.COLLECTIVE R18, `(.L_x_857) ;  /* 0x0000000012087348 */ /* 0x01cfea0003c00000 */
[----:B------:R-:W-:Y:S01]  /*12700*/  VOTE.ANY P3, P3 ;  /* 0x0000000000ff7806 */ /* 0x000fe20001860100 */
[----:B--234-:R-:W-:-:S12]  /*12710*/  ENDCOLLECTIVE ;  /* 0x000000000000791b */ /* 0x01cfd80003800000 */
.L_x_857:
[----:B------:R-:W-:Y:S05]  /*12720*/  BSYNC B0 ;  /* 0x0000000000007941 */ /* 0x000fea0003800000 */
.L_x_856:
[----:B------:R-:W-:Y:S01]  /*12730*/  PLOP3.LUT P0, PT, P3, PT, PT, 0x80, 0x8 ;  /* 0x000000000008781c */ /* 0x000fe20001f0f070 */
[----:B------:R-:W-:-:S12]  /*12740*/  BRA `(.L_x_858) ;  /* 0xffffff4400307947 */ /* 0x000fd8000383ffff */
.L_x_624:
[----:B------:R-:W-:Y:S01]  /*12750*/  BSSY B0, `(.L_x_859) ;  /* 0x0000006000007945 */ /* 0x000fe20003800000 */
[----:B------:R-:W-:Y:S01]  /*12760*/  PLOP3.LUT P3, PT, P0, PT, PT, 0x8, 0x80 ;  /* 0x000000000080781c */ /* 0x000fe2000076e170 */
[----:B------:R-:W-:-:S12]  /*12770*/  IMAD.MOV.U32 R18, RZ, RZ, -0x1 ;  /* 0xffffffffff127424 */ /* 0x000fd800078e00ff */
[----:B012345:R-:W-:Y:S05]  /*12780*/  WARPSYNC.COLLECTIVE R18, `(.L_x_860) ;  /* 0x0000000012087348 */ /* 0x03ffea0003c00000 */
[----:B------:R-:W-:Y:S01]  /*12790*/  VOTE.ANY R18, PT, P3 ;  /* 0x0000000000127806 */ /* 0x000fe200018e0100 */
[----:B012345:R-:W-:Y:S06]  /*127a0*/  ENDCOLLECTIVE ;  /* 0x000000000000791b */ /* 0x03ffec0003800000 */
.L_x_860:
[----:B------:R-:W-:Y:S05]  /*127b0*/  BSYNC B0 ;  /* 0x0000000000007941 */ /* 0x000fea0003800000 */
.L_x_859:
        /* <DEDUP_REMOVED lines=10> */
.L_x_861:
[----:B------:R-:W-:Y:S02]  /*12860*/  IMAD.MOV.U32 R19, RZ, RZ, R30 ;  /* 0x000000ffff137224 */ /* 0x000fe400078e001e */
[----:B------:R-:W-:-:S07]  /*12870*/  IMAD.MOV.U32 R76, RZ, RZ, R26 ;  /* 0x000000ffff4c7224 */ /* 0x000fce00078e001a */
[----:B------:R-:W-:Y:S05]  /*12880*/  WARPSYNC.COLLECTIVE R18, `(.L_x_862) ;  /* 0x0000000012087348 */ /* 0x000fea0003c00000 */
[----:B------:R0:W1:Y:S02]  /*12890*/  SHFL.DOWN P3, R26, R19, R24, R25 ;  /* 0x08000018131a7389 */ /* 0x0000640000060019 */
[----:B01----:R-:W-:Y:S05]  /*128a0*/  ENDCOLLECTIVE ;  /* 0x000000000000791b */ /* 0x003fea0003800000 */
.L_x_862:
[----:B------:R-:W-:Y:S02]  /*128b0*/  IMAD.MOV.U32 R19, RZ, RZ, R29 ;  /* 0x000000ffff137224 */ /* 0x000fe400078e001d */
[----:B------:R-:W-:-:S07]  /*128c0*/  IMAD.MOV.U32 R53, RZ, RZ, R26 ;  /* 0x000000ffff357224 */ /* 0x000fce00078e001a */
[----:B------:R-:W-:Y:S05]  /*128d0*/  WARPSYNC.COLLECTIVE R18, `(.L_x_863) ;  /* 0x0000000012087348 */ /* 0x000fea0003c00000 */
[----:B------:R0:W1:Y:S02]  /*128e0*/  SHFL.DOWN P3, R26, R19, R24, R25 ;  /* 0x08000018131a7389 */ /* 0x0000640000060019 */
[----:B01----:R-:W-:Y:S05]  /*128f0*/  ENDCOLLECTIVE ;  /* 0x000000000000791b */ /* 0x003fea0003800000 */
.L_x_863:
[----:B------:R-:W-:Y:S02]  /*12900*/  IMAD.MOV.U32 R19, RZ, RZ, R28 ;  /* 0x000000ffff137224 */ /* 0x000fe400078e001c */
[----:B------:R-:W-:-:S07]  /*12910*/  IMAD.MOV.U32 R46, RZ, RZ, R26 ;  /* 0x000000ffff2e7224 */ /* 0x000fce00078e001a */
[----:B------:R-:W-:Y:S05]  /*12920*/  WARPSYNC.COLLECTIVE R18, `(.L_x_864) ;  /* 0x0000000012087348 */ /* 0x000fea0003c00000 */
[----:B------:R0:W1:Y:S02]  /*12930*/  SHFL.DOWN P3, R26, R19, R24, R25 ;  /* 0x08000018131a7389 */ /* 0x0000640000060019 */
[----:B01----:R-:W-:Y:S05]  /*12940*/  ENDCOLLECTIVE ;  /* 0x000000000000791b */ /* 0x003fea0003800000 */
.L_x_864:
[----:B------:R-:W-:Y:S02]  /*12950*/  IMAD.MOV.U32 R19, RZ, RZ, R27 ;  /* 0x000000ffff137224 */ /* 0x000fe400078e001b */
[----:B------:R-:W-:-:S07]  /*12960*/  IMAD.MOV.U32 R47, RZ, RZ, R26 ;  /* 0x000000ffff2f7224 */ /* 0x000fce00078e001a */
[----:B------:R-:W-:Y:S05]  /*12970*/  WARPSYNC.COLLECTIVE R18, `(.L_x_865) ;  /* 0x0000000012087348 */ /* 0x000fea0003c00000 */
[----:B------:R0:W1:Y:S02]  /*12980*/  SHFL.DOWN P3, R26, R19, R24, R25 ;  /* 0x08000018131a7389 */ /* 0x0000640000060019 */
[----:B01----:R-:W-:Y:S05]  /*12990*/  ENDCOLLECTIVE ;  /* 0x000000000000791b */ /* 0x003fea0003800000 */
.L_x_865:
[----:B------:R-:W-:Y:S02]  /*129a0*/  IMAD.MOV.U32 R19, RZ, RZ, R21 ;  /* 0x000000ffff137224 */ /* 0x000fe400078e0015 */
[----:B------:R-:W-:-:S07]  /*129b0*/  IMAD.MOV.U32 R52, RZ, RZ, R26 ;  /* 0x000000ffff347224 */ /* 0x000fce00078e001a */
[----:B------:R-:W-:Y:S05]  /*129c0*/  WARPSYNC.COLLECTIVE R18, `(.L_x_866) ;  /* 0x0000000012087348 */ /* 0x000fea0003c00000 */
[----:B------:R0:W1:Y:S02]  /*129d0*/  SHFL.DOWN P3, R26, R19, R24, R25 ;  /* 0x08000018131a7389 */ /* 0x0000640000060019 */
[----:B01----:R-:W-:Y:S05]  /*129e0*/  ENDCOLLECTIVE ;  /* 0x000000000000791b */ /* 0x003fea0003800000 */
.L_x_866:
[----:B------:R-:W-:Y:S02]  /*129f0*/  IMAD.MOV.U32 R19, RZ, RZ, R38 ;  /* 0x000000ffff137224 */ /* 0x000fe400078e0026 */
[----:B------:R-:W-:-:S07]  /*12a00*/  IMAD.MOV.U32 R54, RZ, RZ, R26 ;  /* 0x000000ffff367224 */ /* 0x000fce00078e001a */
[----:B------:R-:W-:Y:S05]  /*12a10*/  WARPSYNC.COLLECTIVE R18, `(.L_x_867) ;  /* 0x0000000012087348 */ /* 0x000fea0003c00000 */
[----:B------:R0:W1:Y:S02]  /*12a20*/  SHFL.DOWN P3, R26, R19, R24, R25 ;  /* 0x08000018131a7389 */ /* 0x0000640000060019 */
[----:B01----:R-:W-:Y:S05]  /*12a30*/  ENDCOLLECTIVE ;  /* 0x000000000000791b */ /* 0x003fea0003800000 */
.L_x_867:
[----:B------:R-:W-:Y:S05]  /*12a40*/  BRA `(.L_x_868) ;  /* 0xffffff44000c7947 */ /* 0x000fea000383ffff */
.L_x_627:
[----:B------:R-:W-:Y:S01]  /*12a50*/  BSSY B0, `(.L_x_869) ;  /* 0x0000007000007945 */ /* 0x000fe20003800000 */
[----:B------:R-:W-:Y:S02]  /*12a60*/  IMAD.MOV.U32 R19, RZ, RZ, R43 ;  /* 0x000000ffff137224 */ /* 0x000fe400078e002b */
[----:B------:R-:W-:Y:S02]  /*12a70*/  IMAD.MOV.U32 R24, RZ, RZ, 0x2 ;  /* 0x00000002ff187424 */ /* 0x000fe400078e00ff */
[----:B------:R-:W-:-:S07]  /*12a80*/  IMAD.MOV.U32 R18, RZ, RZ, -0x1 ;  /* 0xffffffffff127424 */ /* 0x000fce00078e00ff */
[----:B0-234-:R-:W-:Y:S05]  /*12a90*/  WARPSYNC.COLLECTIVE R18, `(.L_x_870) ;  /* 0x0000000012087348 */ /* 0x01dfea0003c00000 */
[----:B0-----:R0:W1:Y:S02]  /*12aa0*/  SHFL.DOWN P3, R26, R19, R24, R25 ;  /* 0x08000018131a7389 */ /* 0x0010640000060019 */
[----:B01234-:R-:W-:Y:S05]  /*12ab0*/  ENDCOLLECTIVE ;  /* 0x000000000000791b */ /* 0x01ffea0003800000 */
.L_x_870:
[----:B------:R-:W-:Y:S05]  /*12ac0*/  BSYNC B0 ;  /* 0x0000000000007941 */ /* 0x000fea0003800000 */
.L_x_869:
[----:B------:R-:W-:Y:S01]  /*12ad0*/  MOV R19, R41 ;  /* 0x0000002900137202 */ /* 0x000fe20000000f00 */
[----:B------:R-:W-:Y:S02]  /*12ae0*/  IMAD.MOV.U32 R24, RZ, RZ, 0x2 ;  /* 0x00000002ff187424 */ /* 0x000fe400078e00ff */
[----:B------:R-:W-:Y:S02]  /*12af0*/  IMAD.MOV.U32 R18, RZ, RZ, -0x1 ;  /* 0xffffffffff127424 */ /* 0x000fe400078e00ff */
[----:B------:R-:W-:-:S07]  /*12b00*/  IMAD.MOV.U32 R76, RZ, RZ, R26 ;  /* 0x000000ffff4c7224 */ /* 0x000fce00078e001a */
[----:B------:R-:W-:Y:S05]  /*12b10*/  WARPSYNC.COLLECTIVE R18, `(.L_x_871) ;  /* 0x0000000012087348 */ /* 0x000fea0003c00000 */
[----:B------:R0:W1:Y:S02]  /*12b20*/  SHFL.DOWN P3, R26, R19, R24, R25 ;  /* 0x08000018131a7389 */ /* 0x0000640000060019 */
[----:B01----:R-:W-:Y:S05]  /*12b30*/  ENDCOLLECTIVE ;  /* 0x000000000000791b */ /* 0x003fea0003800000 */
.L_x_871:
[----:B------:R-:W-:Y:S02]  /*12b40*/  IMAD.MOV.U32 R19, RZ, RZ, R42 ;  /* 0x000000ffff137224 */ /* 0x000fe400078e002a */
[----:B------:R-:W-:-:S07]  /*12b50*/  IMAD.MOV.U32 R46, RZ, RZ, R26 ;  /* 0x000000ffff2e7224 */ /* 0x000fce00078e001a */
[----:B------:R-:W-:Y:S05]  /*12b60*/  WARPSYNC.COLLECTIVE R18, `(.L_x_872) ;  /* 0x0000000012087348 */ /* 0x000fea0003c00000 */
[----:B------:R0:W1:Y:S02]  /*12b70*/  SHFL.DOWN P3, R26, R19, R24, R25 ;  /* 0x08000018131a7389 */ /* 0x0000640000060019 */
[----:B01----:R-:W-:Y:S05]  /*12b80*/  ENDCOLLECTIVE ;  /* 0x000000000000791b */ /* 0x003fea0003800000 */
.L_x_872:
[----:B------:R-:W-:Y:S02]  /*12b90*/  IMAD.MOV.U32 R19, RZ, RZ, R39 ;  /* 0x000000ffff137224 */ /* 0x000fe400078e0027 */
[----:B------:R-:W-:-:S07]  /*12ba0*/  IMAD.MOV.U32 R47, RZ, RZ, R26 ;  /* 0x000000ffff2f7224 */ /* 0x000fce00078e001a */
[----:B------:R-:W-:Y:S05]  /*12bb0*/  WARPSYNC.COLLECTIVE R18, `(.L_x_873) ;  /* 0x0000000012087348 */ /* 0x000fea0003c00000 */
[----:B------:R0:W1:Y:S02]  /*12bc0*/  SHFL.DOWN P3, R26, R19, R24, R25 ;  /* 0x08000018131a7389 */ /* 0x0000640000060019 */
[----:B01----:R-:W-:Y:S05]  /*12bd0*/  ENDCOLLECTIVE ;  /* 0x000000000000791b */ /* 0x003fea0003800000 */
.L_x_873:
[----:B------:R-:W-:Y:S02]  /*12be0*/  IMAD.MOV.U32 R19, RZ, RZ, R40 ;  /* 0x000000ffff137224 */ /* 0x000fe400078e0028 */
[----:B------:R-:W-:-:S07]  /*12bf0*/  IMAD.MOV.U32 R52, RZ, RZ, R26 ;  /* 0x000000ffff347224 */ /* 0x000fce00078e001a */
[----:B------:R-:W-:Y:S05]  /*12c00*/  WARPSYNC.COLLECTIVE R18, `(.L_x_874) ;  /* 0x0000000012087348 */ /* 0x000fea0003c00000 */
[----:B------:R0:W1:Y:S02]  /*12c10*/  SHFL.DOWN P3, R26, R19, R24, R25 ;  /* 0x08000018131a7389 */ /* 0x0000640000060019 */
[----:B01----:R-:W-:Y:S05]  /*12c20*/  ENDCOLLECTIVE ;  /* 0x000000000000791b */ /* 0x003fea0003800000 */
.L_x_874:
[----:B------:R-:W-:Y:S02]  /*12c30*/  IMAD.MOV.U32 R19, RZ, RZ, R17 ;  /* 0x000000ffff137224 */ /* 0x000fe400078e0011 */
[----:B------:R-:W-:-:S07]  /*12c40*/  IMAD.MOV.U32 R53, RZ, RZ, R26 ;  /* 0x000000ffff357224 */ /* 0x000fce00078e001a */
[----:B------:R-:W-:Y:S05]  /*12c50*/  WARPSYNC.COLLECTIVE R18, `(.L_x_875) ;  /* 0x0000000012087348 */ /* 0x000fea0003c00000 */
[----:B------:R0:W1:Y:S02]  /*12c60*/  SHFL.DOWN P3, R26, R19, R24, R25 ;  /* 0x08000018131a7389 */ /* 0x0000640000060019 */
[----:B01----:R-:W-:Y:S05]  /*12c70*/  ENDCOLLECTIVE ;  /* 0x000000000000791b */ /* 0x003fea0003800000 */
.L_x_875:
[----:B------:R-:W-:Y:S02]  /*12c80*/  IMAD.MOV.U32 R19, RZ, RZ, R16 ;  /* 0x000000ffff137224 */ /* 0x000fe400078e0010 */
[----:B------:R-:W-:-:S07]  /*12c90*/  IMAD.MOV.U32 R54, RZ, RZ, R26 ;  /* 0x000000ffff367224 */ /* 0x000fce00078e001a */
[----:B------:R-:W-:Y:S05]  /*12ca0*/  WARPSYNC.COLLECTIVE R18, `(.L_x_876) ;  /* 0x0000000012087348 */ /* 0x000fea0003c00000 */
[----:B------:R0:W1:Y:S02]  /*12cb0*/  SHFL.DOWN P3, R26, R19, R24, R25 ;  /* 0x08000018131a7389 */ /* 0x0000640000060019 */
[----:B01----:R-:W-:Y:S05]  /*12cc0*/  ENDCOLLECTIVE ;  /* 0x000000000000791b */ /* 0x003fea0003800000 */
.L_x_876:
[----:B------:R-:W-:Y:S05]  /*12cd0*/  BRA `(.L_x_877) ;  /* 0xffffff4000e87947 */ /* 0x000fea000383ffff */
.L_x_630:
[----:B------:R-:W-:Y:S01]  /*12ce0*/  BSSY B0, `(.L_x_878) ;  /* 0x0000007000007945 */ /* 0x000fe20003800000 */
[----:B------:R-:W-:Y:S02]  /*12cf0*/  IMAD.MOV.U32 R19, RZ, RZ, R43 ;  /* 0x000000ffff137224 */ /* 0x000fe400078e002b */
[----:B------:R-:W-:Y:S02]  /*12d00*/  IMAD.MOV.U32 R24, RZ, RZ, 0x4 ;  /* 0x00000004ff187424 */ /* 0x000fe400078e00ff */
[----:B------:R-:W-:-:S07]  /*12d10*/  IMAD.MOV.U32 R18, RZ, RZ, -0x1 ;  /* 0xffffffffff127424 */ /* 0x000fce00078e00ff */
[----:B0-234-:R-:W-:Y:S05]  /*12d20*/  WARPSYNC.COLLECTIVE R18, `(.L_x_879) ;  /* 0x0000000012087348 */ /* 0x01dfea0003c00000 */
[----:B0-----:R0:W1:Y:S02]  /*12d30*/  SHFL.DOWN P3, R26, R19, R24, R25 ;  /* 0x08000018131a7389 */ /* 0x0010640000060019 */
[----:B01234-:R-:W-:Y:S05]  /*12d40*/  ENDCOLLECTIVE ;  /* 0x000000000000791b */ /* 0x01ffea0003800000 */
.L_x_879:
[----:B------:R-:W-:Y:S05]  /*12d50*/  BSYNC B0 ;  /* 0x0000000000007941 */ /* 0x000fea0003800000 */
.L_x_878:
[----:B------:R-:W-:Y:S02]  /*12d60*/  IMAD.MOV.U32 R19, RZ, RZ, R41 ;  /* 0x000000ffff137224 */ /* 0x000fe400078e0029 */
[----:B------:R-:W-:Y:S02]  /*12d70*/  IMAD.MOV.U32 R24, RZ, RZ, 0x4 ;  /* 0x00000004ff187424 */ /* 0x000fe400078e00ff */
[----:B------:R-:W-:Y:S02]  /*12d80*/  IMAD.MOV.U32 R18, RZ, RZ, -0x1 ;  /* 0xffffffffff127424 */ /* 0x000fe400078e00ff */
[----:B------:R-:W-:-:S07]  /*12d90*/  IMAD.MOV.U32 R76, RZ, RZ, R26 ;  /* 0x000000ffff4c7224 */ /* 0x000fce00078e001a */
[----:B------:R-:W-:Y:S05]  /*12da0*/  WARPSYNC.COLLECTIVE R18, `(.L_x_880) ;  /* 0x0000000012087348 */ /* 0x000fea0003c00000 */
[----:B------:R0:W1:Y:S02]  /*12db0*/  SHFL.DOWN P3, R26, R19, R24, R25 ;  /* 0x08000018131a7389 */ /* 0x0000640000060019 */
[----:B01----:R-:W-:Y:S05]  /*12dc0*/  ENDCOLLECTIVE ;  /* 0x000000000000791b */ /* 0x003fea0003800000 */
.L_x_880:
[----:B------:R-:W-:Y:S02]  /*12dd0*/  IMAD.MOV.U32 R19, RZ, RZ, R42 ;  /* 0x000000ffff137224 */ /* 0x000fe400078e002a */
[----:B------:R-:W-:-:S07]  /*12de0*/  IMAD.MOV.U32 R46, RZ, RZ, R26 ;  /* 0x000000ffff2e7224 */ /* 0x000fce00078e001a */
[----:B------:R-:W-:Y:S05]  /*12df0*/  WARPSYNC.COLLECTIVE R18, `(.L_x_881) ;  /* 0x0000000012087348 */ /* 0x000fea0003c00000 */
[----:B------:R0:W1:Y:S02]  /*12e00*/  SHFL.DOWN P3, R26, R19, R24, R25 ;  /* 0x08000018131a7389 */ /* 0x0000640000060019 */
[----:B01----:R-:W-:Y:S05]  /*12e10*/  ENDCOLLECTIVE ;  /* 0x000000000000791b */ /* 0x003fea0003800000 */
.L_x_881:
[----:B------:R-:W-:Y:S02]  /*12e20*/  IMAD.MOV.U32 R19, RZ, RZ, R39 ;  /* 0x000000ffff137224 */ /* 0x000fe400078e0027 */
[----:B------:R-:W-:-:S07]  /*12e30*/  IMAD.MOV.U32 R47, RZ, RZ, R26 ;  /* 0x000000ffff2f7224 */ /* 0x000fce00078e001a */
[----:B------:R-:W-:Y:S05]  /*12e40*/  WARPSYNC.COLLECTIVE R18, `(.L_x_882) ;  /* 0x0000000012087348 */ /* 0x000fea0003c00000 */
[----:B------:R0:W1:Y:S02]  /*12e50*/  SHFL.DOWN P3, R26, R19, R24, R25 ;  /* 0x08000018131a7389 */ /* 0x0000640000060019 */
[----:B01----:R-:W-:Y:S05]  /*12e60*/  ENDCOLLECTIVE ;  /* 0x000000000000791b */ /* 0x003fea0003800000 */
.L_x_882:
[----:B------:R-:W-:Y:S02]  /*12e70*/  IMAD.MOV.U32 R19, RZ, RZ, R40 ;  /* 0x000000ffff137224 */ /* 0x000fe400078e0028 */
[----:B------:R-:W-:-:S07]  /*12e80*/  IMAD.MOV.U32 R52, RZ, RZ, R26 ;  /* 0x000000ffff347224 */ /* 0x000fce00078e001a */
[----:B------:R-:W-:Y:S05]  /*12e90*/  WARPSYNC.COLLECTIVE R18, `(.L_x_883) ;  /* 0x0000000012087348 */ /* 0x000fea0003c00000 */
[----:B------:R0:W1:Y:S02]  /*12ea0*/  SHFL.DOWN P3, R26, R19, R24, R25 ;  /* 0x08000018131a7389 */ /* 0x0000640000060019 */
[----:B01----:R-:W-:Y:S05]  /*12eb0*/  ENDCOLLECTIVE ;  /* 0x000000000000791b */ /* 0x003fea0003800000 */
.L_x_883:
[----:B------:R-:W-:Y:S02]  /*12ec0*/  IMAD.MOV.U32 R19, RZ, RZ, R17 ;  /* 0x000000ffff137224 */ /* 0x000fe400078e0011 */
[----:B------:R-:W-:-:S07]  /*12ed0*/  IMAD.MOV.U32 R53, RZ, RZ, R26 ;  /* 0x000000ffff357224 */ /* 0x000fce00078e001a */
[----:B------:R-:W-:Y:S05]  /*12ee0*/  WARPSYNC.COLLECTIVE R18, `(.L_x_884) ;  /* 0x0000000012087348 */ /* 0x000fea0003c00000 */
[----:B------:R0:W1:Y:S02]  /*12ef0*/  SHFL.DOWN P3, R26, R19, R24, R25 ;  /* 0x08000018131a7389 */ /* 0x0000640000060019 */
[----:B01----:R-:W-:Y:S05]  /*12f00*/  ENDCOLLECTIVE ;  /* 0x000000000000791b */ /* 0x003fea0003800000 */
.L_x_884:
[----:B------:R-:W-:Y:S02]  /*12f10*/  IMAD.MOV.U32 R19, RZ, RZ, R16 ;  /* 0x000000ffff137224 */ /* 0x000fe400078e0010 */
[----:B------:R-:W-:-:S07]  /*12f20*/  IMAD.MOV.U32 R54, RZ, RZ, R26 ;  /* 0x000000ffff367224 */ /* 0x000fce00078e001a */
[----:B------:R-:W-:Y:S05]  /*12f30*/  WARPSYNC.COLLECTIVE R18, `(.L_x_885) ;  /* 0x0000000012087348 */ /* 0x000fea0003c00000 */
[----:B------:R0:W1:Y:S02]  /*12f40*/  SHFL.DOWN P3, R26, R19, R24, R25 ;  /* 0x08000018131a7389 */ /* 0x0000640000060019 */
[----:B01----:R-:W-:Y:S05]  /*12f50*/  ENDCOLLECTIVE ;  /* 0x000000000000791b */ /* 0x003fea0003800000 */
.L_x_885:
[----:B------:R-:W-:Y:S05]  /*12f60*/  BRA `(.L_x_886) ;  /* 0xffffff4000a87947 */ /* 0x000fea000383ffff */
.L_x_633:
[----:B------:R-:W-:Y:S01]  /*12f70*/  BSSY B0, `(.L_x_887) ;  /* 0x0000007000007945 */ /* 0x000fe20003800000 */
[----:B------:R-:W-:Y:S02]  /*12f80*/  IMAD.MOV.U32 R19, RZ, RZ, R43 ;  /* 0x000000ffff137224 */ /* 0x000fe400078e002b */
[----:B------:R-:W-:Y:S02]  /*12f90*/  IMAD.MOV.U32 R24, RZ, RZ, 0x8 ;  /* 0x00000008ff187424 */ /* 0x000fe400078e00ff */
[----:B------:R-:W-:-:S07]  /*12fa0*/  IMAD.MOV.U32 R18, RZ, RZ, -0x1 ;  /* 0xffffffffff127424 */ /* 0x000fce00078e00ff */
[----:B0-234-:R-:W-:Y:S05]  /*12fb0*/  WARPSYNC.COLLECTIVE R18, `(.L_x_888) ;  /* 0x0000000012087348 */ /* 0x01dfea0003c00000 */
[----:B0-----:R0:W1:Y:S02]  /*12fc0*/  SHFL.DOWN P3, R26, R19, R24, R25 ;  /* 0x08000018131a7389 */ /* 0x0010640000060019 */
[----:B01234-:R-:W-:Y:S05]  /*12fd0*/  ENDCOLLECTIVE ;  /* 0x000000000000791b */ /* 0x01ffea0003800000 */
.L_x_888:
[----:B------:R-:W-:Y:S05]  /*12fe0*/  BSYNC B0 ;  /* 0x0000000000007941 */ /* 0x000fea0003800000 */
.L_x_887:
[----:B------:R-:W-:Y:S02]  /*12ff0*/  IMAD.MOV.U32 R19, RZ, RZ, R41 ;  /* 0x000000ffff137224 */ /* 0x000fe400078e0029 */
[----:B------:R-:W-:Y:S02]  /*13000*/  IMAD.MOV.U32 R24, RZ, RZ, 0x8 ;  /* 0x00000008ff187424 */ /* 0x000fe400078e00ff */
[----:B------:R-:W-:Y:S02]  /*13010*/  IMAD.MOV.U32 R18, RZ, RZ, -0x1 ;  /* 0xffffffffff127424 */ /* 0x000fe400078e00ff */
[----:B------:R-:W-:-:S07]  /*13020*/  IMAD.MOV.U32 R76, RZ, RZ, R26 ;  /* 0x000000ffff4c7224 */ /* 0x000fce00078e001a */
[----:B------:R-:W-:Y:S05]  /*13030*/  WARPSYNC.COLLECTIVE R18, `(.L_x_889) ;  /* 0x0000000012087348 */ /* 0x000fea0003c00000 */
[----:B------:R0:W1:Y:S02]  /*13040*/  SHFL.DOWN P3, R26, R19, R24, R25 ;  /* 0x08000018131a7389 */ /* 0x0000640000060019 */
[----:B01----:R-:W-:Y:S05]  /*13050*/  ENDCOLLECTIVE ;  /* 0x000000000000791b */ /* 0x003fea0003800000 */
.L_x_889:
[----:B------:R-:W-:Y:S02]  /*13060*/  IMAD.MOV.U32 R19, RZ, RZ, R42 ;  /* 0x000000ffff137224 */ /* 0x000fe400078e002a */
[----:B------:R-:W-:-:S07]  /*13070*/  IMAD.MOV.U32 R46, RZ, RZ, R26 ;  /* 0x000000ffff2e7224 */ /* 0x000fce00078e001a */
[----:B------:R-:W-:Y:S05]  /*13080*/  WARPSYNC.COLLECTIVE R18, `(.L_x_890) ;  /* 0x0000000012087348 */ /* 0x000fea0003c00000 */
[----:B------:R0:W1:Y:S02]  /*13090*/  SHFL.DOWN P3, R26, R19, R24, R25 ;  /* 0x08000018131a7389 */ /* 0x0000640000060019 */
[----:B01----:R-:W-:Y:S05]  /*130a0*/  ENDCOLLECTIVE ;  /* 0x000000000000791b */ /* 0x003fea0003800000 */
.L_x_890:
[----:B------:R-:W-:Y:S02]  /*130b0*/  IMAD.MOV.U32 R19, RZ, RZ, R39 ;  /* 0x000000ffff137224 */ /* 0x000fe400078e0027 */
[----:B------:R-:W-:-:S07]  /*130c0*/  IMAD.MOV.U32 R47, RZ, RZ, R26 ;  /* 0x000000ffff2f7224 */ /* 0x000fce00078e001a */
[----:B------:R-:W-:Y:S05]  /*130d0*/  WARPSYNC.COLLECTIVE R18, `(.L_x_891) ;  /* 0x0000000012087348 */ /* 0x000fea0003c00000 */
[----:B------:R0:W1:Y:S02]  /*130e0*/  SHFL.DOWN P3, R26, R19, R24, R25 ;  /* 0x08000018131a7389 */ /* 0x0000640000060019 */
[----:B01----:R-:W-:Y:S05]  /*130f0*/  ENDCOLLECTIVE ;  /* 0x000000000000791b */ /* 0x003fea0003800000 */
.L_x_891:
[----:B------:R-:W-:Y:S02]  /*13100*/  IMAD.MOV.U32 R19, RZ, RZ, R40 ;  /* 0x000000ffff137224 */ /* 0x000fe400078e0028 */
[----:B------:R-:W-:-:S07]  /*13110*/  IMAD.MOV.U32 R52, RZ, RZ, R26 ;  /* 0x000000ffff347224 */ /* 0x000fce00078e001a */
[----:B------:R-:W-:Y:S05]  /*13120*/  WARPSYNC.COLLECTIVE R18, `(.L_x_892) ;  /* 0x0000000012087348 */ /* 0x000fea0003c00000 */
[----:B------:R0:W1:Y:S02]  /*13130*/  SHFL.DOWN P3, R26, R19, R24, R25 ;  /* 0x08000018131a7389 */ /* 0x0000640000060019 */
[----:B01----:R-:W-:Y:S05]  /*13140*/  ENDCOLLECTIVE ;  /* 0x000000000000791b */ /* 0x003fea0003800000 */
.L_x_892:
[----:B------:R-:W-:Y:S02]  /*13150*/  IMAD.MOV.U32 R19, RZ, RZ, R17 ;  /* 0x000000ffff137224 */ /* 0x000fe400078e0011 */
[----:B------:R-:W-:-:S07]  /*13160*/  IMAD.MOV.U32 R53, RZ, RZ, R26 ;  /* 0x000000ffff357224 */ /* 0x000fce00078e001a */
[----:B------:R-:W-:Y:S05]  /*13170*/  WARPSYNC.COLLECTIVE R18, `(.L_x_893) ;  /* 0x0000000012087348 */ /* 0x000fea0003c00000 */
[----:B------:R0:W1:Y:S02]  /*13180*/  SHFL.DOWN P3, R26, R19, R24, R25 ;  /* 0x08000018131a7389 */ /* 0x0000640000060019 */
[----:B01----:R-:W-:Y:S05]  /*13190*/  ENDCOLLECTIVE ;  /* 0x000000000000791b */ /* 0x003fea0003800000 */
.L_x_893:
[----:B------:R-:W-:Y:S02]  /*131a0*/  IMAD.MOV.U32 R19, RZ, RZ, R16 ;  /* 0x000000ffff137224 */ /* 0x000fe400078e0010 */
[----:B------:R-:W-:-:S07]  /*131b0*/  IMAD.MOV.U32 R54, RZ, RZ, R26 ;  /* 0x000000ffff367224 */ /* 0x000fce00078e001a */
[----:B------:R-:W-:Y:S05]  /*131c0*/  WARPSYNC.COLLECTIVE R18, `(.L_x_894) ;  /* 0x0000000012087348 */ /* 0x000fea0003c00000 */
[----:B------:R0:W1:Y:S02]  /*131d0*/  SHFL.DOWN P3, R26, R19, R24, R25 ;  /* 0x08000018131a7389 */ /* 0x0000640000060019 */
[----:B01----:R-:W-:Y:S05]  /*131e0*/  ENDCOLLECTIVE ;  /* 0x000000000000791b */ /* 0x003fea0003800000 */
.L_x_894:
[----:B------:R-:W-:Y:S05]  /*131f0*/  BRA `(.L_x_895) ;  /* 0xffffff4000687947 */ /* 0x000fea000383ffff */
.L_x_636:
[----:B------:R-:W-:Y:S01]  /*13200*/  HFMA2 R24, -RZ, RZ, 0, 9.5367431640625e-07 ;  /* 0x00000010ff187431 */ /* 0x000fe200000001ff */
[----:B------:R-:W-:Y:S01]  /*13210*/  BSSY B0, `(.L_x_896) ;  /* 0x0000006000007945 */ /* 0x000fe20003800000 */
[----:B------:R-:W-:Y:S02]  /*13220*/  IMAD.MOV.U32 R19, RZ, RZ, R43 ;  /* 0x000000ffff137224 */ /* 0x000fe400078e002b */
[----:B------:R-:W-:-:S07]  /*13230*/  IMAD.MOV.U32 R18, RZ, RZ, -0x1 ;  /* 0xffffffffff127424 */ /* 0x000fce00078e00ff */
[----:B0-234-:R-:W-:Y:S05]  /*13240*/  WARPSYNC.COLLECTIVE R18, `(.L_x_897) ;  /* 0x0000000012087348 */ /* 0x01dfea0003c00000 */
[----:B0-----:R0:W1:Y:S02]  /*13250*/  SHFL.DOWN P3, R26, R19, R24, R25 ;  /* 0x08000018131a7389 */ /* 0x0010640000060019 */
[----:B01234-:R-:W-:Y:S05]  /*13260*/  ENDCOLLECTIVE ;  /* 0x000000000000791b */ /* 0x01ffea0003800000 */
.L_x_897:
[----:B------:R-:W-:Y:S05]  /*13270*/  BSYNC B0 ;  /* 0x0000000000007941 */ /* 0x000fea0003800000 */
.L_x_896:
[----:B------:R-:W-:Y:S02]  /*13280*/  IMAD.MOV.U32 R19, RZ, RZ, R41 ;  /* 0x000000ffff137224 */ /* 0x000fe400078e0029 */
[----:B------:R-:W-:Y:S02]  /*13290*/  IMAD.MOV.U32 R24, RZ, RZ, 0x10 ;  /* 0x00000010ff187424 */ /* 0x000fe400078e00ff */
[----:B------:R-:W-:Y:S02]  /*132a0*/  IMAD.MOV.U32 R18, RZ, RZ, -0x1 ;  /* 0xffffffffff127424 */ /* 0x000fe400078e00ff */
[----:B------:R-:W-:-:S07]  /*132b0*/  IMAD.MOV.U32 R76, RZ, RZ, R26 ;  /* 0x000000ffff4c7224 */ /* 0x000fce00078e001a */
[----:B------:R-:W-:Y:S05]  /*132c0*/  WARPSYNC.COLLECTIVE R18, `(.L_x_898) ;  /* 0x0000000012087348 */ /* 0x000fea0003c00000 */
[----:B------:R0:W1:Y:S02]  /*132d0*/  SHFL.DOWN P3, R26, R19, R24, R25 ;  /* 0x08000018131a7389 */ /* 0x0000640000060019 */
[----:B01----:R-:W-:Y:S05]  /*132e0*/  ENDCOLLECTIVE ;  /* 0x000000000000791b */ /* 0x003fea0003800000 */
.L_x_898:
[----:B------:R-:W-:Y:S02]  /*132f0*/  IMAD.MOV.U32 R19, RZ, RZ, R42 ;  /* 0x000000ffff137224 */ /* 0x000fe400078e002a */
[----:B------:R-:W-:-:S07]  /*13300*/  IMAD.MOV.U32 R46, RZ, RZ, R26 ;  /* 0x000000ffff2e7224 */ /* 0x000fce00078e001a */
[----:B------:R-:W-:Y:S05]  /*13310*/  WARPSYNC.COLLECTIVE R18, `(.L_x_899) ;  /* 0x0000000012087348 */ /* 0x000fea0003c00000 */
[----:B------:R0:W1:Y:S02]  /*13320*/  SHFL.DOWN P3, R26, R19, R24, R25 ;  /* 0x08000018131a7389 */ /* 0x0000640000060019 */
[----:B01----:R-:W-:Y:S05]  /*13330*/  ENDCOLLECTIVE ;  /* 0x000000000000791b */ /* 0x003fea0003800000 */
.L_x_899:
[----:B------:R-:W-:Y:S02]  /*13340*/  IMAD.MOV.U32 R19, RZ, RZ, R39 ;  /* 0x000000ffff137224 */ /* 0x000fe400078e0027 */
[----:B------:R-:W-:-:S07]  /*13350*/  IMAD.MOV.U32 R47, RZ, RZ, R26 ;  /* 0x000000ffff2f7224 */ /* 0x000fce00078e001a */
[----:B------:R-:W-:Y:S05]  /*13360*/  WARPSYNC.COLLECTIVE R18, `(.L_x_900) ;  /* 0x0000000012087348 */ /* 0x000fea0003c00000 */
[----:B------:R0:W1:Y:S02]  /*13370*/  SHFL.DOWN P3, R26, R19, R24, R25 ;  /* 0x08000018131a7389 */ /* 0x0000640000060019 */
[----:B01----:R-:W-:Y:S05]  /*13380*/  ENDCOLLECTIVE ;  /* 0x000000000000791b */ /* 0x003fea0003800000 */
.L_x_900:
[----:B------:R-:W-:Y:S02]  /*13390*/  IMAD.MOV.U32 R19, RZ, RZ, R40 ;  /* 0x000000ffff137224 */ /* 0x000fe400078e0028 */
[----:B------:R-:W-:-:S07]  /*133a0*/  IMAD.MOV.U32 R52, RZ, RZ, R26 ;  /* 0x000000ffff347224 */ /* 0x000fce00078e001a */
[----:B------:R-:W-:Y:S05]  /*133b0*/  WARPSYNC.COLLECTIVE R18, `(.L_x_901) ;  /* 0x0000000012087348 */ /* 0x000fea0003c00000 */
[----:B------:R0:W1:Y:S02]  /*133c0*/  SHFL.DOWN P3, R26, R19, R24, R25 ;  /* 0x08000018131a7389 */ /* 0x0000640000060019 */
[----:B01----:R-:W-:Y:S05]  /*133d0*/  ENDCOLLECTIVE ;  /* 0x000000000000791b */ /* 0x003fea0003800000 */
.L_x_901:
[----:B------:R-:W-:Y:S02]  /*133e0*/  IMAD.MOV.U32 R19, RZ, RZ, R17 ;  /* 0x000000ffff137224 */ /* 0x000fe400078e0011 */
[----:B------:R-:W-:-:S07]  /*133f0*/  IMAD.MOV.U32 R53, RZ, RZ, R26 ;  /* 0x000000ffff357224 */ /* 0x000fce00078e001a */
[----:B------:R-:W-:Y:S05]  /*13400*/  WARPSYNC.COLLECTIVE R18, `(.L_x_902) ;  /* 0x0000000012087348 */ /* 0x000fea0003c00000 */
[----:B------:R0:W1:Y:S02]  /*13410*/  SHFL.DOWN P3, R26, R19, R24, R25 ;  /* 0x08000018131a7389 */ /* 0x0000640000060019 */
[----:B01----:R-:W-:Y:S05]  /*13420*/  ENDCOLLECTIVE ;  /* 0x000000000000791b */ /* 0x003fea0003800000 */
.L_x_902:
[----:B------:R-:W-:Y:S02]  /*13430*/  IMAD.MOV.U32 R19, RZ, RZ, R16 ;  /* 0x000000ffff137224 */ /* 0x000fe400078e0010 */
[----:B------:R-:W-:-:S07]  /*13440*/  IMAD.MOV.U32 R54, RZ, RZ, R26 ;  /* 0x000000ffff367224 */ /* 0x000fce00078e001a */
[----:B------:R-:W-:Y:S05]  /*13450*/  WARPSYNC.COLLECTIVE R18, `(.L_x_903) ;  /* 0x0000000012087348 */ /* 0x000fea0003c00000 */
[----:B------:R0:W1:Y:S02]  /*13460*/  SHFL.DOWN P3, R26, R19, R24, R25 ;  /* 0x08000018131a7389 */ /* 0x0000640000060019 */
[----:B01----:R-:W-:Y:S05]  /*13470*/  ENDCOLLECTIVE ;  /* 0x000000000000791b */ /* 0x003fea0003800000 */
.L_x_903:
[----:B------:R-:W-:Y:S05]  /*13480*/  BRA `(.L_x_904) ;  /* 0xffffff4000287947 */ /* 0x000fea000383ffff */
.L_x_641:
[----:B------:R-:W-:Y:S01]  /*13490*/  BSSY B0, `(.L_x_905) ;  /* 0x0000006000007945 */ /* 0x000fe20003800000 */
[----:B------:R-:W-:Y:S01]  /*134a0*/  PLOP3.LUT P3, PT, P0, PT, PT, 0x80, 0x8 ;  /* 0x000000000008781c */ /* 0x000fe2000076f070 */
[----:B------:R-:W-:-:S12]  /*134b0*/  IMAD.MOV.U32 R18, RZ, RZ, -0x1 ;  /* 0xffffffffff127424 */ /* 0x000fd800078e00ff */
[----:B0-234-:R-:W-:Y:S05]  /*134c0*/  WARPSYNC.COLLECTIVE R18, `(.L_x_906) ;  /* 0x0000000012087348 */ /* 0x01dfea0003c00000 */
[----:B------:R-:W-:Y:S01]  /*134d0*/  VOTE.ALL P3, P3 ;  /* 0x0000000000ff7806 */ /* 0x000fe20001860000 */
[----:B0-234-:R-:W-:-:S12]  /*134e0*/  ENDCOLLECTIVE ;  /* 0x000000000000791b */ /* 0x01dfd80003800000 */
.L_x_906:
[----:B------:R-:W-:Y:S05]  /*134f0*/  BSYNC B0 ;  /* 0x0000000000007941 */ /* 0x000fea0003800000 */
.L_x_905:
[----:B------:R-:W-:Y:S01]  /*13500*/  PLOP3.LUT P0, PT, P3, PT, PT, 0x80, 0x8 ;  /* 0x000000000008781c */ /* 0x000fe20001f0f070 */
[----:B------:R-:W-:-:S12]  /*13510*/  BRA `(.L_x_907) ;  /* 0xffffff4000907947 */ /* 0x000fd8000383ffff */
.L_x_734:
[----:B------:R-:W-:Y:S01]  /*13520*/  BSSY B0, `(.L_x_908) ;  /* 0x0000006000007945 */ /* 0x000fe20003800000 */
[----:B------:R-:W-:Y:S01]  /*13530*/  PLOP3.LUT P3, PT, P3, PT, PT, 0x8, 0x80 ;  /* 0x000000000080781c */ /* 0x000fe20001f6e170 */
[----:B------:R-:W-:-:S12]  /*13540*/  IMAD.MOV.U32 R18, RZ, RZ, -0x1 ;  /* 0xffffffffff127424 */ /* 0x000fd800078e00ff */
[----:B-12---:R-:W-:Y:S05]  /*13550*/  WARPSYNC.COLLECTIVE R18, `(.L_x_909) ;  /* 0x0000000012087348 */ /* 0x006fea0003c00000 */
[----:B------:R-:W-:Y:S01]  /*13560*/  VOTE.ANY P3, P3 ;  /* 0x0000000000ff7806 */ /* 0x000fe20001860100 */
[----:B-12---:R-:W-:-:S12]  /*13570*/  ENDCOLLECTIVE ;  /* 0x000000000000791b */ /* 0x006fd80003800000 */
.L_x_909:
[----:B------:R-:W-:Y:S05]  /*13580*/  BSYNC B0 ;  /* 0x0000000000007941 */ /* 0x000fea0003800000 */
.L_x_908:
[----:B------:R-:W-:Y:S05]  /*13590*/  BRA `(.L_x_910) ;  /* 0xffffffb8002c7947 */ /* 0x000fea000383ffff */
.L_x_739:
[----:B------:R-:W4:Y:S01]  /*135a0*/  S2R R35, SR_GEMASK ;  /* 0x0000000000237919 */ /* 0x000f220000003c00 */
[----:B------:R-:W-:Y:S01]  /*135b0*/  BSSY B0, `(.L_x_911) ;  /* 0x0000006000007945 */ /* 0x000fe20003800000 */
[----:B------:R-:W-:Y:S01]  /*135c0*/  PLOP3.LUT P3, PT, P3, PT, PT, 0x8, 0x80 ;  /* 0x000000000080781c */ /* 0x000fe20001f6e170 */
[----:B0--3--:R-:W-:-:S12]  /*135d0*/  IMAD.MOV.U32 R18, RZ, RZ, -0x1 ;  /* 0xffffffffff127424 */ /* 0x009fd800078e00ff */
[----:B-12-45:R-:W-:Y:S05]  /*135e0*/  WARPSYNC.COLLECTIVE R18, `(.L_x_912) ;  /* 0x0000000012087348 */ /* 0x036fea0003c00000 */
[----:B------:R-:W-:Y:S01]  /*135f0*/  VOTE.ANY R18, PT, P3 ;  /* 0x0000000000127806 */ /* 0x000fe200018e0100 */
[----:B-12-45:R-:W-:Y:S06]  /*13600*/  ENDCOLLECTIVE ;  /* 0x000000000000791b */ /* 0x036fec0003800000 */
.L_x_912:
[----:B------:R-:W-:Y:S05]  /*13610*/  BSYNC B0 ;  /* 0x0000000000007941 */ /* 0x000fea0003800000 */
.L_x_911:
        /* <DEDUP_REMOVED lines=10> */
.L_x_913:
[----:B------:R-:W-:Y:S02]  /*136c0*/  IMAD.MOV.U32 R19, RZ, RZ, R30 ;  /* 0x000000ffff137224 */ /* 0x000fe400078e001e */
[----:B------:R-:W-:-:S07]  /*136d0*/  IMAD.MOV.U32 R27, RZ, RZ, R26 ;  /* 0x000000ffff1b7224 */ /* 0x000fce00078e001a */
[----:B------:R-:W-:Y:S05]  /*136e0*/  WARPSYNC.COLLECTIVE R18, `(.L_x_914) ;  /* 0x0000000012087348 */ /* 0x000fea0003c00000 */
[----:B------:R0:W1:Y:S02]  /*136f0*/  SHFL.DOWN P3, R26, R19, R24, R25 ;  /* 0x08000018131a7389 */ /* 0x0000640000060019 */
[----:B01----:R-:W-:Y:S05]  /*13700*/  ENDCOLLECTIVE ;  /* 0x000000000000791b */ /* 0x003fea0003800000 */
.L_x_914:
[----:B------:R-:W-:Y:S02]  /*13710*/  IMAD.MOV.U32 R19, RZ, RZ, R31 ;  /* 0x000000ffff137224 */ /* 0x000fe400078e001f */
[----:B------:R-:W-:-:S07]  /*13720*/  IMAD.MOV.U32 R33, RZ, RZ, R26 ;  /* 0x000000ffff217224 */ /* 0x000fce00078e001a */
[----:B------:R-:W-:Y:S05]  /*13730*/  WARPSYNC.COLLECTIVE R18, `(.L_x_915) ;  /* 0x0000000012087348 */ /* 0x000fea0003c00000 */
[----:B------:R0:W1:Y:S02]  /*13740*/  SHFL.DOWN P3, R26, R19, R24, R25 ;  /* 0x08000018131a7389 */ /* 0x0000640000060019 */
[----:B01----:R-:W-:Y:S05]  /*13750*/  ENDCOLLECTIVE ;  /* 0x000000000000791b */ /* 0x003fea0003800000 */
.L_x_915:
[----:B------:R-:W-:Y:S02]  /*13760*/  IMAD.MOV.U32 R19, RZ, RZ, R20 ;  /* 0x000000ffff137224 */ /* 0x000fe400078e0014 */
[----:B------:R-:W-:-:S07]  /*13770*/  IMAD.MOV.U32 R32, RZ, RZ, R26 ;  /* 0x000000ffff207224 */ /* 0x000fce00078e001a */
[----:B------:R-:W-:Y:S05]  /*13780*/  WARPSYNC.COLLECTIVE R18, `(.L_x_916) ;  /* 0x0000000012087348 */ /* 0x000fea0003c00000 */
[----:B------:R0:W1:Y:S02]  /*13790*/  SHFL.DOWN P3, R26, R19, R24, R25 ;  /* 0x08000018131a7389 */ /* 0x0000640000060019 */
[----:B01----:R-:W-:Y:S05]  /*137a0*/  ENDCOLLECTIVE ;  /* 0x000000000000791b */ /* 0x003fea0003800000 */
.L_x_916:
[----:B------:R-:W-:Y:S02]  /*137b0*/  IMAD.MOV.U32 R19, RZ, RZ, R21 ;  /* 0x000000ffff137224 */ /* 0x000fe400078e0015 */
[----:B------:R-:W-:-:S07]  /*137c0*/  IMAD.MOV.U32 R39, RZ, RZ, R26 ;  /* 0x000000ffff277224 */ /* 0x000fce00078e001a */
[----:B------:R-:W-:Y:S05]  /*137d0*/  WARPSYNC.COLLECTIVE R18, `(.L_x_917) ;  /* 0x0000000012087348 */ /* 0x000fea0003c00000 */
[----:B------:R0:W1:Y:S02]  /*137e0*/  SHFL.DOWN P3, R26, R19, R24, R25 ;  /* 0x08000018131a7389 */ /* 0x0000640000060019 */
[----:B01----:R-:W-:Y:S05]  /*137f0*/  ENDCOLLECTIVE ;  /* 0x000000000000791b */ /* 0x003fea0003800000 */
.L_x_917:
[----:B------:R-:W-:Y:S02]  /*13800*/  IMAD.MOV.U32 R19, RZ, RZ, R22 ;  /* 0x000000ffff137224 */ /* 0x000fe400078e0016 */
[----:B------:R-:W-:-:S07]  /*13810*/  IMAD.MOV.U32 R34, RZ, RZ, R26 ;  /* 0x000000ffff227224 */ /* 0x000fce00078e001a */
[----:B------:R-:W-:Y:S05]  /*13820*/  WARPSYNC.COLLECTIVE R18, `(.L_x_918) ;  /* 0x0000000012087348 */ /* 0x000fea0003c00000 */
[----:B------:R0:W1:Y:S02]  /*13830*/  SHFL.DOWN P3, R26, R19, R24, R25 ;  /* 0x08000018131a7389 */ /* 0x0000640000060019 */
[----:B01----:R-:W-:Y:S05]  /*13840*/  ENDCOLLECTIVE ;  /* 0x000000000000791b */ /* 0x003fea0003800000 */
.L_x_918:
[----:B------:R-:W-:Y:S02]  /*13850*/  IMAD.MOV.U32 R19, RZ, RZ, R23 ;  /* 0x000000ffff137224 */ /* 0x000fe400078e0017 */
[----:B------:R-:W-:-:S07]  /*13860*/  IMAD.MOV.U32 R41, RZ, RZ, R26 ;  /* 0x000000ffff297224 */ /* 0x000fce00078e001a */
[----:B------:R-:W-:Y:S05]  /*13870*/  WARPSYNC.COLLECTIVE R18, `(.L_x_919) ;  /* 0x0000000012087348 */ /* 0x000fea0003c00000 */
[----:B------:R0:W1:Y:S02]  /*13880*/  SHFL.DOWN P3, R26, R19, R24, R25 ;  /* 0x08000018131a7389 */ /* 0x0000640000060019 */
[----:B01----:R-:W-:Y:S05]  /*13890*/  ENDCOLLECTIVE ;  /* 0x000000000000791b */ /* 0x003fea0003800000 */
.L_x_919:
[----:B------:R-:W-:Y:S05]  /*138a0*/  BRA `(.L_x_920) ;  /* 0xffffffb8000c7947 */ /* 0x000fea000383ffff */
.L_x_742:
[----:B------:R-:W-:Y:S01]  /*138b0*/  BSSY B0, `(.L_x_921) ;  /* 0x0000007000007945 */ /* 0x000fe20003800000 */
[----:B------:R-:W-:Y:S02]  /*138c0*/  IMAD.MOV.U32 R19, RZ, RZ, R28 ;  /* 0x000000ffff137224 */ /* 0x000fe400078e001c */
[----:B------:R-:W-:Y:S02]  /*138d0*/  IMAD.MOV.U32 R24, RZ, RZ, 0x2 ;  /* 0x00000002ff187424 */ /* 0x000fe400078e00ff */
[----:B------:R-:W-:-:S07]  /*138e0*/  IMAD.MOV.U32 R18, RZ, RZ, -0x1 ;  /* 0xffffffffff127424 */ /* 0x000fce00078e00ff */
[----:B012-4-:R-:W-:Y:S05]  /*138f0*/  WARPSYNC.COLLECTIVE R18, `(.L_x_922) ;  /* 0x0000000012087348 */ /* 0x017fea0003c00000 */
[----:B0-----:R0:W3:Y:S02]  /*13900*/  SHFL.DOWN P3, R26, R19, R24, R25 ;  /* 0x08000018131a7389 */ /* 0x0010e40000060019 */
[----:B01234-:R-:W-:Y:S05]  /*13910*/  ENDCOLLECTIVE ;  /* 0x000000000000791b */ /* 0x01ffea0003800000 */
.L_x_922:
[----:B------:R-:W-:Y:S05]  /*13920*/  BSYNC B0 ;  /* 0x0000000000007941 */ /* 0x000fea0003800000 */
.L_x_921:
[----:B------:R-:W-:Y:S02]  /*13930*/  IMAD.MOV.U32 R19, RZ, RZ, R30 ;  /* 0x000000ffff137224 */ /* 0x000fe400078e001e */
[----:B------:R-:W-:Y:S02]  /*13940*/  IMAD.MOV.U32 R24, RZ, RZ, 0x2 ;  /* 0x00000002ff187424 */ /* 0x000fe400078e00ff */
[----:B------:R-:W-:Y:S02]  /*13950*/  IMAD.MOV.U32 R18, RZ, RZ, -0x1 ;  /* 0xffffffffff127424 */ /* 0x000fe400078e00ff */
[----:B------:R-:W-:-:S07]  /*13960*/  IMAD.MOV.U32 R27, RZ, RZ, R26 ;  /* 0x000000ffff1b7224 */ /* 0x000fce00078e001a */
[----:B------:R-:W-:Y:S05]  /*13970*/  WARPSYNC.COLLECTIVE R18, `(.L_x_923) ;  /* 0x0000000012087348 */ /* 0x000fea0003c00000 */
[----:B------:R0:W1:Y:S02]  /*13980*/  SHFL.DOWN P3, R26, R19, R24, R25 ;  /* 0x08000018131a7389 */ /* 0x0000640000060019 */
[----:B01----:R-:W-:Y:S05]  /*13990*/  ENDCOLLECTIVE ;  /* 0x000000000000791b */ /* 0x003fea0003800000 */
.L_x_923:
[----:B------:R-:W-:Y:S02]  /*139a0*/  IMAD.MOV.U32 R19, RZ, RZ, R31 ;  /* 0x000000ffff137224 */ /* 0x000fe400078e001f */
[----:B------:R-:W-:-:S07]  /*139b0*/  IMAD.MOV.U32 R33, RZ, RZ, R26 ;  /* 0x000000ffff217224 */ /* 0x000fce00078e001a */
[----:B------:R-:W-:Y:S05]  /*139c0*/  WARPSYNC.COLLECTIVE R18, `(.L_x_924) ;  /* 0x0000000012087348 */ /* 0x000fea0003c00000 */
[----:B------:R0:W1:Y:S02]  /*139d0*/  SHFL.DOWN P3, R26, R19, R24, R25 ;  /* 0x08000018131a7389 */ /* 0x0000640000060019 */
[----:B01----:R-:W-:Y:S05]  /*139e0*/  ENDCOLLECTIVE ;  /* 0x000000000000791b */ /* 0x003fea0003800000 */
.L_x_924:
[----:B------:R-:W-:Y:S02]  /*139f0*/  IMAD.MOV.U32 R19, RZ, RZ, R20 ;  /* 0x000000ffff137224 */ /* 0x000fe400078e0014 */
[----:B------:R-:W-:-:S07]  /*13a00*/  IMAD.MOV.U32 R32, RZ, RZ, R26 ;  /* 0x000000ffff207224 */ /* 0x000fce00078e001a */
[----:B------:R-:W-:Y:S05]  /*13a10*/  WARPSYNC.COLLECTIVE R18, `(.L_x_925) ;  /* 0x0000000012087348 */ /* 0x000fea0003c00000 */
[----:B------:R0:W1:Y:S02]  /*13a20*/  SHFL.DOWN P3, R26, R19, R24, R25 ;  /* 0x08000018131a7389 */ /* 0x0000640000060019 */
[----:B01----:R-:W-:Y:S05]  /*13a30*/  ENDCOLLECTIVE ;  /* 0x000000000000791b */ /* 0x003fea0003800000 */
.L_x_925:
[----:B------:R-:W-:Y:S02]  /*13a40*/  IMAD.MOV.U32 R19, RZ, RZ, R21 ;  /* 0x000000ffff137224 */ /* 0x000fe400078e0015 */
[----:B------:R-:W-:-:S07]  /*13a50*/  IMAD.MOV.U32 R39, RZ, RZ, R26 ;  /* 0x000000ffff277224 */ /* 0x000fce00078e001a */
[----:B------:R-:W-:Y:S05]  /*13a60*/  WARPSYNC.COLLECTIVE R18, `(.L_x_926) ;  /* 0x0000000012087348 */ /* 0x000fea0003c00000 */
[----:B------:R0:W1:Y:S02]  /*13a70*/  SHFL.DOWN P3, R26, R19, R24, R25 ;  /* 0x08000018131a7389 */ /* 0x0000640000060019 */
[----:B01----:R-:W-:Y:S05]  /*13a80*/  ENDCOLLECTIVE ;  /* 0x000000000000791b */ /* 0x003fea0003800000 */
.L_x_926:
[----:B------:R-:W-:Y:S01]  /*13a90*/  IMAD.MOV.U32 R19, RZ, RZ, R22 ;  /* 0x000000ffff137224 */ /* 0x000fe200078e0016 */
[----:B------:R-:W-:-:S07]  /*13aa0*/  MOV R38, R26 ;  /* 0x0000001a00267202 */ /* 0x000fce0000000f00 */
[----:B------:R-:W-:Y:S05]  /*13ab0*/  WARPSYNC.COLLECTIVE R18, `(.L_x_927) ;  /* 0x0000000012087348 */ /* 0x000fea0003c00000 */
[----:B------:R0:W1:Y:S02]  /*13ac0*/  SHFL.DOWN P3, R26, R19, R24, R25 ;  /* 0x08000018131a7389 */ /* 0x0000640000060019 */
[----:B01----:R-:W-:Y:S05]  /*13ad0*/  ENDCOLLECTIVE ;  /* 0x000000000000791b */ /* 0x003fea0003800000 */
.L_x_927:
[----:B------:R-:W-:Y:S02]  /*13ae0*/  IMAD.MOV.U32 R19, RZ, RZ, R23 ;  /* 0x000000ffff137224 */ /* 0x000fe400078e0017 */
[----:B------:R-:W-:-:S07]  /*13af0*/  IMAD.MOV.U32 R41, RZ, RZ, R26 ;  /* 0x000000ffff297224 */ /* 0x000fce00078e001a */
[----:B------:R-:W-:Y:S05]  /*13b00*/  WARPSYNC.COLLECTIVE R18, `(.L_x_928) ;  /* 0x0000000012087348 */ /* 0x000fea0003c00000 */
[----:B------:R0:W1:Y:S02]  /*13b10*/  SHFL.DOWN P3, R26, R19, R24, R25 ;  /* 0x08000018131a7389 */ /* 0x0000640000060019 */
[----:B01----:R-:W-:Y:S05]  /*13b20*/  ENDCOLLECTIVE ;  /* 0x000000000000791b */ /* 0x003fea0003800000 */
.L_x_928:
[----:B------:R-:W-:Y:S05]  /*13b30*/  BRA `(.L_x_929) ;  /* 0xffffffb400cc7947 */ /* 0x000fea000383ffff */
.L_x_745:
[----:B------:R-:W-:Y:S01]  /*13b40*/  BSSY B0, `(.L_x_930) ;  /* 0x0000007000007945 */ /* 0x000fe20003800000 */
[----:B------:R-:W-:Y:S02]  /*13b50*/  IMAD.MOV.U32 R19, RZ, RZ, R28 ;  /* 0x000000ffff137224 */ /* 0x000fe400078e001c */
[----:B------:R-:W-:Y:S02]  /*13b60*/  IMAD.MOV.U32 R24, RZ, RZ, 0x4 ;  /* 0x00000004ff187424 */ /* 0x000fe400078e00ff */
[----:B------:R-:W-:-:S07]  /*13b70*/  IMAD.MOV.U32 R18, RZ, RZ, -0x1 ;  /* 0xffffffffff127424 */ /* 0x000fce00078e00ff */
[----:B0-234-:R-:W-:Y:S05]  /*13b80*/  WARPSYNC.COLLECTIVE R18, `(.L_x_931) ;  /* 0x0000000012087348 */ /* 0x01dfea0003c00000 */
[----:B0-----:R0:W1:Y:S02]  /*13b90*/  SHFL.DOWN P3, R26, R19, R24, R25 ;  /* 0x08000018131a7389 */ /* 0x0010640000060019 */
[----:B01234-:R-:W-:Y:S05]  /*13ba0*/  ENDCOLLECTIVE ;  /* 0x000000000000791b */ /* 0x01ffea0003800000 */
.L_x_931:
[----:B------:R-:W-:Y:S05]  /*13bb0*/  BSYNC B0 ;  /* 0x0000000000007941 */ /* 0x000fea0003800000 */
.L_x_930:
[----:B------:R-:W-:Y:S02]  /*13bc0*/  IMAD.MOV.U32 R19, RZ, RZ, R30 ;  /* 0x000000ffff137224 */ /* 0x000fe400078e001e */
[----:B------:R-:W-:Y:S02]  /*13bd0*/  IMAD.MOV.U32 R24, RZ, RZ, 0x4 ;  /* 0x00000004ff187424 */ /* 0x000fe400078e00ff */
[----:B------:R-:W-:Y:S02]  /*13be0*/  IMAD.MOV.U32 R18, RZ, RZ, -0x1 ;  /* 0xffffffffff127424 */ /* 0x000fe400078e00ff */
[----:B------:R-:W-:-:S07]  /*13bf0*/  IMAD.MOV.U32 R27, RZ, RZ, R26 ;  /* 0x000000ffff1b7224 */ /* 0x000fce00078e001a */
[----:B------:R-:W-:Y:S05]  /*13c00*/  WARPSYNC.COLLECTIVE R18, `(.L_x_932) ;  /* 0x0000000012087348 */ /* 0x000fea0003c00000 */
[----:B------:R0:W1:Y:S02]  /*13c10*/  SHFL.DOWN P3, R26, R19, R24, R25 ;  /* 0x08000018131a7389 */ /* 0x0000640000060019 */
[----:B01----:R-:W-:Y:S05]  /*13c20*/  ENDCOLLECTIVE ;  /* 0x000000000000791b */ /* 0x003fea0003800000 */
.L_x_932:
[----:B------:R-:W-:Y:S02]  /*13c30*/  IMAD.MOV.U32 R19, RZ, RZ, R31 ;  /* 0x000000ffff137224 */ /* 0x000fe400078e001f */
[----:B------:R-:W-:-:S07]  /*13c40*/  IMAD.MOV.U32 R39, RZ, RZ, R26 ;  /* 0x000000ffff277224 */ /* 0x000fce00078e001a */
[----:B------:R-:W-:Y:S05]  /*13c50*/  WARPSYNC.COLLECTIVE R18, `(.L_x_933) ;  /* 0x0000000012087348 */ /* 0x000fea0003c00000 */
[----:B------:R0:W1:Y:S02]  /*13c60*/  SHFL.DOWN P3, R26, R19, R24, R25 ;  /* 0x08000018131a7389 */ /* 0x0000640000060019 */
[----:B01----:R-:W-:Y:S05]  /*13c70*/  ENDCOLLECTIVE ;  /* 0x000000000000791b */ /* 0x003fea0003800000 */
.L_x_933:
[----:B------:R-:W-:Y:S02]  /*13c80*/  IMAD.MOV.U32 R19, RZ, RZ, R20 ;  /* 0x000000ffff137224 */ /* 0x000fe400078e0014 */
[----:B------:R-:W-:-:S07]  /*13c90*/  IMAD.MOV.U32 R32, RZ, RZ, R26 ;  /* 0x000000ffff207224 */ /* 0x000fce00078e001a */
[----:B------:R-:W-:Y:S05]  /*13ca0*/  WARPSYNC.COLLECTIVE R18, `(.L_x_934) ;  /* 0x0000000012087348 */ /* 0x000fea0003c00000 */
[----:B------:R0:W1:Y:S02]  /*13cb0*/  SHFL.DOWN P3, R26, R19, R24, R25 ;  /* 0x08000018131a7389 */ /* 0x0000640000060019 */
[----:B01----:R-:W-:Y:S05]  /*13cc0*/  ENDCOLLECTIVE ;  /* 0x000000000000791b */ /* 0x003fea0003800000 */
.L_x_934:
[----:B------:R-:W-:Y:S02]  /*13cd0*/  IMAD.MOV.U32 R19, RZ, RZ, R21 ;  /* 0x000000ffff137224 */ /* 0x000fe400078e0015 */
[----:B------:R-:W-:-:S07]  /*13ce0*/  IMAD.MOV.U32 R41, RZ, RZ, R26 ;  /* 0x000000ffff297224 */ /* 0x000fce00078e001a */
[----:B------:R-:W-:Y:S05]  /*13cf0*/  WARPSYNC.COLLECTIVE R18, `(.L_x_935) ;  /* 0x0000000012087348 */ /* 0x000fea0003c00000 */
[----:B------:R0:W1:Y:S02]  /*13d00*/  SHFL.DOWN P3, R26, R19, R24, R25 ;  /* 0x08000018131a7389 */ /* 0x0000640000060019 */
[----:B01----:R-:W-:Y:S05]  /*13d10*/  ENDCOLLECTIVE ;  /* 0x000000000000791b */ /* 0x003fea0003800000 */
.L_x_935:
[----:B------:R-:W-:Y:S02]  /*13d20*/  IMAD.MOV.U32 R19, RZ, RZ, R22 ;  /* 0x000000ffff137224 */ /* 0x000fe400078e0016 */
[----:B------:R-:W-:-:S07]  /*13d30*/  IMAD.MOV.U32 R38, RZ, RZ, R26 ;  /* 0x000000ffff267224 */ /* 0x000fce00078e001a */
[----:B------:R-:W-:Y:S05]  /*13d40*/  WARPSYNC.COLLECTIVE R18, `(.L_x_936) ;  /* 0x0000000012087348 */ /* 0x000fea0003c00000 */
[----:B------:R0:W1:Y:S02]  /*13d50*/  SHFL.DOWN P3, R26, R19, R24, R25 ;  /* 0x08000018131a7389 */ /* 0x0000640000060019 */
[----:B01----:R-:W-:Y:S05]  /*13d60*/  ENDCOLLECTIVE ;  /* 0x000000000000791b */ /* 0x003fea0003800000 */
.L_x_936:
[----:B------:R-:W-:Y:S02]  /*13d70*/  IMAD.MOV.U32 R19, RZ, RZ, R23 ;  /* 0x000000ffff137224 */ /* 0x000fe400078e0017 */
[----:B------:R-:W-:-:S07]  /*13d80*/  IMAD.MOV.U32 R43, RZ, RZ, R26 ;  /* 0x000000ffff2b7224 */ /* 0x000fce00078e001a */
[----:B------:R-:W-:Y:S05]  /*13d90*/  WARPSYNC.COLLECTIVE R18, `(.L_x_937) ;  /* 0x0000000012087348 */ /* 0x000fea0003c00000 */
[----:B------:R0:W1:Y:S02]  /*13da0*/  SHFL.DOWN P3, R26, R19, R24, R25 ;  /* 0x08000018131a7389 */ /* 0x0000640000060019 */
[----:B01----:R-:W-:Y:S05]  /*13db0*/  ENDCOLLECTIVE ;  /* 0x000000000000791b */ /* 0x003fea0003800000 */
.L_x_937:
[----:B------:R-:W-:Y:S05]  /*13dc0*/  BRA `(.L_x_938) ;  /* 0xffffffb400907947 */ /* 0x000fea000383ffff */
.L_x_748:
[----:B------:R-:W-:Y:S01]  /*13dd0*/  BSSY B0, `(.L_x_939) ;  /* 0x0000007000007945 */ /* 0x000fe20003800000 */
[----:B------:R-:W-:Y:S02]  /*13de0*/  IMAD.MOV.U32 R19, RZ, RZ, R28 ;  /* 0x000000ffff137224 */ /* 0x000fe400078e001c */
[----:B------:R-:W-:Y:S02]  /*13df0*/  IMAD.MOV.U32 R24, RZ, RZ, 0x8 ;  /* 0x00000008ff187424 */ /* 0x000fe400078e00ff */
[----:B------:R-:W-:-:S07]  /*13e00*/  IMAD.MOV.U32 R18, RZ, RZ, -0x1 ;  /* 0xffffffffff127424 */ /* 0x000fce00078e00ff */
[----:B0-23--:R-:W-:Y:S05]  /*13e10*/  WARPSYNC.COLLECTIVE R18, `(.L_x_940) ;  /* 0x0000000012087348 */ /* 0x00dfea0003c00000 */
[----:B0-----:R0:W1:Y:S02]  /*13e20*/  SHFL.DOWN P3, R26, R19, R24, R25 ;  /* 0x08000018131a7389 */ /* 0x0010640000060019 */
[----:B0123--:R-:W-:Y:S05]  /*13e30*/  ENDCOLLECTIVE ;  /* 0x000000000000791b */ /* 0x00ffea0003800000 */
.L_x_940:
[----:B------:R-:W-:Y:S05]  /*13e40*/  BSYNC B0 ;  /* 0x0000000000007941 */ /* 0x000fea0003800000 */
.L_x_939:
[----:B------:R-:W-:Y:S02]  /*13e50*/  IMAD.MOV.U32 R19, RZ, RZ, R30 ;  /* 0x000000ffff137224 */ /* 0x000fe400078e001e */
[----:B------:R-:W-:Y:S02]  /*13e60*/  IMAD.MOV.U32 R24, RZ, RZ, 0x8 ;  /* 0x00000008ff187424 */ /* 0x000fe400078e00ff */
[----:B------:R-:W-:Y:S02]  /*13e70*/  IMAD.MOV.U32 R18, RZ, RZ, -0x1 ;  /* 0xffffffffff127424 */ /* 0x000fe400078e00ff */
[----:B------:R-:W-:-:S07]  /*13e80*/  IMAD.MOV.U32 R27, RZ, RZ, R26 ;  /* 0x000000ffff1b7224 */ /* 0x000fce00078e001a */
[----:B------:R-:W-:Y:S05]  /*13e90*/  WARPSYNC.COLLECTIVE R18, `(.L_x_941) ;  /* 0x0000000012087348 */ /* 0x000fea0003c00000 */
[----:B------:R0:W1:Y:S02]  /*13ea0*/  SHFL.DOWN P3, R26, R19, R24, R25 ;  /* 0x08000018131a7389 */ /* 0x0000640000060019 */
[----:B01----:R-:W-:Y:S05]  /*13eb0*/  ENDCOLLECTIVE ;  /* 0x000000000000791b */ /* 0x003fea0003800000 */
.L_x_941:
[----:B------:R-:W-:Y:S02]  /*13ec0*/  IMAD.MOV.U32 R19, RZ, RZ, R31 ;  /* 0x000000ffff137224 */ /* 0x000fe400078e001f */
[----:B------:R-:W-:-:S07]  /*13ed0*/  IMAD.MOV.U32 R39, RZ, RZ, R26 ;  /* 0x000000ffff277224 */ /* 0x000fce00078e001a */
[----:B------:R-:W-:Y:S05]  /*13ee0*/  WARPSYNC.COLLECTIVE R18, `(.L_x_942) ;  /* 0x0000000012087348 */ /* 0x000fea0003c00000 */
[----:B------:R0:W1:Y:S02]  /*13ef0*/  SHFL.DOWN P3, R26, R19, R24, R25 ;  /* 0x08000018131a7389 */ /* 0x0000640000060019 */
[----:B01----:R-:W-:Y:S05]  /*13f00*/  ENDCOLLECTIVE ;  /* 0x000000000000791b */ /* 0x003fea0003800000 */
.L_x_942:
[----:B------:R-:W-:Y:S02]  /*13f10*/  IMAD.MOV.U32 R19, RZ, RZ, R20 ;  /* 0x000000ffff137224 */ /* 0x000fe400078e0014 */
[----:B------:R-:W-:-:S07]  /*13f20*/  IMAD.MOV.U32 R38, RZ, RZ, R26 ;  /* 0x000000ffff267224 */ /* 0x000fce00078e001a */
[----:B------:R-:W-:Y:S05]  /*13f30*/  WARPSYNC.COLLECTIVE R18, `(.L_x_943) ;  /* 0x0000000012087348 */ /* 0x000fea0003c00000 */
[----:B------:R0:W1:Y:S02]  /*13f40*/  SHFL.DOWN P3, R26, R19, R24, R25 ;  /* 0x08000018131a7389 */ /* 0x0000640000060019 */
[----:B01----:R-:W-:Y:S05]  /*13f50*/  ENDCOLLECTIVE ;  /* 0x000000000000791b */ /* 0x003fea0003800000 */
.L_x_943:
[----:B------:R-:W-:Y:S02]  /*13f60*/  IMAD.MOV.U32 R19, RZ, RZ, R21 ;  /* 0x000000ffff137224 */ /* 0x000fe400078e0015 */
[----:B------:R-:W-:-:S07]  /*13f70*/  IMAD.MOV.U32 R41, RZ, RZ, R26 ;  /* 0x000000ffff297224 */ /* 0x000fce00078e001a */
[----:B------:R-:W-:Y:S05]  /*13f80*/  WARPSYNC.COLLECTIVE R18, `(.L_x_944) ;  /* 0x0000000012087348 */ /* 0x000fea0003c00000 */
[----:B------:R0:W1:Y:S02]  /*13f90*/  SHFL.DOWN P3, R26, R19, R24, R25 ;  /* 0x08000018131a7389 */ /* 0x0000640000060019 */
[----:B01----:R-:W-:Y:S05]  /*13fa0*/  ENDCOLLECTIVE ;  /* 0x000000000000791b */ /* 0x003fea0003800000 */
.L_x_944:
[----:B------:R-:W-:Y:S02]  /*13fb0*/  IMAD.MOV.U32 R19, RZ, RZ, R22 ;  /* 0x000000ffff137224 */ /* 0x000fe400078e0016 */
[----:B------:R-:W-:-:S07]  /*13fc0*/  IMAD.MOV.U32 R40, RZ, RZ, R26 ;  /* 0x000000ffff287224 */ /* 0x000fce00078e001a */
[----:B------:R-:W-:Y:S05]  /*13fd0*/  WARPSYNC.COLLECTIVE R18, `(.L_x_945) ;  /* 0x0000000012087348 */ /* 0x000fea0003c00000 */
[----:B------:R0:W1:Y:S02]  /*13fe0*/  SHFL.DOWN P3, R26, R19, R24, R25 ;  /* 0x08000018131a7389 */ /* 0x0000640000060019 */
[----:B01----:R-:W-:Y:S05]  /*13ff0*/  ENDCOLLECTIVE ;  /* 0x000000000000791b */ /* 0x003fea0003800000 */
.L_x_945:
[----:B------:R-:W-:Y:S02]  /*14000*/  IMAD.MOV.U32 R19, RZ, RZ, R23 ;  /* 0x000000ffff137224 */ /* 0x000fe400078e0017 */
[----:B------:R-:W-:-:S07]  /*14010*/  IMAD.MOV.U32 R43, RZ, RZ, R26 ;  /* 0x000000ffff2b7224 */ /* 0x000fce00078e001a */
[----:B------:R-:W-:Y:S05]  /*14020*/  WARPSYNC.COLLECTIVE R18, `(.L_x_946) ;  /* 0x0000000012087348 */ /* 0x000fea0003c00000 */
[----:B------:R0:W1:Y:S02]  /*14030*/  SHFL.DOWN P3, R26, R19, R24, R25 ;  /* 0x08000018131a7389 */ /* 0x0000640000060019 */
[----:B01----:R-:W-:Y:S05]  /*14040*/  ENDCOLLECTIVE ;  /* 0x000000000000791b */ /* 0x003fea0003800000 */
.L_x_946:
[----:B------:R-:W-:Y:S05]  /*14050*/  BRA `(.L_x_947) ;  /* 0xffffffb400547947 */ /* 0x000fea000383ffff */
.L_x_751:
[----:B------:R-:W-:Y:S01]  /*14060*/  BSSY B0, `(.L_x_948) ;  /* 0x0000007000007945 */ /* 0x000fe20003800000 */
[----:B------:R-:W-:Y:S02]  /*14070*/  IMAD.MOV.U32 R19, RZ, RZ, R28 ;  /* 0x000000ffff137224 */ /* 0x000fe400078e001c */
[----:B------:R-:W-:Y:S02]  /*14080*/  IMAD.MOV.U32 R24, RZ, RZ, 0x10 ;  /* 0x00000010ff187424 */ /* 0x000fe400078e00ff */
[----:B------:R-:W-:-:S07]  /*14090*/  IMAD.MOV.U32 R18, RZ, RZ, -0x1 ;  /* 0xffffffffff127424 */ /* 0x000fce00078e00ff */
[----:B0123--:R-:W-:Y:S05]  /*140a0*/  WARPSYNC.COLLECTIVE R18, `(.L_x_949) ;  /* 0x0000000012087348 */ /* 0x00ffea0003c00000 */
[----:B0-----:R0:W4:Y:S02]  /*140b0*/  SHFL.DOWN P3, R26, R19, R24, R25 ;  /* 0x08000018131a7389 */ /* 0x0011240000060019 */
[----:B01234-:R-:W-:Y:S05]  /*140c0*/  ENDCOLLECTIVE ;  /* 0x000000000000791b */ /* 0x01ffea0003800000 */
.L_x_949:
[----:B------:R-:W-:Y:S05]  /*140d0*/  BSYNC B0 ;  /* 0x0000000000007941 */ /* 0x000fea0003800000 */
.L_x_948:
[----:B------:R-:W-:Y:S02]  /*140e0*/  IMAD.MOV.U32 R19, RZ, RZ, R30 ;  /* 0x000000ffff137224 */ /* 0x000fe400078e001e */
[----:B------:R-:W-:Y:S02]  /*140f0*/  IMAD.MOV.U32 R24, RZ, RZ, 0x10 ;  /* 0x00000010ff187424 */ /* 0x000fe400078e00ff */
[----:B------:R-:W-:Y:S02]  /*14100*/  IMAD.MOV.U32 R18, RZ, RZ, -0x1 ;  /* 0xffffffffff127424 */ /* 0x000fe400078e00ff */
[----:B------:R-:W-:-:S07]  /*14110*/  IMAD.MOV.U32 R39, RZ, RZ, R26 ;  /* 0x000000ffff277224 */ /* 0x000fce00078e001a */
[----:B------:R-:W-:Y:S05]  /*14120*/  WARPSYNC.COLLECTIVE R18, `(.L_x_950) ;  /* 0x0000000012087348 */ /* 0x000fea0003c00000 */
[----:B------:R0:W1:Y:S02]  /*14130*/  SHFL.DOWN P3, R26, R19, R24, R25 ;  /* 0x08000018131a7389 */ /* 0x0000640000060019 */
[----:B01----:R-:W-:Y:S05]  /*14140*/  ENDCOLLECTIVE ;  /* 0x000000000000791b */ /* 0x003fea0003800000 */
.L_x_950:
[----:B------:R-:W-:Y:S02]  /*14150*/  IMAD.MOV.U32 R19, RZ, RZ, R31 ;  /* 0x000000ffff137224 */ /* 0x000fe400078e001f */
[----:B------:R-:W-:-:S07]  /*14160*/  IMAD.MOV.U32 R41, RZ, RZ, R26 ;  /* 0x000000ffff297224 */ /* 0x000fce00078e001a */
[----:B------:R-:W-:Y:S05]  /*14170*/  WARPSYNC.COLLECTIVE R18, `(.L_x_951) ;  /* 0x0000000012087348 */ /* 0x000fea0003c00000 */
[----:B------:R0:W1:Y:S02]  /*14180*/  SHFL.DOWN P3, R26, R19, R24, R25 ;  /* 0x08000018131a7389 */ /* 0x0000640000060019 */
[----:B01----:R-:W-:Y:S05]  /*14190*/  ENDCOLLECTIVE ;  /* 0x000000000000791b */ /* 0x003fea0003800000 */
.L_x_951:
[----:B------:R-:W-:Y:S01]  /*141a0*/  MOV R19, R20 ;  /* 0x0000001400137202 */ /* 0x000fe20000000f00 */
[----:B------:R-:W-:-:S07]  /*141b0*/  IMAD.MOV.U32 R38, RZ, RZ, R26 ;  /* 0x000000ffff267224 */ /* 0x000fce00078e001a */
[----:B------:R-:W-:Y:S05]  /*141c0*/  WARPSYNC.COLLECTIVE R18, `(.L_x_952) ;  /* 0x0000000012087348 */ /* 0x000fea0003c00000 */
[----:B------:R0:W1:Y:S02]  /*141d0*/  SHFL.DOWN P3, R26, R19, R24, R25 ;  /* 0x08000018131a7389 */ /* 0x0000640000060019 */
[----:B01----:R-:W-:Y:S05]  /*141e0*/  ENDCOLLECTIVE ;  /* 0x000000000000791b */ /* 0x003fea0003800000 */
.L_x_952:
[----:B------:R-:W-:Y:S02]  /*141f0*/  IMAD.MOV.U32 R19, RZ, RZ, R21 ;  /* 0x000000ffff137224 */ /* 0x000fe400078e0015 */
[----:B------:R-:W-:-:S07]  /*14200*/  IMAD.MOV.U32 R43, RZ, RZ, R26 ;  /* 0x000000ffff2b7224 */ /* 0x000fce00078e001a */
[----:B------:R-:W-:Y:S05]  /*14210*/  WARPSYNC.COLLECTIVE R18, `(.L_x_953) ;  /* 0x0000000012087348 */ /* 0x000fea0003c00000 */
[----:B------:R0:W1:Y:S02]  /*14220*/  SHFL.DOWN P3, R26, R19, R24, R25 ;  /* 0x08000018131a7389 */ /* 0x0000640000060019 */
[----:B01----:R-:W-:Y:S05]  /*14230*/  ENDCOLLECTIVE ;  /* 0x000000000000791b */ /* 0x003fea0003800000 */
.L_x_953:
[----:B------:R-:W-:Y:S02]  /*14240*/  IMAD.MOV.U32 R19, RZ, RZ, R22 ;  /* 0x000000ffff137224 */ /* 0x000fe400078e0016 */
[----:B------:R-:W-:-:S07]  /*14250*/  IMAD.MOV.U32 R40, RZ, RZ, R26 ;  /* 0x000000ffff287224 */ /* 0x000fce00078e001a */
[----:B------:R-:W-:Y:S05]  /*14260*/  WARPSYNC.COLLECTIVE R18, `(.L_x_954) ;  /* 0x0000000012087348 */ /* 0x000fea0003c00000 */
[----:B------:R0:W1:Y:S02]  /*14270*/  SHFL.DOWN P3, R26, R19, R24, R25 ;  /* 0x08000018131a7389 */ /* 0x0000640000060019 */
[----:B01----:R-:W-:Y:S05]  /*14280*/  ENDCOLLECTIVE ;  /* 0x000000000000791b */ /* 0x003fea0003800000 */
.L_x_954:
[----:B------:R-:W-:Y:S02]  /*14290*/  IMAD.MOV.U32 R19, RZ, RZ, R23 ;  /* 0x000000ffff137224 */ /* 0x000fe400078e0017 */
[----:B------:R-:W-:-:S07]  /*142a0*/  IMAD.MOV.U32 R45, RZ, RZ, R26 ;  /* 0x000000ffff2d7224 */ /* 0x000fce00078e001a */
[----:B------:R-:W-:Y:S05]  /*142b0*/  WARPSYNC.COLLECTIVE R18, `(.L_x_955) ;  /* 0x0000000012087348 */ /* 0x000fea0003c00000 */
[----:B------:R0:W1:Y:S02]  /*142c0*/  SHFL.DOWN P3, R26, R19, R24, R25 ;  /* 0x08000018131a7389 */ /* 0x0000640000060019 */
[----:B01----:R-:W-:Y:S05]  /*142d0*/  ENDCOLLECTIVE ;  /* 0x000000000000791b */ /* 0x003fea0003800000 */
.L_x_955:
[----:B------:R-:W-:Y:S05]  /*142e0*/  BRA `(.L_x_956) ;  /* 0xffffffb400187947 */ /* 0x000fea000383ffff */
.L_x_754:
[----:B------:R-:W-:Y:S01]  /*142f0*/  BSSY B0, `(.L_x_957) ;  /* 0x0000005000007945 */ /* 0x000fe20003800000 */
[----:B------:R-:W-:-:S07]  /*14300*/  IMAD.MOV.U32 R18, RZ, RZ, -0x1 ;  /* 0xffffffffff127424 */ /* 0x000fce00078e00ff */
[----:B0123--:R-:W-:Y:S05]  /*14310*/  WARPSYNC.COLLECTIVE R18, `(.L_x_958) ;  /* 0x0000000012087348 */ /* 0x00ffea0003c00000 */
[----:B------:R-:W-:Y:S01]  /*14320*/  VOTE.ALL P3, P3 ;  /* 0x0000000000ff7806 */ /* 0x000fe20001860000 */
[----:B0123--:R-:W-:-:S12]  /*14330*/  ENDCOLLECTIVE ;  /* 0x000000000000791b */ /* 0x00ffd80003800000 */
.L_x_958:
[----:B------:R-:W-:Y:S05]  /*14340*/  BSYNC B0 ;  /* 0x0000000000007941 */ /* 0x000fea0003800000 */
.L_x_957:
[----:B------:R-:W-:Y:S05]  /*14350*/  BRA `(.L_x_959) ;  /* 0xffffffb400507947 */ /* 0x000fea000383ffff */
.L_x_756:
[----:B------:R-:W-:Y:S01]  /*14360*/  BSSY B0, `(.L_x_960) ;  /* 0x0000006000007945 */ /* 0x000fe20003800000 */
[----:B------:R-:W-:Y:S01]  /*14370*/  PLOP3.LUT P3, PT, P3, PT, PT, 0x8, 0x80 ;  /* 0x000000000080781c */ /* 0x000fe20001f6e170 */
[----:B------:R-:W-:-:S12]  /*14380*/  IMAD.MOV.U32 R18, RZ, RZ, -0x1 ;  /* 0xffffffffff127424 */ /* 0x000fd800078e00ff */
[----:B--2---:R-:W-:Y:S05]  /*14390*/  WARPSYNC.COLLECTIVE R18, `(.L_x_961) ;  /* 0x0000000012087348 */ /* 0x004fea0003c00000 */
[----:B------:R-:W-:Y:S01]  /*143a0*/  VOTE.ANY P3, P3 ;  /* 0x0000000000ff7806 */ /* 0x000fe20001860100 */
[----:B--2---:R-:W-:-:S12]  /*143b0*/  ENDCOLLECTIVE ;  /* 0x000000000000791b */ /* 0x004fd80003800000 */
.L_x_961:
[----:B------:R-:W-:Y:S05]  /*143c0*/  BSYNC B0 ;  /* 0x0000000000007941 */ /* 0x000fea0003800000 */
.L_x_960:
[----:B------:R-:W-:Y:S05]  /*143d0*/  BRA `(.L_x_962) ;  /* 0xffffffb400687947 */ /* 0x000fea000383ffff */
.L_x_761:
[----:B------:R-:W-:Y:S01]  /*143e0*/  BSSY B0, `(.L_x_963) ;  /* 0x0000006000007945 */ /* 0x000fe20003800000 */
[----:B------:R-:W-:Y:S01]  /*143f0*/  PLOP3.LUT P3, PT, P3, PT, PT, 0x8, 0x80 ;  /* 0x000000000080781c */ /* 0x000fe20001f6e170 */
[----:B01----:R-:W-:-:S12]  /*14400*/  IMAD.MOV.U32 R18, RZ, RZ, -0x1 ;  /* 0xffffffffff127424 */ /* 0x003fd800078e00ff */
[----:B--2--5:R-:W-:Y:S05]  /*14410*/  WARPSYNC.COLLECTIVE R18, `(.L_x_964) ;  /* 0x0000000012087348 */ /* 0x024fea0003c00000 */
[----:B------:R-:W-:Y:S01]  /*14420*/  VOTE.ANY R18, PT, P3 ;  /* 0x0000000000127806 */ /* 0x000fe200018e0100 */
[----:B--2--5:R-:W-:Y:S06]  /*14430*/  ENDCOLLECTIVE ;  /* 0x000000000000791b */ /* 0x024fec0003800000 */
.L_x_964:
[----:B------:R-:W-:Y:S05]  /*14440*/  BSYNC B0 ;  /* 0x0000000000007941 */ /* 0x000fea0003800000 */
.L_x_963:
        /* <DEDUP_REMOVED lines=10> */
.L_x_965:
[----:B------:R-:W-:Y:S02]  /*144f0*/  IMAD.MOV.U32 R19, RZ, RZ, R41 ;  /* 0x000000ffff137224 */ /* 0x000fe400078e0029 */
[----:B------:R-:W-:-:S07]  /*14500*/  IMAD.MOV.U32 R75, RZ, RZ, R26 ;  /* 0x000000ffff4b7224 */ /* 0x000fce00078e001a */
[----:B------:R-:W-:Y:S05]  /*14510*/  WARPSYNC.COLLECTIVE R18, `(.L_x_966) ;  /* 0x0000000012087348 */ /* 0x000fea0003c00000 */
[----:B------:R0:W1:Y:S02]  /*14520*/  SHFL.DOWN P3, R26, R19, R24, R25 ;  /* 0x08000018131a7389 */ /* 0x0000640000060019 */
[----:B01----:R-:W-:Y:S05]  /*14530*/  ENDCOLLECTIVE ;  /* 0x000000000000791b */ /* 0x003fea0003800000 */
.L_x_966:
[----:B------:R-:W-:Y:S02]  /*14540*/  IMAD.MOV.U32 R19, RZ, RZ, R40 ;  /* 0x000000ffff137224 */ /* 0x000fe400078e0028 */
[----:B------:R-:W-:-:S07]  /*14550*/  IMAD.MOV.U32 R54, RZ, RZ, R26 ;  /* 0x000000ffff367224 */ /* 0x000fce00078e001a */
[----:B------:R-:W-:Y:S05]  /*14560*/  WARPSYNC.COLLECTIVE R18, `(.L_x_967) ;  /* 0x0000000012087348 */ /* 0x000fea0003c00000 */
[----:B------:R0:W1:Y:S02]  /*14570*/  SHFL.DOWN P3, R26, R19, R24, R25 ;  /* 0x08000018131a7389 */ /* 0x0000640000060019 */
[----:B01----:R-:W-:Y:S05]  /*14580*/  ENDCOLLECTIVE ;  /* 0x000000000000791b */ /* 0x003fea0003800000 */
.L_x_967:
[----:B------:R-:W-:Y:S02]  /*14590*/  IMAD.MOV.U32 R19, RZ, RZ, R39 ;  /* 0x000000ffff137224 */ /* 0x000fe400078e0027 */
[----:B------:R-:W-:-:S07]  /*145a0*/  IMAD.MOV.U32 R53, RZ, RZ, R26 ;  /* 0x000000ffff357224 */ /* 0x000fce00078e001a */
[----:B------:R-:W-:Y:S05]  /*145b0*/  WARPSYNC.COLLECTIVE R18, `(.L_x_968) ;  /* 0x0000000012087348 */ /* 0x000fea0003c00000 */
[----:B------:R0:W1:Y:S02]  /*145c0*/  SHFL.DOWN P3, R26, R19, R24, R25 ;  /* 0x08000018131a7389 */ /* 0x0000640000060019 */
[----:B01----:R-:W-:Y:S05]  /*145d0*/  ENDCOLLECTIVE ;  /* 0x000000000000791b */ /* 0x003fea0003800000 */
.L_x_968:
[----:B------:R-:W-:Y:S02]  /*145e0*/  IMAD.MOV.U32 R19, RZ, RZ, R38 ;  /* 0x000000ffff137224 */ /* 0x000fe400078e0026 */
[----:B------:R-:W-:-:S07]  /*145f0*/  IMAD.MOV.U32 R50, RZ, RZ, R26 ;  /* 0x000000ffff327224 */ /* 0x000fce00078e001a */
[----:B------:R-:W-:Y:S05]  /*14600*/  WARPSYNC.COLLECTIVE R18, `(.L_x_969) ;  /* 0x0000000012087348 */ /* 0x000fea0003c00000 */
[----:B------:R0:W1:Y:S02]  /*14610*/  SHFL.DOWN P3, R26, R19, R24, R25 ;  /* 0x08000018131a7389 */ /* 0x0000640000060019 */
[----:B01----:R-:W-:Y:S05]  /*14620*/  ENDCOLLECTIVE ;  /* 0x000000000000791b */ /* 0x003fea0003800000 */
.L_x_969:
[----:B------:R-:W-:Y:S02]  /*14630*/  IMAD.MOV.U32 R19, RZ, RZ, R36 ;  /* 0x000000ffff137224 */ /* 0x000fe400078e0024 */
[----:B------:R-:W-:-:S07]  /*14640*/  IMAD.MOV.U32 R55, RZ, RZ, R26 ;  /* 0x000000ffff377224 */ /* 0x000fce00078e001a */
[----:B------:R-:W-:Y:S05]  /*14650*/  WARPSYNC.COLLECTIVE R18, `(.L_x_970) ;  /* 0x0000000012087348 */ /* 0x000fea0003c00000 */
[----:B------:R0:W1:Y:S02]  /*14660*/  SHFL.DOWN P3, R26, R19, R24, R25 ;  /* 0x08000018131a7389 */ /* 0x0000640000060019 */
[----:B01----:R-:W-:Y:S05]  /*14670*/  ENDCOLLECTIVE ;  /* 0x000000000000791b */ /* 0x003fea0003800000 */
.L_x_970:
[----:B------:R-:W-:Y:S02]  /*14680*/  IMAD.MOV.U32 R19, RZ, RZ, R43 ;  /* 0x000000ffff137224 */ /* 0x000fe400078e002b */
[----:B------:R-:W-:-:S07]  /*14690*/  IMAD.MOV.U32 R73, RZ, RZ, R26 ;  /* 0x000000ffff497224 */ /* 0x000fce00078e001a */
[----:B------:R-:W-:Y:S05]  /*146a0*/  WARPSYNC.COLLECTIVE R18, `(.L_x_971) ;  /* 0x0000000012087348 */ /* 0x000fea0003c00000 */
[----:B------:R0:W1:Y:S02]  /*146b0*/  SHFL.DOWN P3, R26, R19, R24, R25 ;  /* 0x08000018131a7389 */ /* 0x0000640000060019 */
[----:B01----:R-:W-:Y:S05]  /*146c0*/  ENDCOLLECTIVE ;  /* 0x000000000000791b */ /* 0x003fea0003800000 */
.L_x_971:
[----:B------:R-:W-:Y:S05]  /*146d0*/  BRA `(.L_x_972) ;  /* 0xffffffb400487947 */ /* 0x000fea000383ffff */
.L_x_764:
[----:B------:R-:W-:Y:S01]  /*146e0*/  BSSY B0, `(.L_x_973) ;  /* 0x0000007000007945 */ /* 0x000fe20003800000 */
[----:B------:R-:W-:Y:S02]  /*146f0*/  IMAD.MOV.U32 R19, RZ, RZ, R51 ;  /* 0x000000ffff137224 */ /* 0x000fe400078e0033 */
[----:B------:R-:W-:Y:S02]  /*14700*/  IMAD.MOV.U32 R24, RZ, RZ, 0x2 ;  /* 0x00000002ff187424 */ /* 0x000fe400078e00ff */
[----:B------:R-:W-:-:S07]  /*14710*/  IMAD.MOV.U32 R18, RZ, RZ, -0x1 ;  /* 0xffffffffff127424 */ /* 0x000fce00078e00ff */
[----:B0-234-:R-:W-:Y:S05]  /*14720*/  WARPSYNC.COLLECTIVE R18, `(.L_x_974) ;  /* 0x0000000012087348 */ /* 0x01dfea0003c00000 */
[----:B0-----:R0:W1:Y:S02]  /*14730*/  SHFL.DOWN P3, R26, R19, R24, R25 ;  /* 0x08000018131a7389 */ /* 0x0010640000060019 */
[----:B01234-:R-:W-:Y:S05]  /*14740*/  ENDCOLLECTIVE ;  /* 0x000000000000791b */ /* 0x01ffea0003800000 */
.L_x_974:
[----:B------:R-:W-:Y:S05]  /*14750*/  BSYNC B0 ;  /* 0x0000000000007941 */ /* 0x000fea0003800000 */
.L_x_973:
[----:B------:R-:W-:Y:S02]  /*14760*/  IMAD.MOV.U32 R19, RZ, RZ, R49 ;  /* 0x000000ffff137224 */ /* 0x000fe400078e0031 */
[----:B------:R-:W-:Y:S02]  /*14770*/  IMAD.MOV.U32 R24, RZ, RZ, 0x2 ;  /* 0x00000002ff187424 */ /* 0x000fe400078e00ff */
[----:B------:R-:W-:Y:S02]  /*14780*/  IMAD.MOV.U32 R18, RZ, RZ, -0x1 ;  /* 0xffffffffff127424 */ /* 0x000fe400078e00ff */
[----:B------:R-:W-:-:S07]  /*14790*/  IMAD.MOV.U32 R74, RZ, RZ, R26 ;  /* 0x000000ffff4a7224 */ /* 0x000fce00078e001a */
[----:B------:R-:W-:Y:S05]  /*147a0*/  WARPSYNC.COLLECTIVE R18, `(.L_x_975) ;  /* 0x0000000012087348 */ /* 0x000fea0003c00000 */
[----:B------:R0:W1:Y:S02]  /*147b0*/  SHFL.DOWN P3, R26, R19, R24, R25 ;  /* 0x08000018131a7389 */ /* 0x0000640000060019 */
[----:B01----:R-:W-:Y:S05]  /*147c0*/  ENDCOLLECTIVE ;  /* 0x000000000000791b */ /* 0x003fea0003800000 */
.L_x_975:
[----:B------:R-:W-:Y:S02]  /*147d0*/  IMAD.MOV.U32 R19, RZ, RZ, R48 ;  /* 0x000000ffff137224 */ /* 0x000fe400078e0030 */
[----:B------:R-:W-:-:S07]  /*147e0*/  IMAD.MOV.U32 R72, RZ, RZ, R26 ;  /* 0x000000ffff487224 */ /* 0x000fce00078e001a */
[----:B------:R-:W-:Y:S05]  /*147f0*/  WARPSYNC.COLLECTIVE R18, `(.L_x_976) ;  /* 0x0000000012087348 */ /* 0x000fea0003c00000 */
[----:B------:R0:W1:Y:S02]  /*14800*/  SHFL.DOWN P3, R26, R19, R24, R25 ;  /* 0x08000018131a7389 */ /* 0x0000640000060019 */
[----:B01----:R-:W-:Y:S05]  /*14810*/  ENDCOLLECTIVE ;  /* 0x000000000000791b */ /* 0x003fea0003800000 */
.L_x_976:
[----:B------:R-:W-:Y:S02]  /*14820*/  IMAD.MOV.U32 R19, RZ, RZ, R47 ;  /* 0x000000ffff137224 */ /* 0x000fe400078e002f */
[----:B------:R-:W-:-:S07]  /*14830*/  IMAD.MOV.U32 R53, RZ, RZ, R26 ;  /* 0x000000ffff357224 */ /* 0x000fce00078e001a */
[----:B------:R-:W-:Y:S05]  /*14840*/  WARPSYNC.COLLECTIVE R18, `(.L_x_977) ;  /* 0x0000000012087348 */ /* 0x000fea0003c00000 */
[----:B------:R0:W1:Y:S02]  /*14850*/  SHFL.DOWN P3, R26, R19, R24, R25 ;  /* 0x08000018131a7389 */ /* 0x0000640000060019 */
[----:B01----:R-:W-:Y:S05]  /*14860*/  ENDCOLLECTIVE ;  /* 0x000000000000791b */ /* 0x003fea0003800000 */
.L_x_977:
[----:B------:R-:W-:Y:S02]  /*14870*/  IMAD.MOV.U32 R19, RZ, RZ, R46 ;  /* 0x000000ffff137224 */ /* 0x000fe400078e002e */
[----:B------:R-:W-:-:S07]  /*14880*/  IMAD.MOV.U32 R50, RZ, RZ, R26 ;  /* 0x000000ffff327224 */ /* 0x000fce00078e001a */
[----:B------:R-:W-:Y:S05]  /*14890*/  WARPSYNC.COLLECTIVE R18, `(.L_x_978) ;  /* 0x0000000012087348 */ /* 0x000fea0003c00000 */
[----:B------:R0:W1:Y:S02]  /*148a0*/  SHFL.DOWN P3, R26, R19, R24, R25 ;  /* 0x08000018131a7389 */ /* 0x0000640000060019 */
[----:B01----:R-:W-:Y:S05]  /*148b0*/  ENDCOLLECTIVE ;  /* 0x000000000000791b */ /* 0x003fea0003800000 */
.L_x_978:
[----:B------:R-:W-:Y:S02]  /*148c0*/  IMAD.MOV.U32 R19, RZ, RZ, R45 ;  /* 0x000000ffff137224 */ /* 0x000fe400078e002d */
[----:B------:R-:W-:-:S07]  /*148d0*/  IMAD.MOV.U32 R55, RZ, RZ, R26 ;  /* 0x000000ffff377224 */ /* 0x000fce00078e001a */
[----:B------:R-:W-:Y:S05]  /*148e0*/  WARPSYNC.COLLECTIVE R18, `(.L_x_979) ;  /* 0x0000000012087348 */ /* 0x000fea0003c00000 */
[----:B------:R0:W1:Y:S02]  /*148f0*/  SHFL.DOWN P3, R26, R19, R24, R25 ;  /* 0x08000018131a7389 */ /* 0x0000640000060019 */
[----:B01----:R-:W-:Y:S05]  /*14900*/  ENDCOLLECTIVE ;  /* 0x000000000000791b */ /* 0x003fea0003800000 */
.L_x_979:
[----:B------:R-:W-:Y:S02]  /*14910*/  IMAD.MOV.U32 R19, RZ, RZ, R44 ;  /* 0x000000ffff137224 */ /* 0x000fe400078e002c */
[----:B------:R-:W-:-:S07]  /*14920*/  IMAD.MOV.U32 R54, RZ, RZ, R26 ;  /* 0x000000ffff367224 */ /* 0x000fce00078e001a */
[----:B------:R-:W-:Y:S05]  /*14930*/  WARPSYNC.COLLECTIVE R18, `(.L_x_980) ;  /* 0x0000000012087348 */ /* 0x000fea0003c00000 */
[----:B------:R0:W1:Y:S02]  /*14940*/  SHFL.DOWN P3, R26, R19, R24, R25 ;  /* 0x08000018131a7389 */ /* 0x0000640000060019 */
[----:B01----:R-:W-:Y:S05]  /*14950*/  ENDCOLLECTIVE ;  /* 0x000000000000791b */ /* 0x003fea0003800000 */
.L_x_980:
[----:B------:R-:W-:Y:S05]  /*14960*/  BRA `(.L_x_981) ;  /* 0xffffffb400247947 */ /* 0x000fea000383ffff */
.L_x_767:
[----:B------:R-:W-:Y:S01]  /*14970*/  BSSY B0, `(.L_x_982) ;  /* 0x0000007000007945 */ /* 0x000fe20003800000 */
[----:B------:R-:W-:Y:S02]  /*14980*/  IMAD.MOV.U32 R19, RZ, RZ, R51 ;  /* 0x000000ffff137224 */ /* 0x000fe400078e0033 */
[----:B------:R-:W-:Y:S02]  /*14990*/  IMAD.MOV.U32 R24, RZ, RZ, 0x4 ;  /* 0x00000004ff187424 */ /* 0x000fe400078e00ff */
[----:B------:R-:W-:-:S07]  /*149a0*/  IMAD.MOV.U32 R18, RZ, RZ, -0x1 ;  /* 0xffffffffff127424 */ /* 0x000fce00078e00ff */
[----:B01234-:R-:W-:Y:S05]  /*149b0*/  WARPSYNC.COLLECTIVE R18, `(.L_x_983) ;  /* 0x0000000012087348 */ /* 0x01ffea0003c00000 */
[----:B0-----:R0:W0:Y:S02]  /*149c0*/  SHFL.DOWN P3, R26, R19, R24, R25 ;  /* 0x08000018131a7389 */ /* 0x0010240000060019 */
[----:B01234-:R-:W-:Y:S05]  /*149d0*/  ENDCOLLECTIVE ;  /* 0x000000000000791b */ /* 0x01ffea0003800000 */
.L_x_983:
[----:B------:R-:W-:Y:S05]  /*149e0*/  BSYNC B0 ;  /* 0x0000000000007941 */ /* 0x000fea0003800000 */
.L_x_982:
[----:B------:R-:W-:Y:S02]  /*149f0*/  HFMA2 R24, -RZ, RZ, 0, 2.384185791015625e-07 ;  /* 0x00000004ff187431 */ /* 0x000fe400000001ff */
[----:B------:R-:W-:Y:S02]  /*14a00*/  IMAD.MOV.U32 R19, RZ, RZ, R49 ;  /* 0x000000ffff137224 */ /* 0x000fe400078e0031 */
[----:B------:R-:W-:Y:S02]  /*14a10*/  IMAD.MOV.U32 R18, RZ, RZ, -0x1 ;  /* 0xffffffffff127424 */ /* 0x000fe400078e00ff */
[----:B------:R-:W-:-:S07]  /*14a20*/  IMAD.MOV.U32 R74, RZ, RZ, R26 ;  /* 0x000000ffff4a7224 */ /* 0x000fce00078e001a */
[----:B------:R-:W-:Y:S05]  /*14a30*/  WARPSYNC.COLLECTIVE R18, `(.L_x_984) ;  /* 0x0000000012087348 */ /* 0x000fea0003c00000 */
[----:B------:R0:W1:Y:S02]  /*14a40*/  SHFL.DOWN P3, R26, R19, R24, R25 ;  /* 0x08000018131a7389 */ /* 0x0000640000060019 */
[----:B01----:R-:W-:Y:S05]  /*14a50*/  ENDCOLLECTIVE ;  /* 0x000000000000791b */ /* 0x003fea0003800000 */
.L_x_984:
[----:B------:R-:W-:Y:S02]  /*14a60*/  IMAD.MOV.U32 R19, RZ, RZ, R48 ;  /* 0x000000ffff137224 */ /* 0x000fe400078e0030 */
[----:B------:R-:W-:-:S07]  /*14a70*/  IMAD.MOV.U32 R72, RZ, RZ, R26 ;  /* 0x000000ffff487224 */ /* 0x000fce00078e001a */
[----:B------:R-:W-:Y:S05]  /*14a80*/  WARPSYNC.COLLECTIVE R18, `(.L_x_985) ;  /* 0x0000000012087348 */ /* 0x000fea0003c00000 */
[----:B------:R0:W1:Y:S02]  /*14a90*/  SHFL.DOWN P3, R26, R19, R24, R25 ;  /* 0x08000018131a7389 */ /* 0x0000640000060019 */
[----:B01----:R-:W-:Y:S05]  /*14aa0*/  ENDCOLLECTIVE ;  /* 0x000000000000791b */ /* 0x003fea0003800000 */
.L_x_985:
[----:B------:R-:W-:Y:S02]  /*14ab0*/  IMAD.MOV.U32 R19, RZ, RZ, R47 ;  /* 0x000000ffff137224 */ /* 0x000fe400078e002f */
[----:B------:R-:W-:-:S07]  /*14ac0*/  IMAD.MOV.U32 R53, RZ, RZ, R26 ;  /* 0x000000ffff357224 */ /* 0x000fce00078e001a */
[----:B------:R-:W-:Y:S05]  /*14ad0*/  WARPSYNC.COLLECTIVE R18, `(.L_x_986) ;  /* 0x0000000012087348 */ /* 0x000fea0003c00000 */
[----:B------:R0:W1:Y:S02]  /*14ae0*/  SHFL.DOWN P3, R26, R19, R24, R25 ;  /* 0x08000018131a7389 */ /* 0x0000640000060019 */
[----:B01----:R-:W-:Y:S05]  /*14af0*/  ENDCOLLECTIVE ;  /* 0x000000000000791b */ /* 0x003fea0003800000 */
.L_x_986:
[----:B------:R-:W-:Y:S02]  /*14b00*/  IMAD.MOV.U32 R19, RZ, RZ, R46 ;  /* 0x000000ffff137224 */ /* 0x000fe400078e002e */
[----:B------:R-:W-:-:S07]  /*14b10*/  IMAD.MOV.U32 R50, RZ, RZ, R26 ;  /* 0x000000ffff327224 */ /* 0x000fce00078e001a */
[----:B------:R-:W-:Y:S05]  /*14b20*/  WARPSYNC.COLLECTIVE R18, `(.L_x_987) ;  /* 0x0000000012087348 */ /* 0x000fea0003c00000 */
[----:B------:R0:W1:Y:S02]  /*14b30*/  SHFL.DOWN P3, R26, R19, R24, R25 ;  /* 0x08000018131a7389 */ /* 0x0000640000060019 */
[----:B01----:R-:W-:Y:S05]  /*14b40*/  ENDCOLLECTIVE ;  /* 0x000000000000791b */ /* 0x003fea0003800000 */
.L_x_987:
[----:B------:R-:W-:Y:S02]  /*14b50*/  IMAD.MOV.U32 R19, RZ, RZ, R45 ;  /* 0x000000ffff137224 */ /* 0x000fe400078e002d */
[----:B------:R-:W-:-:S07]  /*14b60*/  IMAD.MOV.U32 R55, RZ, RZ, R26 ;  /* 0x000000ffff377224 */ /* 0x000fce00078e001a */
[----:B------:R-:W-:Y:S05]  /*14b70*/  WARPSYNC.COLLECTIVE R18, `(.L_x_988) ;  /* 0x0000000012087348 */ /* 0x000fea0003c00000 */
[----:B------:R0:W1:Y:S02]  /*14b80*/  SHFL.DOWN P3, R26, R19, R24, R25 ;  /* 0x08000018131a7389 */ /* 0x0000640000060019 */
[----:B01----:R-:W-:Y:S05]  /*14b90*/  ENDCOLLECTIVE ;  /* 0x000000000000791b */ /* 0x003fea0003800000 */
.L_x_988:
[----:B------:R-:W-:Y:S02]  /*14ba0*/  IMAD.MOV.U32 R19, RZ, RZ, R44 ;  /* 0x000000ffff137224 */ /* 0x000fe400078e002c */
[----:B------:R-:W-:-:S07]  /*14bb0*/  IMAD.MOV.U32 R54, RZ, RZ, R26 ;  /* 0x000000ffff367224 */ /* 0x000fce00078e001a */
[----:B------:R-:W-:Y:S05]  /*14bc0*/  WARPSYNC.COLLECTIVE R18, `(.L_x_989) ;  /* 0x0000000012087348 */ /* 0x000fea0003c00000 */
[----:B------:R0:W1:Y:S02]  /*14bd0*/  SHFL.DOWN P3, R26, R19, R24, R25 ;  /* 0x08000018131a7389 */ /* 0x0000640000060019 */
[----:B01----:R-:W-:Y:S05]  /*14be0*/  ENDCOLLECTIVE ;  /* 0x000000000000791b */ /* 0x003fea0003800000 */
.L_x_989:
[----:B------:R-:W-:Y:S05]  /*14bf0*/  BRA `(.L_x_990) ;  /* 0xffffffb000e47947 */ /* 0x000fea000383ffff */
.L_x_770:
[----:B------:R-:W-:Y:S01]  /*14c00*/  BSSY B0, `(.L_x_991) ;  /* 0x0000007000007945 */ /* 0x000fe20003800000 */
[----:B------:R-:W-:Y:S02]  /*14c10*/  IMAD.MOV.U32 R19, RZ, RZ, R51 ;  /* 0x000000ffff137224 */ /* 0x000fe400078e0033 */
[----:B------:R-:W-:Y:S02]  /*14c20*/  IMAD.MOV.U32 R24, RZ, RZ, 0x8 ;  /* 0x00000008ff187424 */ /* 0x000fe400078e00ff */
[----:B------:R-:W-:-:S07]  /*14c30*/  IMAD.MOV.U32 R18, RZ, RZ, -0x1 ;  /* 0xffffffffff127424 */ /* 0x000fce00078e00ff */
[----:B01234-:R-:W-:Y:S05]  /*14c40*/  WARPSYNC.COLLECTIVE R18, `(.L_x_992) ;  /* 0x0000000012087348 */ /* 0x01ffea0003c00000 */
[----:B0-----:R0:W0:Y:S02]  /*14c50*/  SHFL.DOWN P3, R26, R19, R24, R25 ;  /* 0x08000018131a7389 */ /* 0x0010240000060019 */
[----:B01234-:R-:W-:Y:S05]  /*14c60*/  ENDCOLLECTIVE ;  /* 0x000000000000791b */ /* 0x01ffea0003800000 */
.L_x_992:
[----:B------:R-:W-:Y:S05]  /*14c70*/  BSYNC B0 ;  /* 0x0000000000007941 */ /* 0x000fea0003800000 */
.L_x_991:
[----:B------:R-:W-:Y:S02]  /*14c80*/  IMAD.MOV.U32 R19, RZ, RZ, R49 ;  /* 0x000000ffff137224 */ /* 0x000fe400078e0031 */
[----:B------:R-:W-:Y:S02]  /*14c90*/  IMAD.MOV.U32 R24, RZ, RZ, 0x8 ;  /* 0x00000008ff187424 */ /* 0x000fe400078e00ff */
[----:B------:R-:W-:Y:S02]  /*14ca0*/  IMAD.MOV.U32 R18, RZ, RZ, -0x1 ;  /* 0xffffffffff127424 */ /* 0x000fe400078e00ff */
[----:B------:R-:W-:-:S07]  /*14cb0*/  IMAD.MOV.U32 R74, RZ, RZ, R26 ;  /* 0x000000ffff4a7224 */ /* 0x000fce00078e001a */
[----:B------:R-:W-:Y:S05]  /*14cc0*/  WARPSYNC.COLLECTIVE R18, `(.L_x_993) ;  /* 0x0000000012087348 */ /* 0x000fea0003c00000 */
[----:B------:R0:W1:Y:S02]  /*14cd0*/  SHFL.DOWN P3, R26, R19, R24, R25 ;  /* 0x08000018131a7389 */ /* 0x0000640000060019 */
[----:B01----:R-:W-:Y:S05]  /*14ce0*/  ENDCOLLECTIVE ;  /* 0x000000000000791b */ /* 0x003fea0003800000 */
.L_x_993:
[----:B------:R-:W-:Y:S02]  /*14cf0*/  IMAD.MOV.U32 R19, RZ, RZ, R48 ;  /* 0x000000ffff137224 */ /* 0x000fe400078e0030 */
[----:B------:R-:W-:-:S07]  /*14d00*/  IMAD.MOV.U32 R72, RZ, RZ, R26 ;  /* 0x000000ffff487224 */ /* 0x000fce00078e001a */
[----:B------:R-:W-:Y:S05]  /*14d10*/  WARPSYNC.COLLECTIVE R18, `(.L_x_994) ;  /* 0x0000000012087348 */ /* 0x000fea0003c00000 */
[----:B------:R0:W1:Y:S02]  /*14d20*/  SHFL.DOWN P3, R26, R19, R24, R25 ;  /* 0x08000018131a7389 */ /* 0x0000640000060019 */
[----:B01----:R-:W-:Y:S05]  /*14d30*/  ENDCOLLECTIVE ;  /* 0x000000000000791b */ /* 0x003fea0003800000 */
.L_x_994:
[----:B------:R-:W-:Y:S02]  /*14d40*/  IMAD.MOV.U32 R19, RZ, RZ, R47 ;  /* 0x000000ffff137224 */ /* 0x000fe400078e002f */
[----:B------:R-:W-:-:S07]  /*14d50*/  IMAD.MOV.U32 R53, RZ, RZ, R26 ;  /* 0x000000ffff357224 */ /* 0x000fce00078e001a */
[----:B------:R-:W-:Y:S05]  /*14d60*/  WARPSYNC.COLLECTIVE R18, `(.L_x_995) ;  /* 0x0000000012087348 */ /* 0x000fea0003c00000 */
[----:B------:R0:W1:Y:S02]  /*14d70*/  SHFL.DOWN P3, R26, R19, R24, R25 ;  /* 0x08000018131a7389 */ /* 0x0000640000060019 */
[----:B01----:R-:W-:Y:S05]  /*14d80*/  ENDCOLLECTIVE ;  /* 0x000000000000791b */ /* 0x003fea0003800000 */
.L_x_995:
[----:B------:R-:W-:Y:S02]  /*14d90*/  IMAD.MOV.U32 R19, RZ, RZ, R46 ;  /* 0x000000ffff137224 */ /* 0x000fe400078e002e */
[----:B------:R-:W-:-:S07]  /*14da0*/  IMAD.MOV.U32 R50, RZ, RZ, R26 ;  /* 0x000000ffff327224 */ /* 0x000fce00078e001a */
[----:B------:R-:W-:Y:S05]  /*14db0*/  WARPSYNC.COLLECTIVE R18, `(.L_x_996) ;  /* 0x0000000012087348 */ /* 0x000fea0003c00000 */
[----:B------:R0:W1:Y:S02]  /*14dc0*/  SHFL.DOWN P3, R26, R19, R24, R25 ;  /* 0x08000018131a7389 */ /* 0x0000640000060019 */
[----:B01----:R-:W-:Y:S05]  /*14dd0*/  ENDCOLLECTIVE ;  /* 0x000000000000791b */ /* 0x003fea0003800000 */
.L_x_996:
[----:B------:R-:W-:Y:S02]  /*14de0*/  IMAD.MOV.U32 R19, RZ, RZ, R45 ;  /* 0x000000ffff137224 */ /* 0x000fe400078e002d */
[----:B------:R-:W-:-:S07]  /*14df0*/  IMAD.MOV.U32 R55, RZ, RZ, R26 ;  /* 0x000000ffff377224 */ /* 0x000fce00078e001a */
[----:B------:R-:W-:Y:S05]  /*14e00*/  WARPSYNC.COLLECTIVE R18, `(.L_x_997) ;  /* 0x0000000012087348 */ /* 0x000fea0003c00000 */
[----:B------:R0:W1:Y:S02]  /*14e10*/  SHFL.DOWN P3, R26, R19, R24, R25 ;  /* 0x08000018131a7389 */ /* 0x0000640000060019 */
[----:B01----:R-:W-:Y:S05]  /*14e20*/  ENDCOLLECTIVE ;  /* 0x000000000000791b */ /* 0x003fea0003800000 */
.L_x_997:
[----:B------:R-:W-:Y:S02]  /*14e30*/  IMAD.MOV.U32 R19, RZ, RZ, R44 ;  /* 0x000000ffff137224 */ /* 0x000fe400078e002c */
[----:B------:R-:W-:-:S07]  /*14e40*/  IMAD.MOV.U32 R54, RZ, RZ, R26 ;  /* 0x000000ffff367224 */ /* 0x000fce00078e001a */
[----:B------:R-:W-:Y:S05]  /*14e50*/  WARPSYNC.COLLECTIVE R18, `(.L_x_998) ;  /* 0x0000000012087348 */ /* 0x000fea0003c00000 */
[----:B------:R0:W1:Y:S02]  /*14e60*/  SHFL.DOWN P3, R26, R19, R24, R25 ;  /* 0x08000018131a7389 */ /* 0x0000640000060019 */
[----:B01----:R-:W-:Y:S05]  /*14e70*/  ENDCOLLECTIVE ;  /* 0x000000000000791b */ /* 0x003fea0003800000 */
.L_x_998:
[----:B------:R-:W-:Y:S05]  /*14e80*/  BRA `(.L_x_999) ;  /* 0xffffffb000a47947 */ /* 0x000fea000383ffff */
.L_x_773:
[----:B------:R-:W-:Y:S01]  /*14e90*/  BSSY B0, `(.L_x_1000) ;  /* 0x0000007000007945 */ /* 0x000fe20003800000 */
[----:B------:R-:W-:Y:S02]  /*14ea0*/  IMAD.MOV.U32 R19, RZ, RZ, R51 ;  /* 0x000000ffff137224 */ /* 0x000fe400078e0033 */
[----:B------:R-:W-:Y:S02]  /*14eb0*/  IMAD.MOV.U32 R24, RZ, RZ, 0x10 ;  /* 0x00000010ff187424 */ /* 0x000fe400078e00ff */
[----:B------:R-:W-:-:S07]  /*14ec0*/  IMAD.MOV.U32 R18, RZ, RZ, -0x1 ;  /* 0xffffffffff127424 */ /* 0x000fce00078e00ff */
[----:B01234-:R-:W-:Y:S05]  /*14ed0*/  WARPSYNC.COLLECTIVE R18, `(.L_x_1001) ;  /* 0x0000000012087348 */ /* 0x01ffea0003c00000 */
[----:B0-----:R0:W0:Y:S02]  /*14ee0*/  SHFL.DOWN P3, R26, R19, R24, R25 ;  /* 0x08000018131a7389 */ /* 0x0010240000060019 */
[----:B01234-:R-:W-:Y:S05]  /*14ef0*/  ENDCOLLECTIVE ;  /* 0x000000000000791b */ /* 0x01ffea0003800000 */
.L_x_1001:
[----:B------:R-:W-:Y:S05]  /*14f00*/  BSYNC B0 ;  /* 0x0000000000007941 */ /* 0x000fea0003800000 */
.L_x_1000:
[----:B------:R-:W-:Y:S02]  /*14f10*/  IMAD.MOV.U32 R19, RZ, RZ, R49 ;  /* 0x000000ffff137224 */ /* 0x000fe400078e0031 */
[----:B------:R-:W-:Y:S02]  /*14f20*/  IMAD.MOV.U32 R24, RZ, RZ, 0x10 ;  /* 0x00000010ff187424 */ /* 0x000fe400078e00ff */
[----:B------:R-:W-:Y:S02]  /*14f30*/  IMAD.MOV.U32 R18, RZ, RZ, -0x1 ;  /* 0xffffffffff127424 */ /* 0x000fe400078e00ff */
[----:B------:R-:W-:-:S07]  /*14f40*/  IMAD.MOV.U32 R74, RZ, RZ, R26 ;  /* 0x000000ffff4a7224 */ /* 0x000fce00078e001a */
[----:B------:R-:W-:Y:S05]  /*14f50*/  WARPSYNC.COLLECTIVE R18, `(.L_x_1002) ;  /* 0x0000000012087348 */ /* 0x000fea0003c00000 */
[----:B------:R0:W1:Y:S02]  /*14f60*/  SHFL.DOWN P3, R26, R19, R24, R25 ;  /* 0x08000018131a7389 */ /* 0x0000640000060019 */
[----:B01----:R-:W-:Y:S05]  /*14f70*/  ENDCOLLECTIVE ;  /* 0x000000000000791b */ /* 0x003fea0003800000 */
.L_x_1002:
[----:B------:R-:W-:Y:S02]  /*14f80*/  IMAD.MOV.U32 R19, RZ, RZ, R48 ;  /* 0x000000ffff137224 */ /* 0x000fe400078e0030 */
[----:B------:R-:W-:-:S07]  /*14f90*/  IMAD.MOV.U32 R72, RZ, RZ, R26 ;  /* 0x000000ffff487224 */ /* 0x000fce00078e001a */
[----:B------:R-:W-:Y:S05]  /*14fa0*/  WARPSYNC.COLLECTIVE R18, `(.L_x_1003) ;  /* 0x0000000012087348 */ /* 0x000fea0003c00000 */
[----:B------:R0:W1:Y:S02]  /*14fb0*/  SHFL.DOWN P3, R26, R19, R24, R25 ;  /* 0x08000018131a7389 */ /* 0x0000640000060019 */
[----:B01----:R-:W-:Y:S05]  /*14fc0*/  ENDCOLLECTIVE ;  /* 0x000000000000791b */ /* 0x003fea0003800000 */
.L_x_1003:
[----:B------:R-:W-:Y:S02]  /*14fd0*/  IMAD.MOV.U32 R19, RZ, RZ, R47 ;  /* 0x000000ffff137224 */ /* 0x000fe400078e002f */
[----:B------:R-:W-:-:S07]  /*14fe0*/  IMAD.MOV.U32 R53, RZ, RZ, R26 ;  /* 0x000000ffff357224 */ /* 0x000fce00078e001a */
[----:B------:R-:W-:Y:S05]  /*14ff0*/  WARPSYNC.COLLECTIVE R18, `(.L_x_1004) ;  /* 0x0000000012087348 */ /* 0x000fea0003c00000 */
[----:B------:R0:W1:Y:S02]  /*15000*/  SHFL.DOWN P3, R26, R19, R24, R25 ;  /* 0x08000018131a7389 */ /* 0x0000640000060019 */
[----:B01----:R-:W-:Y:S05]  /*15010*/  ENDCOLLECTIVE ;  /* 0x000000000000791b */ /* 0x003fea0003800000 */
.L_x_1004:
[----:B------:R-:W-:Y:S02]  /*15020*/  IMAD.MOV.U32 R19, RZ, RZ, R46 ;  /* 0x000000ffff137224 */ /* 0x000fe400078e002e */
[----:B------:R-:W-:-:S07]  /*15030*/  IMAD.MOV.U32 R50, RZ, RZ, R26 ;  /* 0x000000ffff327224 */ /* 0x000fce00078e001a */
[----:B------:R-:W-:Y:S05]  /*15040*/  WARPSYNC.COLLECTIVE R18, `(.L_x_1005) ;  /* 0x0000000012087348 */ /* 0x000fea0003c00000 */
[----:B------:R0:W1:Y:S02]  /*15050*/  SHFL.DOWN P3, R26, R19, R24, R25 ;  /* 0x08000018131a7389 */ /* 0x0000640000060019 */
[----:B01----:R-:W-:Y:S05]  /*15060*/  ENDCOLLECTIVE ;  /* 0x000000000000791b */ /* 0x003fea0003800000 */
.L_x_1005:
[----:B------:R-:W-:Y:S02]  /*15070*/  IMAD.MOV.U32 R19, RZ, RZ, R45 ;  /* 0x000000ffff137224 */ /* 0x000fe400078e002d */
[----:B------:R-:W-:-:S07]  /*15080*/  IMAD.MOV.U32 R55, RZ, RZ, R26 ;  /* 0x000000ffff377224 */ /* 0x000fce00078e001a */
[----:B------:R-:W-:Y:S05]  /*15090*/  WARPSYNC.COLLECTIVE R18, `(.L_x_1006) ;  /* 0x0000000012087348 */ /* 0x000fea0003c00000 */
[----:B------:R0:W1:Y:S02]  /*150a0*/  SHFL.DOWN P3, R26, R19, R24, R25 ;  /* 0x08000018131a7389 */ /* 0x0000640000060019 */
[----:B01----:R-:W-:Y:S05]  /*150b0*/  ENDCOLLECTIVE ;  /* 0x000000000000791b */ /* 0x003fea0003800000 */
.L_x_1006:
[----:B------:R-:W-:Y:S02]  /*150c0*/  IMAD.MOV.U32 R19, RZ, RZ, R44 ;  /* 0x000000ffff137224 */ /* 0x000fe400078e002c */
[----:B------:R-:W-:-:S07]  /*150d0*/  IMAD.MOV.U32 R54, RZ, RZ, R26 ;  /* 0x000000ffff367224 */ /* 0x000fce00078e001a */
[----:B------:R-:W-:Y:S05]  /*150e0*/  WARPSYNC.COLLECTIVE R18, `(.L_x_1007) ;  /* 0x0000000012087348 */ /* 0x000fea0003c00000 */
[----:B------:R0:W1:Y:S02]  /*150f0*/  SHFL.DOWN P3, R26, R19, R24, R25 ;  /* 0x08000018131a7389 */ /* 0x0000640000060019 */
[----:B01----:R-:W-:Y:S05]  /*15100*/  ENDCOLLECTIVE ;  /* 0x000000000000791b */ /* 0x003fea0003800000 */
.L_x_1007:
[----:B------:R-:W-:Y:S05]  /*15110*/  BRA `(.L_x_1008) ;  /* 0xffffffb000647947 */ /* 0x000fea000383ffff */
.L_x_778:
[----:B------:R-:W-:Y:S01]  /*15120*/  BSSY B0, `(.L_x_1009) ;  /* 0x0000005000007945 */ /* 0x000fe20003800000 */
[----:B------:R-:W-:-:S07]  /*15130*/  IMAD.MOV.U32 R18, RZ, RZ, -0x1 ;  /* 0xffffffffff127424 */ /* 0x000fce00078e00ff */
[----:B01234-:R-:W-:Y:S05]  /*15140*/  WARPSYNC.COLLECTIVE R18, `(.L_x_1010) ;  /* 0x0000000012087348 */ /* 0x01ffea0003c00000 */
[----:B------:R-:W-:Y:S01]  /*15150*/  VOTE.ALL P3, P3 ;  /* 0x0000000000ff7806 */ /* 0x000fe20001860000 */
[----:B01234-:R-:W-:-:S12]  /*15160*/  ENDCOLLECTIVE ;  /* 0x000000000000791b */ /* 0x01ffd80003800000 */
.L_x_1010:
[----:B------:R-:W-:Y:S05]  /*15170*/  BSYNC B0 ;  /* 0x0000000000007941 */ /* 0x000fea0003800000 */
.L_x_1009:
[----:B------:R-:W-:Y:S05]  /*15180*/  BRA `(.L_x_1011) ;  /* 0xffffffb000d47947 */ /* 0x000fea000383ffff */
.L_x_1012:
        /* <DEDUP_REMOVED lines=15> */
.L_x_1807:


//--------------------- .text._ZN6thrust24THRUST_300001_SM_1000_NS8cuda_cub4core6detail13_kernel_agentINS1_15__reduce_by_key9InitAgentIN3cub18CUB_300001_SM_100024ReduceByKeyScanTileStateI15KCVIdxReductionIiiiiEiLb0EEEiPiEEJSC_iSD_EEEvDpT0_ --------------------------
	.section	.text._ZN6thrust24THRUST_300001_SM_1000_NS8cuda_cub4core6detail13_kernel_agentINS1_15__reduce_by_key9InitAgentIN3cub18CUB_300001_SM_100024ReduceByKeyScanTileStateI15KCVIdxReductionIiiiiEiLb0EEEiPiEEJSC_iSD_EEEvDpT0_,"ax",@progbits
	.align	128
        .global         _ZN6thrust24THRUST_300001_SM_1000_NS8cuda_cub4core6detail13_kernel_agentINS1_15__reduce_by_key9InitAgentIN3cub18CUB_300001_SM_100024ReduceByKeyScanTileStateI15KCVIdxReductionIiiiiEiLb0EEEiPiEEJSC_iSD_EEEvDpT0_
        .type           _ZN6thrust24THRUST_300001_SM_1000_NS8cuda_cub4core6detail13_kernel_agentINS1_15__reduce_by_key9InitAgentIN3cub18CUB_300001_SM_100024ReduceByKeyScanTileStateI15KCVIdxReductionIiiiiEiLb0EEEiPiEEJSC_iSD_EEEvDpT0_,@function
        .size           _ZN6thrust24THRUST_300001_SM_1000_NS8cuda_cub4core6detail13_kernel_agentINS1_15__reduce_by_key9InitAgentIN3cub18CUB_300001_SM_100024ReduceByKeyScanTileStateI15KCVIdxReductionIiiiiEiLb0EEEiPiEEJSC_iSD_EEEvDpT0_,(.L_x_1808 - _ZN6thrust24THRUST_300001_SM_1000_NS8cuda_cub4core6detail13_kernel_agentINS1_15__reduce_by_key9InitAgentIN3cub18CUB_300001_SM_100024ReduceByKeyScanTileStateI15KCVIdxReductionIiiiiEiLb0EEEiPiEEJSC_iSD_EEEvDpT0_)
        .other          _ZN6thrust24THRUST_300001_SM_1000_NS8cuda_cub4core6detail13_kernel_agentINS1_15__reduce_by_key9InitAgentIN3cub18CUB_300001_SM_100024ReduceByKeyScanTileStateI15KCVIdxReductionIiiiiEiLb0EEEiPiEEJSC_iSD_EEEvDpT0_,@"STO_CUDA_ENTRY STV_DEFAULT"
_ZN6thrust24THRUST_300001_SM_1000_NS8cuda_cub4core6detail13_kernel_agentINS1_15__reduce_by_key9InitAgentIN3cub18CUB_300001_SM_100024ReduceByKeyScanTileStateI15KCVIdxReductionIiiiiEiLb0EEEiPiEEJSC_iSD_EEEvDpT0_:
.text._ZN6thrust24THRUST_300001_SM_1000_NS8cuda_cub4core6detail13_kernel_agentINS1_15__reduce_by_key9InitAgentIN3cub18CUB_300001_SM_100024ReduceByKeyScanTileStateI15KCVIdxReductionIiiiiEiLb0EEEiPiEEJSC_iSD_EEEvDpT0_:
        /* <DEDUP_REMOVED lines=20> */
[----:B0-----:R-:W-:Y:S01]  /*0140*/  STG.E desc[UR4][R2.64], RZ ;  /* 0x000000ff02007986 */ /* 0x001fe2000c101904 */
[----:B------:R-:W-:Y:S05]  /*0150*/  EXIT ;  /* 0x000000000000794d */ /* 0x000fea0003800000 */
.L_x_1013:
        /* <DEDUP_REMOVED lines=10> */
.L_x_1808:


//--------------------- .text._ZN6thrust24THRUST_300001_SM_1000_NS8cuda_cub4core6detail13_kernel_agentINS1_15__reduce_by_key16ReduceByKeyAgentINS0_18transform_iteratorI13KeyCoordValueIiiiENS0_6detail15normal_iteratorINS0_10device_ptrIS9_EEEENS0_11use_defaultESF_EENS7_I12KCVReductionIiiiESE_SF_SF_EENS0_16discard_iteratorISF_EENSB_INSC_ISI_EEEEN4cuda3std3__48equal_toIiEE10KCVReducerIiiiEPllEEJSG_SJ_SL_SN_SV_N3cub18CUB_300001_SM_100024ReduceByKeyScanTileStateISI_lLb0EEESS_SU_llEEEvDpT0_ --------------------------
	.section	.text._ZN6thrust24THRUST_300001_SM_1000_NS8cuda_cub4core6detail13_kernel_agentINS1_15__reduce_by_key16ReduceByKeyAgentINS0_18transform_iteratorI13KeyCoordValueIiiiENS0_6detail15normal_iteratorINS0_10device_ptrIS9_EEEENS0_11use_defaultESF_EENS7_I12KCVReductionIiiiESE_SF_SF_EENS0_16discard_iteratorISF_EENSB_INSC_ISI_EEEEN4cuda3std3__48equal_toIiEE10KCVReducerIiiiEPllEEJSG_SJ_SL_SN_SV_N3cub18CUB_300001_SM_100024ReduceByKeyScanTileStateISI_lLb0EEESS_SU_llEEEvDpT0_,"ax",@progbits
	.align	128
        .global         _ZN6thrust24THRUST_300001_SM_1000_NS8cuda_cub4core6detail13_kernel_agentINS1_15__reduce_by_key16ReduceByKeyAgentINS0_18transform_iteratorI13KeyCoordValueIiiiENS0_6detail15normal_iteratorINS0_10device_ptrIS9_EEEENS0_11use_defaultESF_EENS7_I12KCVReductionIiiiESE_SF_SF_EENS0_16discard_iteratorISF_EENSB_INSC_ISI_EEEEN4cuda3std3__48equal_toIiEE10KCVReducerIiiiEPllEEJSG_SJ_SL_SN_SV_N3cub18CUB_300001_SM_100024ReduceByKeyScanTileStateISI_lLb0EEESS_SU_llEEEvDpT0_
        .type           _ZN6thrust24THRUST_300001_SM_1000_NS8cuda_cub4core6detail13_kernel_agentINS1_15__reduce_by_key16ReduceByKeyAgentINS0_18transform_iteratorI13KeyCoordValueIiiiENS0_6detail15normal_iteratorINS0_10device_ptrIS9_EEEENS0_11use_defaultESF_EENS7_I12KCVReductionIiiiESE_SF_SF_EENS0_16discard_iteratorISF_EENSB_INSC_ISI_EEEEN4cuda3std3__48equal_toIiEE10KCVReducerIiiiEPllEEJSG_SJ_SL_SN_SV_N3cub18CUB_300001_SM_100024ReduceByKeyScanTileStateISI_lLb0EEESS_SU_llEEEvDpT0_,@function
        .size           _ZN6thrust24THRUST_300001_SM_1000_NS8cuda_cub4core6detail13_kernel_agentINS1_15__reduce_by_key16ReduceByKeyAgentINS0_18transform_iteratorI13KeyCoordValueIiiiENS0_6detail15normal_iteratorINS0_10device_ptrIS9_EEEENS0_11use_defaultESF_EENS7_I12KCVReductionIiiiESE_SF_SF_EENS0_16discard_iteratorISF_EENSB_INSC_ISI_EEEEN4cuda3std3__48equal_toIiEE10KCVReducerIiiiEPllEEJSG_SJ_SL_SN_SV_N3cub18CUB_300001_SM_100024ReduceByKeyScanTileStateISI_lLb0EEESS_SU_llEEEvDpT0_,(.L_x_1809 - _ZN6thrust24THRUST_300001_SM_1000_NS8cuda_cub4core6detail13_kernel_agentINS1_15__reduce_by_key16ReduceByKeyAgentINS0_18transform_iteratorI13KeyCoordValueIiiiENS0_6detail15normal_iteratorINS0_10device_ptrIS9_EEEENS0_11use_defaultESF_EENS7_I12KCVReductionIiiiESE_SF_SF_EENS0_16discard_iteratorISF_EENSB_INSC_ISI_EEEEN4cuda3std3__48equal_toIiEE10KCVReducerIiiiEPllEEJSG_SJ_SL_SN_SV_N3cub18CUB_300001_SM_100024ReduceByKeyScanTileStateISI_lLb0EEESS_SU_llEEEvDpT0_)
        .other          _ZN6thrust24THRUST_300001_SM_1000_NS8cuda_cub4core6detail13_kernel_agentINS1_15__reduce_by_key16ReduceByKeyAgentINS0_18transform_iteratorI13KeyCoordValueIiiiENS0_6detail15normal_iteratorINS0_10device_ptrIS9_EEEENS0_11use_defaultESF_EENS7_I12KCVReductionIiiiESE_SF_SF_EENS0_16discard_iteratorISF_EENSB_INSC_ISI_EEEEN4cuda3std3__48equal_toIiEE10KCVReducerIiiiEPllEEJSG_SJ_SL_SN_SV_N3cub18CUB_300001_SM_100024ReduceByKeyScanTileStateISI_lLb0EEESS_SU_llEEEvDpT0_,@"STO_CUDA_ENTRY STV_DEFAULT"
_ZN6thrust24THRUST_300001_SM_1000_NS8cuda_cub4core6detail13_kernel_agentINS1_15__reduce_by_key16ReduceByKeyAgentINS0_18transform_iteratorI13KeyCoordValueIiiiENS0_6detail15normal_iteratorINS0_10device_ptrIS9_EEEENS0_11use_defaultESF_EENS7_I12KCVReductionIiiiESE_SF_SF_EENS0_16discard_iteratorISF_EENSB_INSC_ISI_EEEEN4cuda3std3__48equal_toIiEE10KCVReducerIiiiEPllEEJSG_SJ_SL_SN_SV_N3cub18CUB_300001_SM_100024ReduceByKeyScanTileStateISI_lLb0EEESS_SU_llEEEvDpT0_:
.text._ZN6thrust24THRUST_300001_SM_1000_NS8cuda_cub4core6detail13_kernel_agentINS1_15__reduce_by_key16ReduceByKeyAgentINS0_18transform_iteratorI13KeyCoordValueIiiiENS0_6detail15normal_iteratorINS0_10device_ptrIS9_EEEENS0_11use_defaultESF_EENS7_I12KCVReductionIiiiESE_SF_SF_EENS0_16discard_iteratorISF_EENSB_INSC_ISI_EEEEN4cuda3std3__48equal_toIiEE10KCVReducerIiiiEPllEEJSG_SJ_SL_SN_SV_N3cub18CUB_300001_SM_100024ReduceByKeyScanTileStateISI_lLb0EEESS_SU_llEEEvDpT0_:
        /* <DEDUP_REMOVED lines=8> */
[----:B------:R-:W-:-:S09]  /*0080*/  UISETP.GE.AND.EX UP0, UPT, UR8, URZ, UPT, UP0 ;  /* 0x000000ff0800728c */ /* 0x000fd2000bf06300 */
[----:B--2---:R-:W-:Y:S05]  /*0090*/  BRA.U !UP0, `(.L_x_1014) ;  /* 0x0000007108f87547 */ /* 0x004fea000b800000 */
        /* <DEDUP_REMOVED lines=15> */
[----:B------:R-:W-:Y:S01]  /*0190*/  SHF.R.U32.HI R59, RZ, 0x5, R0 ;  /* 0x00000005ff3b7819 */ /* 0x000fe20000011600 */
[----:B------:R-:W-:Y:S01]  /*01a0*/  UMOV UR4, 0x400 ;  /* 0x0000040000047882 */ /* 0x000fe20000000000 */
[----:B------:R-:W2:Y:S01]  /*01b0*/  LDG.E R6, desc[UR10][R2.64] ;  /* 0x0000000a02067981 */ /* 0x000ea2000c1e1900 */
[----:B------:R-:W3:Y:S03]  /*01c0*/  LDCU.64 UR6, c[0x0][0x398] ;  /* 0x00007300ff0677ac */ /* 0x000ee60008000a00 */
[----:B------:R-:W4:Y:S04]  /*01d0*/  LDG.E R7, desc[UR10][R2.64+0x200] ;  /* 0x0002000a02077981 */ /* 0x000f28000c1e1900 */
[----:B------:R5:W4:Y:S01]  /*01e0*/  LDG.E R8, desc[UR10][R2.64+0x400] ;  /* 0x0004000a02087981 */ /* 0x000b22000c1e1900 */
[----:B---3--:R-:W-:Y:S01]  /*01f0*/  IADD3 R4, P0, PT, R4, UR6, RZ ;  /* 0x0000000604047c10 */ /* 0x008fe2000ff1e0ff */
[----:B-1----:R-:W-:-:S03]  /*0200*/  ULEA UR5, UR5, UR4, 0x18 ;  /* 0x0000000405057291 */ /* 0x002fc6000f8ec0ff */
[----:B------:R-:W-:Y:S01]  /*0210*/  IADD3.X R5, PT, PT, R5, UR7, RZ, P0, !PT ;  /* 0x0000000705057c10 */ /* 0x000fe200087fe4ff */
[----:B0-----:R-:W-:-:S05]  /*0220*/  IMAD R9, R59, 0x60, R52 ;  /* 0x000000603b097824 */ /* 0x001fca00078e0234 */
[----:B------:R-:W-:-:S05]  /*0230*/  LEA R11, R9, UR5, 0x2 ;  /* 0x00000005090b7c11 */ /* 0x000fca000f8e10ff */
[----:B-----5:R-:W-:Y:S01]  /*0240*/  IMAD R2, R52, 0x8, R11 ;  /* 0x0000000834027824 */ /* 0x020fe200078e020b */
[----:B--2---:R0:W-:Y:S04]  /*0250*/  STS [R11], R6 ;  /* 0x000000060b007388 */ /* 0x0041e80000000800 */
[----:B----4-:R-:W-:Y:S04]  /*0260*/  STS [R11+0x80], R7 ;  /* 0x000080070b007388 */ /* 0x010fe80000000800 */
[----:B------:R1:W-:Y:S01]  /*0270*/  STS [R11+0x100], R8 ;  /* 0x000100080b007388 */ /* 0x0003e20000000800 */
[----:B------:R-:W-:-:S03]  /*0280*/  NOP ;  /* 0x0000000000007918 */ /* 0x000fc60000000000 */
[----:B------:R-:W-:Y:S04]  /*0290*/  LDS R53, [R2] ;  /* 0x0000000002357984 */ /* 0x000fe80000000800 */
[----:B------:R-:W2:Y:S04]  /*02a0*/  LDS R54, [R2+0x4] ;  /* 0x0000040002367984 */ /* 0x000ea80000000800 */
[----:B------:R-:W3:Y:S01]  /*02b0*/  LDS R55, [R2+0x8] ;  /* 0x0000080002377984 */ /* 0x000ee20000000800 */
[----:B------:R-:W-:Y:S06]  /*02c0*/  BAR.SYNC.DEFER_BLOCKING 0x0 ;  /* 0x0000000000007b1d */ /* 0x000fec0000010000 */
[----:B------:R-:W4:Y:S04]  /*02d0*/  LDG.E R10, desc[UR10][R4.64+0x4] ;  /* 0x0000040a040a7981 */ /* 0x000f28000c1e1900 */
[----:B------:R-:W5:Y:S04]  /*02e0*/  LDG.E R12, desc[UR10][R4.64+0x8] ;  /* 0x0000080a040c7981 */ /* 0x000f68000c1e1900 */
[----:B0-----:R-:W5:Y:S04]  /*02f0*/  LDG.E R6, desc[UR10][R4.64+0xc] ;  /* 0x00000c0a04067981 */ /* 0x001f68000c1e1900 */
[----:B------:R-:W5:Y:S04]  /*0300*/  LDG.E R14, desc[UR10][R4.64+0x204] ;  /* 0x0002040a040e7981 */ /* 0x000f68000c1e1900 */
[----:B-1----:R-:W5:Y:S04]  /*0310*/  LDG.E R8, desc[UR10][R4.64+0x208] ;  /* 0x0002080a04087981 */ /* 0x002f68000c1e1900 */
[----:B------:R-:W5:Y:S04]  /*0320*/  LDG.E R16, desc[UR10][R4.64+0x20c] ;  /* 0x00020c0a04107981 */ /* 0x000f68000c1e1900 */
[----:B------:R-:W5:Y:S04]  /*0330*/  LDG.E R18, desc[UR10][R4.64+0x404] ;  /* 0x0004040a04127981 */ /* 0x000f68000c1e1900 */
[----:B------:R-:W5:Y:S04]  /*0340*/  LDG.E R20, desc[UR10][R4.64+0x408] ;  /* 0x0004080a04147981 */ /* 0x000f68000c1e1900 */
[----:B------:R-:W5:Y:S01]  /*0350*/  LDG.E R22, desc[UR10][R4.64+0x40c] ;  /* 0x00040c0a04167981 */ /* 0x000f62000c1e1900 */
[----:B------:R-:W-:Y:S01]  /*0360*/  IMAD R24, R9, 0x14, R11 ;  /* 0x0000001409187824 */ /* 0x000fe200078e020b */
[----:B------:R-:W-:Y:S01]  /*0370*/  ISETP.NE.AND P1, PT, R0, RZ, PT ;  /* 0x000000ff0000720c */ /* 0x000fe20003f25270 */
[----:B------:R-:W-:Y:S01]  /*0380*/  IMAD R9, R52, 0x2, R9 ;  /* 0x0000000234097824 */ /* 0x000fe200078e0209 */
[----:B--2---:R-:W-:Y:S01]  /*0390*/  ISETP.NE.AND P2, PT, R53, R54, PT ;  /* 0x000000363500720c */ /* 0x004fe20003f45270 */
[----:B------:R-:W-:Y:S01]  /*03a0*/  IMAD.MOV.U32 R57, RZ, RZ, RZ ;  /* 0x000000ffff397224 */ /* 0x000fe200078e00ff */
[----:B---3--:R-:W-:Y:S01]  /*03b0*/  ISETP.NE.AND P0, PT, R54, R55, PT ;  /* 0x000000373600720c */ /* 0x008fe20003f05270 */
[----:B------:R-:W-:Y:S01]  /*03c0*/  IMAD R25, R9, 0x14, R2 ;  /* 0x0000001409197824 */ /* 0x000fe200078e0202 */
[----:B------:R-:W-:Y:S01]  /*03d0*/  SEL R58, RZ, 0x1, !P2 ;  /* 0x00000001ff3a7807 */ /* 0x000fe20005000000 */
[----:B------:R-:W-:Y:S01]  /*03e0*/  UMOV UR4, URZ ;  /* 0x000000ff00047c82 */ /* 0x000fe20008000000 */
[----:B------:R-:W-:Y:S01]  /*03f0*/  BSSY.RECONVERGENT B0, `(.L_x_1016) ;  /* 0x0000192000007945 */ /* 0x000fe20003800200 */
[----:B----4-:R-:W-:-:S02]  /*0400*/  IMAD.MOV.U32 R11, RZ, RZ, R10 ;  /* 0x000000ffff0b7224 */ /* 0x010fc400078e000a */
[----:B-----5:R-:W-:-:S03]  /*0410*/  IMAD.MOV.U32 R13, RZ, RZ, R12 ;  /* 0x000000ffff0d7224 */ /* 0x020fc600078e000c */
[----:B------:R0:W-:Y:S01]  /*0420*/  STS.64 [R24], R10 ;  /* 0x0000000a18007388 */ /* 0x0001e20000000a00 */
[----:B------:R-:W-:-:S03]  /*0430*/  IMAD.MOV.U32 R7, RZ, RZ, R6 ;  /* 0x000000ffff077224 */ /* 0x000fc600078e0006 */
[----:B------:R-:W-:Y:S01]  /*0440*/  STS.64 [R24+0x8], R12 ;  /* 0x0000080c18007388 */ /* 0x000fe20000000a00 */
[----:B------:R-:W-:-:S03]  /*0450*/  IMAD.MOV.U32 R15, RZ, RZ, R14 ;  /* 0x000000ffff0f7224 */ /* 0x000fc600078e000e */
[----:B------:R-:W-:Y:S01]  /*0460*/  STS.64 [R24+0x10], R6 ;  /* 0x0000100618007388 */ /* 0x000fe20000000a00 */
[----:B------:R-:W-:-:S03]  /*0470*/  IMAD.MOV.U32 R9, RZ, RZ, R8 ;  /* 0x000000ffff097224 */ /* 0x000fc600078e0008 */
[----:B------:R-:W-:Y:S01]  /*0480*/  STS.64 [R24+0x300], R14 ;  /* 0x0003000e18007388 */ /* 0x000fe20000000a00 */
[----:B0-----:R-:W-:Y:S01]  /*0490*/  LEA R10, R0, UR5, 0x2 ;  /* 0x00000005000a7c11 */ /* 0x001fe2000f8e10ff */
[----:B------:R-:W-:Y:S02]  /*04a0*/  IMAD.MOV.U32 R17, RZ, RZ, R16 ;  /* 0x000000ffff117224 */ /* 0x000fe400078e0010 */
[----:B------:R-:W-:Y:S01]  /*04b0*/  STS.64 [R24+0x308], R8 ;  /* 0x0003080818007388 */ /* 0x000fe20000000a00 */
[----:B------:R-:W-:-:S03]  /*04c0*/  IMAD.MOV.U32 R19, RZ, RZ, R18 ;  /* 0x000000ffff137224 */ /* 0x000fc600078e0012 */
[----:B------:R-:W-:Y:S01]  /*04d0*/  STS.64 [R24+0x310], R16 ;  /* 0x0003101018007388 */ /* 0x000fe20000000a00 */
[----:B------:R-:W-:-:S03]  /*04e0*/  IMAD.MOV.U32 R21, RZ, RZ, R20 ;  /* 0x000000ffff157224 */ /* 0x000fc600078e0014 */
[----:B------:R-:W-:Y:S01]  /*04f0*/  STS.64 [R24+0x600], R18 ;  /* 0x0006001218007388 */ /* 0x000fe20000000a00 */
[----:B------:R-:W-:-:S03]  /*0500*/  IMAD.MOV.U32 R23, RZ, RZ, R22 ;  /* 0x000000ffff177224 */ /* 0x000fc600078e0016 */
[----:B------:R-:W-:Y:S04]  /*0510*/  STS.64 [R24+0x608], R20 ;  /* 0x0006081418007388 */ /* 0x000fe80000000a00 */
[----:B------:R-:W-:Y:S01]  /*0520*/  STS.64 [R24+0x610], R22 ;  /* 0x0006101618007388 */ /* 0x000fe20000000a00 */
[----:B------:R-:W-:-:S03]  /*0530*/  NOP ;  /* 0x0000000000007918 */ /* 0x000fc60000000000 */
[----:B------:R-:W0:Y:S04]  /*0540*/  LDS.64 R36, [R25+0x18] ;  /* 0x0000180019247984 */ /* 0x000e280000000a00 */
[----:B------:R-:W1:Y:S04]  /*0550*/  LDS.64 R34, [R25+0x20] ;  /* 0x0000200019227984 */ /* 0x000e680000000a00 */
[----:B------:R-:W2:Y:S04]  /*0560*/  LDS.64 R32, [R25+0x28] ;  /* 0x0000280019207984 */ /* 0x000ea80000000a00 */
[----:B------:R-:W3:Y:S04]  /*0570*/  LDS.64 R30, [R25] ;  /* 0x00000000191e7984 */ /* 0x000ee80000000a00 */
[----:B------:R-:W4:Y:S04]  /*0580*/  LDS.64 R28, [R25+0x8] ;  /* 0x00000800191c7984 */ /* 0x000f280000000a00 */
[----:B------:R-:W5:Y:S04]  /*0590*/  LDS.64 R2, [R25+0x10] ;  /* 0x0000100019027984 */ /* 0x000f680000000a00 */
[----:B------:R-:W5:Y:S04]  /*05a0*/  LDS.64 R6, [R25+0x30] ;  /* 0x0000300019067984 */ /* 0x000f680000000a00 */
[----:B------:R-:W5:Y:S04]  /*05b0*/  LDS.64 R8, [R25+0x38] ;  /* 0x0000380019087984 */ /* 0x000f680000000a00 */
[----:B------:R-:W5:Y:S01]  /*05c0*/  LDS.64 R4, [R25+0x40] ;  /* 0x0000400019047984 */ /* 0x000f620000000a00 */
[----:B------:R-:W-:Y:S01]  /*05d0*/  BAR.SYNC.DEFER_BLOCKING 0x0 ;  /* 0x0000000000007b1d */ /* 0x000fe20000010000 */
[----:B0-----:R-:W-:Y:S01]  /*05e0*/  IMAD.MOV.U32 R15, RZ, RZ, R36 ;  /* 0x000000ffff0f7224 */ /* 0x001fe200078e0024 */
[----:B-1----:R-:W-:Y:S01]  /*05f0*/  MOV R13, R34 ;  /* 0x00000022000d7202 */ /* 0x002fe20000000f00 */
[----:B------:R-:W-:-:S02]  /*0600*/  IMAD.MOV.U32 R12, RZ, RZ, R35 ;  /* 0x000000ffff0c7224 */ /* 0x000fc400078e0023 */
[----:B--2---:R-:W-:Y:S01]  /*0610*/  IMAD.MOV.U32 R11, RZ, RZ, R32 ;  /* 0x000000ffff0b7224 */ /* 0x004fe200078e0020 */
[----:B---3--:R-:W-:Y:S02]  /*0620*/  @!P2 VIMNMX R15, PT, PT, R30, R36, PT ;  /* 0x000000241e0fa248 */ /* 0x008fe40003fe0100 */
[----:B----4-:R-:W-:Y:S02]  /*0630*/  @!P2 VIMNMX R13, PT, PT, R28, R34, PT ;  /* 0x000000221c0da248 */ /* 0x010fe40003fe0100 */
[----:B------:R-:W-:Y:S01]  /*0640*/  @!P2 VIMNMX R12, PT, PT, R29, R35, !PT ;  /* 0x000000231d0ca248 */ /* 0x000fe20007fe0100 */
[----:B------:R-:W-:Y:S01]  /*0650*/  STS [R10+0x5a8], R55 ;  /* 0x0005a8370a007388 */ /* 0x000fe20000000800 */
[----:B-----5:R-:W-:Y:S01]  /*0660*/  @!P2 VIMNMX R11, PT, PT, R2, R32, PT ;  /* 0x00000020020ba248 */ /* 0x020fe20003fe0100 */
[----:B------:R-:W-:Y:S01]  /*0670*/  BAR.SYNC.DEFER_BLOCKING 0x0 ;  /* 0x0000000000007b1d */ /* 0x000fe20000010000 */
[----:B------:R-:W-:Y:S02]  /*0680*/  @!P0 VIMNMX R6, PT, PT, R6, R15, PT ;  /* 0x0000000f06068248 */ /* 0x000fe40003fe0100 */
[----:B------:R-:W-:-:S02]  /*0690*/  @!P0 VIMNMX R8, PT, PT, R8, R13, PT ;  /* 0x0000000d08088248 */ /* 0x000fc40003fe0100 */
[----:B------:R-:W-:Y:S02]  /*06a0*/  @!P0 VIMNMX R9, PT, PT, R9, R12, !PT ;  /* 0x0000000c09098248 */ /* 0x000fe40007fe0100 */
[----:B------:R-:W-:Y:S01]  /*06b0*/  @!P0 VIMNMX R4, PT, PT, R4, R11, PT ;  /* 0x0000000b04048248 */ /* 0x000fe20003fe0100 */
[----:B------:R-:W-:Y:S01]  /*06c0*/  SHFL.UP PT, R19, R6, 0x1, RZ ;  /* 0x0420000006137989 */ /* 0x000fe200000e00ff */
[----:B------:R-:W-:Y:S01]  /*06d0*/  SEL R11, RZ, 0x1, !P0 ;  /* 0x00000001ff0b7807 */ /* 0x000fe20004000000 */
[----:B------:R-:W-:Y:S02]  /*06e0*/  IMAD.MOV.U32 R12, RZ, RZ, R9 ;  /* 0x000000ffff0c7224 */ /* 0x000fe400078e0009 */
[----:B------:R-:W-:Y:S04]  /*06f0*/  SHFL.UP PT, R13, R4, 0x1, RZ ;  /* 0x04200000040d7989 */ /* 0x000fe800000e00ff */
[----:B------:R-:W-:Y:S04]  /*0700*/  SHFL.UP PT, R14, R9, 0x1, RZ ;  /* 0x04200000090e7989 */ /* 0x000fe800000e00ff */
[----:B------:R-:W-:Y:S04]  /*0710*/  SHFL.UP PT, R21, R8, 0x1, RZ ;  /* 0x0420000008157989 */ /* 0x000fe800000e00ff */
[----:B------:R0:W1:Y:S02]  /*0720*/  @P1 LDS R56, [R10+0x5a4] ;  /* 0x0005a4000a381984 */ /* 0x0000640000000800 */
[----:B0-----:R-:W-:Y:S01]  /*0730*/  IMAD.MOV.U32 R10, RZ, RZ, R37 ;  /* 0x000000ffff0a7224 */ /* 0x001fe200078e0025 */
[----:B------:R-:W-:-:S04]  /*0740*/  @!P2 VIMNMX R10, PT, PT, R31, R37, !PT ;  /* 0x000000251f0aa248 */ /* 0x000fc80007fe0100 */
[----:B------:R-:W-:Y:S01]  /*0750*/  @!P0 VIMNMX R7, PT, PT, R7, R10, !PT ;  /* 0x0000000a07078248 */ /* 0x000fe20007fe0100 */
[----:B------:R-:W-:Y:S01]  /*0760*/  IMAD.MOV.U32 R10, RZ, RZ, R33 ;  /* 0x000000ffff0a7224 */ /* 0x000fe200078e0021 */
[----:B------:R-:W-:-:S03]  /*0770*/  @!P2 VIMNMX R10, PT, PT, R3, R33, !PT ;  /* 0x00000021030aa248 */ /* 0x000fc60007fe0100 */
[----:B------:R-:W0:Y:S01]  /*0780*/  SHFL.UP PT, R20, R7, 0x1, RZ ;  /* 0x0420000007147989 */ /* 0x000e2200000e00ff */
[----:B------:R-:W-:Y:S01]  /*0790*/  @!P0 VIMNMX R5, PT, PT, R5, R10, !PT ;  /* 0x0000000a05058248 */ /* 0x000fe20007fe0100 */
[----:B------:R-:W-:Y:S01]  /*07a0*/  IMAD.MOV.U32 R10, RZ, RZ, R8 ;  /* 0x000000ffff0a7224 */ /* 0x000fe200078e0008 */
[----:B-1----:R-:W-:-:S04]  /*07b0*/  @P1 ISETP.NE.AND P3, PT, R56, R53, PT ;  /* 0x000000353800120c */ /* 0x002fc80003f65270 */
[----:B------:R-:W-:-:S04]  /*07c0*/  @P1 SEL R57, RZ, 0x1, !P3 ;  /* 0x00000001ff391807 */ /* 0x000fc80005800000 */
[----:B------:R-:W-:Y:S01]  /*07d0*/  IADD3 R15, P4, P5, R11, R57, R58 ;  /* 0x000000390b0f7210 */ /* 0x000fe20007d9e03a */
[----:B------:R-:W-:-:S03]  /*07e0*/  IMAD.MOV.U32 R11, RZ, RZ, R4 ;  /* 0x000000ffff0b7224 */ /* 0x000fc600078e0004 */
[----:B------:R-:W-:Y:S01]  /*07f0*/  ISETP.NE.U32.AND P3, PT, R15, RZ, PT ;  /* 0x000000ff0f00720c */ /* 0x000fe20003f65070 */
[----:B------:R-:W1:Y:S01]  /*0800*/  SHFL.UP PT, R16, R15, 0x1, RZ ;  /* 0x042000000f107989 */ /* 0x000e6200000e00ff */
[----:B------:R-:W-:Y:S02]  /*0810*/  IADD3.X R18, PT, PT, RZ, UR4, RZ, P4, P5 ;  /* 0x00000004ff127c10 */ /* 0x000fe4000a7ea4ff */
[----:B------:R-:W-:Y:S02]  /*0820*/  ISETP.GT.AND P4, PT, R52, RZ, PT ;  /* 0x000000ff3400720c */ /* 0x000fe40003f84270 */
[----:B------:R-:W-:Y:S01]  /*0830*/  ISETP.NE.AND.EX P3, PT, R18, RZ, PT, P3 ;  /* 0x000000ff1200720c */ /* 0x000fe20003f65330 */
[----:B------:R-:W2:Y:S01]  /*0840*/  SHFL.UP PT, R17, R18, 0x1, RZ ;  /* 0x0420000012117989 */ /* 0x000ea200000e00ff */
[----:B------:R-:W-:-:S11]  /*0850*/  ISETP.GT.AND P5, PT, R52, 0x1, PT ;  /* 0x000000013400780c */ /* 0x000fd60003fa4270 */
[----:B------:R-:W-:Y:S01]  /*0860*/  @!P3 VIMNMX R11, PT, PT, R13, R4, PT ;  /* 0x000000040d0bb248 */ /* 0x000fe20003fe0100 */
[----:B------:R-:W-:Y:S01]  /*0870*/  IMAD.MOV.U32 R13, RZ, RZ, R7 ;  /* 0x000000ffff0d7224 */ /* 0x000fe200078e0007 */
[----:B0-----:R-:W-:Y:S01]  /*0880*/  @!P3 VIMNMX R13, PT, PT, R20, R7, !PT ;  /* 0x00000007140db248 */ /* 0x001fe20007fe0100 */
[----:B------:R-:W-:Y:S01]  /*0890*/  @!P4 IMAD.MOV.U32 R11, RZ, RZ, R4 ;  /* 0x000000ffff0bc224 */ /* 0x000fe200078e0004 */
[----:B------:R-:W0:Y:S01]  /*08a0*/  SHFL.UP PT, R20, R5, 0x1, RZ ;  /* 0x0420000005147989 */ /* 0x000e2200000e00ff */
[----:B------:R-:W-:Y:S01]  /*08b0*/  @!P3 VIMNMX R12, PT, PT, R14, R9, !PT ;  /* 0x000000090e0cb248 */ /* 0x000fe20007fe0100 */
[----:B------:R-:W-:Y:S01]  /*08c0*/  IMAD.MOV.U32 R14, RZ, RZ, R6 ;  /* 0x000000ffff0e7224 */ /* 0x000fe200078e0006 */
[----:B-1----:R-:W-:Y:S01]  /*08d0*/  IADD3 R16, P0, PT, R16, R15, RZ ;  /* 0x0000000f10107210 */ /* 0x002fe20007f1e0ff */
[----:B------:R-:W-:Y:S01]  /*08e0*/  @!P4 IMAD.MOV.U32 R16, RZ, RZ, R15 ;  /* 0x000000ffff10c224 */ /* 0x000fe200078e000f */
[----:B------:R-:W-:Y:S01]  /*08f0*/  @!P3 VIMNMX R14, PT, PT, R19, R6, PT ;  /* 0x00000006130eb248 */ /* 0x000fe20003fe0100 */
[----:B------:R-:W-:Y:S01]  /*0900*/  @!P4 IMAD.MOV.U32 R12, RZ, RZ, R9 ;  /* 0x000000ffff0cc224 */ /* 0x000fe200078e0009 */
[----:B------:R-:W-:Y:S01]  /*0910*/  @!P3 VIMNMX R10, PT, PT, R21, R8, PT ;  /* 0x00000008150ab248 */ /* 0x000fe20003fe0100 */
[--C-:B--2---:R-:W-:Y:S01]  /*0920*/  IMAD.X R17, R17, 0x1, R18.reuse, P0 ;  /* 0x0000000111117824 */ /* 0x104fe200000e0612 */
[----:B------:R-:W1:Y:S01]  /*0930*/  SHFL.UP PT, R19, R16, 0x2, RZ ;  /* 0x0440000010137989 */ /* 0x000e6200000e00ff */
[----:B------:R-:W-:Y:S01]  /*0940*/  @!P4 IMAD.MOV.U32 R17, RZ, RZ, R18 ;  /* 0x000000ffff11c224 */ /* 0x000fe200078e0012 */
[----:B------:R-:W-:Y:S01]  /*0950*/  @!P4 MOV R13, R7 ;  /* 0x00000007000dc202 */ /* 0x000fe20000000f00 */
[----:B------:R-:W-:Y:S01]  /*0960*/  @!P4 IMAD.MOV.U32 R14, RZ, RZ, R6 ;  /* 0x000000ffff0ec224 */ /* 0x000fe200078e0006 */
[----:B------:R-:W2:Y:S01]  /*0970*/  SHFL.UP PT, R15, R12, 0x2, RZ ;  /* 0x044000000c0f7989 */ /* 0x000ea200000e00ff */
[----:B------:R-:W-:Y:S01]  /*0980*/  @!P4 IMAD.MOV.U32 R10, RZ, RZ, R8 ;  /* 0x000000ffff0ac224 */ /* 0x000fe200078e0008 */
[----:B------:R-:W-:Y:S01]  /*0990*/  ISETP.NE.U32.AND P0, PT, R16, RZ, PT ;  /* 0x000000ff1000720c */ /* 0x000fe20003f05070 */
[----:B------:R-:W-:Y:S01]  /*09a0*/  IMAD.MOV.U32 R4, RZ, RZ, R5 ;  /* 0x000000ffff047224 */ /* 0x000fe200078e0005 */
[----:B------:R-:W3:Y:S01]  /*09b0*/  SHFL.UP PT, R22, R17, 0x2, RZ ;  /* 0x0440000011167989 */ /* 0x000ee200000e00ff */
[----:B------:R-:W-:Y:S01]  /*09c0*/  IMAD.MOV.U32 R7, RZ, RZ, R12 ;  /* 0x000000ffff077224 */ /* 0x000fe200078e000c */
[----:B------:R-:W-:Y:S01]  /*09d0*/  ISETP.NE.AND.EX P0, PT, R17, RZ, PT, P0 ;  /* 0x000000ff1100720c */ /* 0x000fe20003f05300 */
[----:B------:R-:W-:Y:S01]  /*09e0*/  IMAD.MOV.U32 R6, RZ, RZ, R11 ;  /* 0x000000ffff067224 */ /* 0x000fe200078e000b */
[----:B------:R-:W4:Y:S01]  /*09f0*/  SHFL.UP PT, R21, R14, 0x2, RZ ;  /* 0x044000000e157989 */ /* 0x000f2200000e00ff */
[----:B------:R-:W-:Y:S01]  /*0a00*/  IMAD.MOV.U32 R8, RZ, RZ, R10 ;  /* 0x000000ffff087224 */ /* 0x000fe200078e000a */
[----:B0-----:R-:W-:Y:S01]  /*0a10*/  @!P3 VIMNMX R4, PT, PT, R20, R5, !PT ;  /* 0x000000051404b248 */ /* 0x001fe20007fe0100 */
[----:B------:R-:W-:Y:S01]  /*0a20*/  @!P4 IMAD.MOV.U32 R4, RZ, RZ, R5 ;  /* 0x000000ffff04c224 */ /* 0x000fe200078e0005 */
[----:B------:R-:W0:Y:S01]  /*0a30*/  SHFL.UP PT, R26, R11, 0x2, RZ ;  /* 0x044000000b1a7989 */ /* 0x000e2200000e00ff */
[----:B------:R-:W-:-:S02]  /*0a40*/  ISETP.GT.AND P4, PT, R52, 0x3, PT ;  /* 0x000000033400780c */ /* 0x000fc40003f84270 */
[----:B------:R-:W-:Y:S01]  /*0a50*/  IMAD.MOV.U32 R5, RZ, RZ, R4 ;  /* 0x000000ffff057224 */ /* 0x000fe200078e0004 */
[----:B------:R-:W5:Y:S01]  /*0a60*/  SHFL.UP PT, R9, R10, 0x2, RZ ;  /* 0x044000000a097989 */ /* 0x000f6200000e00ff */
[----:B-1----:R-:W-:-:S03]  /*0a70*/  IADD3 R18, P3, PT, R19, R16, RZ ;  /* 0x0000001013127210 */ /* 0x002fc60007f7e0ff */
[----:B------:R-:W1:Y:S01]  /*0a80*/  SHFL.UP PT, R24, R13, 0x2, RZ ;  /* 0x044000000d187989 */ /* 0x000e6200000e00ff */
[----:B------:R-:W-:Y:S01]  /*0a90*/  @!P5 IMAD.MOV.U32 R18, RZ, RZ, R16 ;  /* 0x000000ffff12d224 */ /* 0x000fe200078e0010 */
[----:B--2---:R-:W-:Y:S02]  /*0aa0*/  @!P0 VIMNMX R7, PT, PT, R15, R12, !PT ;  /* 0x0000000c0f078248 */ /* 0x004fe40007fe0100 */
[----:B------:R-:W2:Y:S01]  /*0ab0*/  SHFL.UP PT, R23, R4, 0x2, RZ ;  /* 0x0440000004177989 */ /* 0x000ea200000e00ff */
[----:B------:R-:W-:Y:S01]  /*0ac0*/  @!P5 IMAD.MOV.U32 R7, RZ, RZ, R12 ;  /* 0x000000ffff07d224 */ /* 0x000fe200078e000c */
[----:B---3--:R-:W-:Y:S01]  /*0ad0*/  IADD3.X R19, PT, PT, R22, R17, RZ, P3, !PT ;  /* 0x0000001116137210 */ /* 0x008fe20001ffe4ff */
[----:B------:R-:W-:Y:S01]  /*0ae0*/  @!P5 IMAD.MOV.U32 R19, RZ, RZ, R17 ;  /* 0x000000ffff13d224 */ /* 0x000fe200078e0011 */
[----:B------:R-:W-:Y:S01]  /*0af0*/  ISETP.NE.U32.AND P3, PT, R18, RZ, PT ;  /* 0x000000ff1200720c */ /* 0x000fe20003f65070 */
[----:B------:R-:W3:Y:S01]  /*0b00*/  SHFL.UP PT, R17, R18, 0x4, RZ ;  /* 0x0480000012117989 */ /* 0x000ee200000e00ff */
[--C-:B------:R-:W-:Y:S01]  /*0b10*/  IMAD.MOV.U32 R15, RZ, RZ, R14.reuse ;  /* 0x000000ffff0f7224 */ /* 0x100fe200078e000e */
[----:B----4-:R-:W-:Y:S01]  /*0b20*/  @!P0 VIMNMX R15, PT, PT, R21, R14, PT ;  /* 0x0000000e150f8248 */ /* 0x010fe20003fe0100 */
[----:B------:R-:W-:Y:S01]  /*0b30*/  @!P5 IMAD.MOV.U32 R15, RZ, RZ, R14 ;  /* 0x000000ffff0fd224 */ /* 0x000fe200078e000e */
[----:B------:R-:W4:Y:S01]  /*0b40*/  SHFL.UP PT, R20, R19, 0x4, RZ ;  /* 0x0480000013147989 */ /* 0x000f2200000e00ff */
[----:B------:R-:W-:-:S02]  /*0b50*/  ISETP.NE.AND.EX P3, PT, R19, RZ, PT, P3 ;  /* 0x000000ff1300720c */ /* 0x000fc40003f65330 */
[----:B0-----:R-:W-:Y:S01]  /*0b60*/  @!P0 VIMNMX R6, PT, PT, R26, R11, PT ;  /* 0x0000000b1a068248 */ /* 0x001fe20003fe0100 */
[----:B------:R-:W0:Y:S01]  /*0b70*/  SHFL.UP PT, R14, R7, 0x4, RZ ;  /* 0x04800000070e7989 */ /* 0x000e2200000e00ff */
[----:B------:R-:W-:Y:S01]  /*0b80*/  @!P5 IMAD.MOV.U32 R6, RZ, RZ, R11 ;  /* 0x000000ffff06d224 */ /* 0x000fe200078e000b */
[----:B-----5:R-:W-:Y:S01]  /*0b90*/  @!P0 VIMNMX R8, PT, PT, R9, R10, PT ;  /* 0x0000000a09088248 */ /* 0x020fe20003fe0100 */
[--C-:B------:R-:W-:Y:S01]  /*0ba0*/  IMAD.MOV.U32 R9, RZ, RZ, R13.reuse ;  /* 0x000000ffff097224 */ /* 0x100fe200078e000d */
[----:B------:R-:W5:Y:S01]  /*0bb0*/  SHFL.UP PT, R22, R15, 0x4, RZ ;  /* 0x048000000f167989 */ /* 0x000f6200000e00ff */
[----:B------:R-:W-:Y:S01]  /*0bc0*/  @!P5 IMAD.MOV.U32 R8, RZ, RZ, R10 ;  /* 0x000000ffff08d224 */ /* 0x000fe200078e000a */
[----:B-1----:R-:W-:Y:S01]  /*0bd0*/  @!P0 VIMNMX R9, PT, PT, R24, R13, !PT ;  /* 0x0000000d18098248 */ /* 0x002fe20007fe0100 */
[----:B------:R-:W-:Y:S02]  /*0be0*/  @!P5 IMAD.MOV.U32 R9, RZ, RZ, R13 ;  /* 0x000000ffff09d224 */ /* 0x000fe400078e000d */
[----:B------:R-:W1:Y:S01]  /*0bf0*/  SHFL.UP PT, R13, R6, 0x4, RZ ;  /* 0x04800000060d7989 */ /* 0x000e6200000e00ff */
[----:B--2---:R-:W-:Y:S01]  /*0c00*/  @!P0 VIMNMX R5, PT, PT, R23, R4, !PT ;  /* 0x0000000417058248 */ /* 0x004fe20007fe0100 */
[----:B------:R-:W-:Y:S01]  /*0c10*/  @!P5 IMAD.MOV.U32 R5, RZ, RZ, R4 ;  /* 0x000000ffff05d224 */ /* 0x000fe200078e0004 */
[----:B------:R-:W-:Y:S01]  /*0c20*/  ISETP.NE.AND P5, PT, R59, 0x2, PT ;  /* 0x000000023b00780c */ /* 0x000fe20003fa5270 */
[----:B------:R-:W2:Y:S01]  /*0c30*/  SHFL.UP PT, R24, R9, 0x4, RZ ;  /* 0x0480000009187989 */ /* 0x000ea200000e00ff */
[----:B------:R-:W-:Y:S01]  /*0c40*/  IMAD.MOV.U32 R11, RZ, RZ, R7 ;  /* 0x000000ffff0b7224 */ /* 0x000fe200078e0007 */
[----:B---3--:R-:W-:-:S02]  /*0c50*/  IADD3 R16, P0, PT, R17, R18, RZ ;  /* 0x0000001211107210 */ /* 0x008fc40007f1e0ff */
[----:B------:R-:W3:Y:S01]  /*0c60*/  SHFL.UP PT, R21, R8, 0x4, RZ ;  /* 0x0480000008157989 */ /* 0x000ee200000e00ff */
[----:B------:R-:W-:Y:S02]  /*0c70*/  @!P4 IMAD.MOV.U32 R16, RZ, RZ, R18 ;  /* 0x000000ffff10c224 */ /* 0x000fe400078e0012 */
[----:B------:R-:W-:Y:S01]  /*0c80*/  IMAD.MOV.U32 R10, RZ, RZ, R6 ;  /* 0x000000ffff0a7224 */ /* 0x000fe200078e0006 */
[----:B------:R-:W3:Y:S01]  /*0c90*/  SHFL.UP PT, R26, R5, 0x4, RZ ;  /* 0x04800000051a7989 */ /* 0x000ee200000e00ff */
[--C-:B----4-:R-:W-:Y:S01]  /*0ca0*/  IMAD.X R17, R20, 0x1, R19.reuse, P0 ;  /* 0x0000000114117824 */ /* 0x110fe200000e0613 */
[----:B------:R-:W-:Y:S01]  /*0cb0*/  ISETP.NE.U32.AND P0, PT, R16, RZ, PT ;  /* 0x000000ff1000720c */ /* 0x000fe20003f05070 */
[----:B------:R-:W-:Y:S01]  /*0cc0*/  @!P4 IMAD.MOV.U32 R17, RZ, RZ, R19 ;  /* 0x000000ffff11c224 */ /* 0x000fe200078e0013 */
[-C--:B0-----:R-:W-:Y:S01]  /*0cd0*/  @!P3 VIMNMX R11, PT, PT, R14, R7.reuse, !PT ;  /* 0x000000070e0bb248 */ /* 0x081fe20007fe0100 */
[--C-:B------:R-:W-:Y:S01]  /*0ce0*/  IMAD.MOV.U32 R14, RZ, RZ, R15.reuse ;  /* 0x000000ffff0e7224 */ /* 0x100fe200078e000f */
[----:B------:R-:W-:Y:S01]  /*0cf0*/  @!P4 MOV R11, R7 ;  /* 0x00000007000bc202 */ /* 0x000fe20000000f00 */
[----:B------:R-:W-:Y:S01]  /*0d00*/  IMAD.MOV.U32 R12, RZ, RZ, R8 ;  /* 0x000000ffff0c7224 */ /* 0x000fe200078e0008 */
[----:B------:R-:W0:Y:S01]  /*0d10*/  SHFL.UP PT, R7, R16, 0x8, RZ ;  /* 0x0500000010077989 */ /* 0x000e2200000e00ff */
[----:B-----5:R-:W-:Y:S01]  /*0d20*/  @!P3 VIMNMX R14, PT, PT, R22, R15, PT ;  /* 0x0000000f160eb248 */ /* 0x020fe20003fe0100 */
[----:B------:R-:W-:Y:S01]  /*0d30*/  @!P4 IMAD.MOV.U32 R14, RZ, RZ, R15 ;  /* 0x000000ffff0ec224 */ /* 0x000fe200078e000f */
[----:B------:R-:W-:Y:S01]  /*0d40*/  ISETP.NE.AND.EX P0, PT, R17, RZ, PT, P0 ;  /* 0x000000ff1100720c */ /* 0x000fe20003f05300 */
[----:B------:R-:W4:Y:S01]  /*0d50*/  SHFL.UP PT, R18, R17, 0x8, RZ ;  /* 0x0500000011127989 */ /* 0x000f2200000e00ff */
[----:B-1----:R-:W-:Y:S01]  /*0d60*/  @!P3 VIMNMX R10, PT, PT, R13, R6, PT ;  /* 0x000000060d0ab248 */ /* 0x002fe20003fe0100 */
[----:B------:R-:W-:-:S02]  /*0d70*/  IMAD.MOV.U32 R13, RZ, RZ, R9 ;  /* 0x000000ffff0d7224 */ /* 0x000fc400078e0009 */
[----:B------:R-:W-:Y:S01]  /*0d80*/  @!P4 IMAD.MOV.U32 R10, RZ, RZ, R6 ;  /* 0x000000ffff0ac224 */ /* 0x000fe200078e0006 */
[----:B--2---:R-:W-:Y:S01]  /*0d90*/  @!P3 VIMNMX R13, PT, PT, R24, R9, !PT ;  /* 0x00000009180db248 */ /* 0x004fe20007fe0100 */
[----:B------:R-:W-:Y:S01]  /*0da0*/  @!P4 IMAD.MOV.U32 R13, RZ, RZ, R9 ;  /* 0x000000ffff0dc224 */ /* 0x000fe200078e0009 */
[----:B------:R-:W-:Y:S01]  /*0db0*/  SHFL.UP PT, R19, R14, 0x8, RZ ;  /* 0x050000000e137989 */ /* 0x000fe200000e00ff */
[--C-:B------:R-:W-:Y:S01]  /*0dc0*/  IMAD.MOV.U32 R4, RZ, RZ, R5.reuse ;  /* 0x000000ffff047224 */ /* 0x100fe200078e0005 */
[----:B---3--:R-:W-:Y:S01]  /*0dd0*/  @!P3 VIMNMX R12, PT, PT, R21, R8, PT ;  /* 0x00000008150cb248 */ /* 0x008fe20003fe0100 */
[----:B------:R-:W-:Y:S01]  /*0de0*/  @!P4 IMAD.MOV.U32 R12, RZ, RZ, R8 ;  /* 0x000000ffff0cc224 */ /* 0x000fe200078e0008 */
[----:B------:R-:W1:Y:S01]  /*0df0*/  SHFL.UP PT, R9, R10, 0x8, RZ ;  /* 0x050000000a097989 */ /* 0x000e6200000e00ff */
[----:B------:R-:W-:Y:S01]  /*0e00*/  @!P3 VIMNMX R4, PT, PT, R26, R5, !PT ;  /* 0x000000051a04b248 */ /* 0x000fe20007fe0100 */
[----:B------:R-:W-:Y:S01]  /*0e10*/  @!P4 IMAD.MOV.U32 R4, RZ, RZ, R5 ;  /* 0x000000ffff04c224 */ /* 0x000fe200078e0005 */
[----:B------:R-:W-:Y:S01]  /*0e20*/  ISETP.GT.AND P3, PT, R52, 0x7, PT ;  /* 0x000000073400780c */ /* 0x000fe20003f64270 */
[----:B------:R-:W2:Y:S01]  /*0e30*/  SHFL.UP PT, R20, R13, 0x8, RZ ;  /* 0x050000000d147989 */ /* 0x000ea200000e00ff */
[----:B------:R-:W-:-:S02]  /*0e40*/  IMAD.MOV.U32 R6, RZ, RZ, R10 ;  /* 0x000000ffff067224 */ /* 0x000fc400078e000a */
[----:B------:R-:W-:Y:S01]  /*0e50*/  IMAD.MOV.U32 R8, RZ, RZ, R13 ;  /* 0x000000ffff087224 */ /* 0x000fe200078e000d */
[----:B------:R-:W3:Y:S01]  /*0e60*/  SHFL.UP PT, R22, R11, 0x8, RZ ;  /* 0x050000000b167989 */ /* 0x000ee200000e00ff */
[----:B0-----:R-:W-:Y:S01]  /*0e70*/  IADD3 R15, P4, PT, R7, R16, RZ ;  /* 0x00000010070f7210 */ /* 0x001fe20007f9e0ff */
[----:B------:R-:W-:Y:S02]  /*0e80*/  IMAD.MOV.U32 R7, RZ, RZ, R11 ;  /* 0x000000ffff077224 */ /* 0x000fe400078e000b */
[----:B------:R-:W0:Y:S01]  /*0e90*/  SHFL.UP PT, R21, R12, 0x8, RZ ;  /* 0x050000000c157989 */ /* 0x000e2200000e00ff */
[----:B------:R-:W-:-:S03]  /*0ea0*/  IMAD.MOV.U32 R5, RZ, RZ, R4 ;  /* 0x000000ffff057224 */ /* 0x000fc600078e0004 */
[----:B------:R-:W5:Y:S01]  /*0eb0*/  SHFL.UP PT, R23, R4, 0x8, RZ ;  /* 0x0500000004177989 */ /* 0x000f6200000e00ff */
[----:B------:R-:W-:Y:S02]  /*0ec0*/  @!P3 IMAD.MOV.U32 R15, RZ, RZ, R16 ;  /* 0x000000ffff0fb224 */ /* 0x000fe400078e0010 */
[--C-:B----4-:R-:W-:Y:S02]  /*0ed0*/  IMAD.X R16, R18, 0x1, R17.reuse, P4 ;  /* 0x0000000112107824 */ /* 0x110fe400020e0611 */
[----:B------:R-:W-:Y:S01]  /*0ee0*/  @!P3 IMAD.MOV.U32 R16, RZ, RZ, R17 ;  /* 0x000000ffff10b224 */ /* 0x000fe200078e0011 */
[----:B------:R-:W4:Y:S01]  /*0ef0*/  SHFL.UP PT, R44, R15, 0x10, RZ ;  /* 0x060000000f2c7989 */ /* 0x000f2200000e00ff */
[----:B-1----:R-:W-:Y:S01]  /*0f00*/  @!P0 VIMNMX R6, PT, PT, R9, R10, PT ;  /* 0x0000000a09068248 */ /* 0x002fe20003fe0100 */
[--C-:B------:R-:W-:Y:S02]  /*0f10*/  IMAD.MOV.U32 R9, RZ, RZ, R14.reuse ;  /* 0x000000ffff097224 */ /* 0x100fe400078e000e */
[----:B------:R-:W1:Y:S01]  /*0f20*/  SHFL.UP PT, R45, R16, 0x10, RZ ;  /* 0x06000000102d7989 */ /* 0x000e6200000e00ff */
[----:B------:R-:W-:Y:S01]  /*0f30*/  @!P0 VIMNMX R9, PT, PT, R19, R14, PT ;  /* 0x0000000e13098248 */ /* 0x000fe20003fe0100 */
[----:B------:R-:W-:Y:S01]  /*0f40*/  @!P3 IMAD.MOV.U32 R9, RZ, RZ, R14 ;  /* 0x000000ffff09b224 */ /* 0x000fe200078e000e */
[----:B--2---:R-:W-:Y:S01]  /*0f50*/  @!P0 VIMNMX R8, PT, PT, R20, R13, !PT ;  /* 0x0000000d14088248 */ /* 0x004fe20007fe0100 */
[----:B------:R-:W-:Y:S01]  /*0f60*/  @!P3 IMAD.MOV.U32 R8, RZ, RZ, R13 ;  /* 0x000000ffff08b224 */ /* 0x000fe200078e000d */
[-C--:B------:R-:W-:Y:S01]  /*0f70*/  MOV R13, R12.reuse ;  /* 0x0000000c000d7202 */ /* 0x080fe20000000f00 */
[----:B------:R-:W-:Y:S01]  /*0f80*/  @!P3 IMAD.MOV.U32 R6, RZ, RZ, R10 ;  /* 0x000000ffff06b224 */ /* 0x000fe200078e000a */
[----:B---3--:R-:W-:Y:S01]  /*0f90*/  @!P0 VIMNMX R7, PT, PT, R22, R11, !PT ;  /* 0x0000000b16078248 */ /* 0x008fe20007fe0100 */
[----:B------:R-:W-:Y:S01]  /*0fa0*/  @!P3 IMAD.MOV.U32 R7, RZ, RZ, R11 ;  /* 0x000000ffff07b224 */ /* 0x000fe200078e000b */
[----:B------:R-:W2:Y:S01]  /*0fb0*/  SHFL.UP PT, R17, R8, 0x10, RZ ;  /* 0x0600000008117989 */ /* 0x000ea200000e00ff */
[----:B0-----:R-:W-:Y:S01]  /*0fc0*/  @!P0 VIMNMX R13, PT, PT, R21, R12, PT ;  /* 0x0000000c150d8248 */ /* 0x001fe20003fe0100 */
[----:B------:R-:W-:-:S02]  /*0fd0*/  @!P3 IMAD.MOV.U32 R13, RZ, RZ, R12 ;  /* 0x000000ffff0db224 */ /* 0x000fc400078e000c */
[----:B------:R-:W0:Y:S01]  /*0fe0*/  SHFL.UP PT, R14, R9, 0x10, RZ ;  /* 0x06000000090e7989 */ /* 0x000e2200000e00ff */
[----:B-----5:R-:W-:Y:S01]  /*0ff0*/  @!P0 VIMNMX R5, PT, PT, R23, R4, !PT ;  /* 0x0000000417058248 */ /* 0x020fe20007fe0100 */
[----:B------:R-:W-:Y:S01]  /*1000*/  @!P3 IMAD.MOV.U32 R5, RZ, RZ, R4 ;  /* 0x000000ffff05b224 */ /* 0x000fe200078e0004 */
[----:B------:R-:W-:Y:S01]  /*1010*/  ISETP.NE.U32.AND P0, PT, R15, RZ, PT ;  /* 0x000000ff0f00720c */ /* 0x000fe20003f05070 */
[----:B------:R-:W3:Y:S01]  /*1020*/  SHFL.UP PT, R19, R6, 0x10, RZ ;  /* 0x0600000006137989 */ /* 0x000ee200000e00ff */
[----:B------:R-:W-:Y:S01]  /*1030*/  ISETP.GT.AND P3, PT, R52, 0xf, PT ;  /* 0x0000000f3400780c */ /* 0x000fe20003f64270 */
[----:B------:R-:W-:Y:S01]  /*1040*/  IMAD.MOV.U32 R39, RZ, RZ, R8 ;  /* 0x000000ffff277224 */ /* 0x000fe200078e0008 */
[----:B----4-:R-:W-:Y:S01]  /*1050*/  IADD3 R44, P4, PT, R44, R15, RZ ;  /* 0x0000000f2c2c7210 */ /* 0x010fe20007f9e0ff */
[----:B------:R-:W4:Y:S01]  /*1060*/  SHFL.UP PT, R12, R7, 0x10, RZ ;  /* 0x06000000070c7989 */ /* 0x000f2200000e00ff */
[----:B------:R-:W-:Y:S01]  /*1070*/  ISETP.NE.AND.EX P0, PT, R16, RZ, PT, P0 ;  /* 0x000000ff1000720c */ /* 0x000fe20003f05300 */
[----:B------:R-:W-:-:S02]  /*1080*/  IMAD.MOV.U32 R38, RZ, RZ, R9 ;  /* 0x000000ffff267224 */ /* 0x000fc400078e0009 */
[----:B------:R-:W5:Y:S01]  /*1090*/  SHFL.UP PT, R4, R13, 0x10, RZ ;  /* 0x060000000d047989 */ /* 0x000f6200000e00ff */
[----:B-1----:R-:W-:Y:S01]  /*10a0*/  IMAD.X R45, R45, 0x1, R16, P4 ;  /* 0x000000012d2d7824 */ /* 0x002fe200020e0610 */
[----:B------:R-:W-:Y:S01]  /*10b0*/  ISETP.NE.AND P4, PT, R52, 0x1f, PT ;  /* 0x0000001f3400780c */ /* 0x000fe20003f85270 */
[----:B------:R-:W-:Y:S01]  /*10c0*/  IMAD.MOV.U32 R10, RZ, RZ, R6 ;  /* 0x000000ffff0a7224 */ /* 0x000fe200078e0006 */
[----:B------:R-:W1:Y:S01]  /*10d0*/  SHFL.UP PT, R18, R5, 0x10, RZ ;  /* 0x0600000005127989 */ /* 0x000e6200000e00ff */
[----:B------:R-:W-:Y:S02]  /*10e0*/  IMAD.MOV.U32 R11, RZ, RZ, R5 ;  /* 0x000000ffff0b7224 */ /* 0x000fe400078e0005 */
[----:B------:R-:W-:Y:S02]  /*10f0*/  @!P3 IMAD.MOV.U32 R44, RZ, RZ, R15 ;  /* 0x000000ffff2cb224 */ /* 0x000fe400078e000f */
[----:B------:R-:W-:Y:S01]  /*1100*/  @!P3 IMAD.MOV.U32 R45, RZ, RZ, R16 ;  /* 0x000000ffff2db224 */ /* 0x000fe200078e0010 */
[----:B--2---:R-:W-:Y:S01]  /*1110*/  @!P0 VIMNMX R39, PT, PT, R17, R8, !PT ;  /* 0x0000000811278248 */ /* 0x004fe20007fe0100 */
[----:B------:R-:W-:Y:S01]  /*1120*/  @!P3 IMAD.MOV.U32 R39, RZ, RZ, R8 ;  /* 0x000000ffff27b224 */ /* 0x000fe200078e0008 */
[----:B0-----:R-:W-:Y:S01]  /*1130*/  @!P0 VIMNMX R38, PT, PT, R14, R9, PT ;  /* 0x000000090e268248 */ /* 0x001fe20003fe0100 */
[----:B------:R-:W-:Y:S01]  /*1140*/  @!P3 IMAD.MOV.U32 R38, RZ, RZ, R9 ;  /* 0x000000ffff26b224 */ /* 0x000fe200078e0009 */
[----:B------:R-:W-:Y:S01]  /*1150*/  MOV R8, R13 ;  /* 0x0000000d00087202 */ /* 0x000fe20000000f00 */
[----:B------:R-:W-:Y:S01]  /*1160*/  IMAD.MOV.U32 R9, RZ, RZ, R7 ;  /* 0x000000ffff097224 */ /* 0x000fe200078e0007 */
[----:B---3--:R-:W-:Y:S01]  /*1170*/  @!P0 VIMNMX R10, PT, PT, R19, R6, PT ;  /* 0x00000006130a8248 */ /* 0x008fe20003fe0100 */
[----:B------:R-:W-:Y:S01]  /*1180*/  @!P3 IMAD.MOV.U32 R10, RZ, RZ, R6 ;  /* 0x000000ffff0ab224 */ /* 0x000fe200078e0006 */
[----:B------:R-:W-:-:S02]  /*1190*/  @!P4 LEA R23, R59, UR5, 0x5 ;  /* 0x000000053b17cc11 */ /* 0x000fc4000f8e28ff */
[----:B----4-:R-:W-:Y:S01]  /*11a0*/  @!P0 VIMNMX R9, PT, PT, R12, R7, !PT ;  /* 0x000000070c098248 */ /* 0x010fe20007fe0100 */
[----:B------:R-:W-:Y:S02]  /*11b0*/  @!P3 IMAD.MOV.U32 R9, RZ, RZ, R7 ;  /* 0x000000ffff09b224 */ /* 0x000fe400078e0007 */
[----:B------:R-:W-:Y:S01]  /*11c0*/  @!P4 STS.64 [R23+0x8], R38 ;  /* 0x000008261700c388 */ /* 0x000fe20000000a00 */
[----:B-----5:R-:W-:Y:S01]  /*11d0*/  @!P0 VIMNMX R8, PT, PT, R4, R13, PT ;  /* 0x0000000d04088248 */ /* 0x020fe20003fe0100 */
[----:B------:R-:W-:Y:S02]  /*11e0*/  @!P3 IMAD.MOV.U32 R8, RZ, RZ, R13 ;  /* 0x000000ffff08b224 */ /* 0x000fe400078e000d */
[----:B------:R-:W-:Y:S01]  /*11f0*/  @!P4 STS.64 [R23], R44 ;  /* 0x0000002c1700c388 */ /* 0x000fe20000000a00 */
[----:B-1----:R-:W-:Y:S01]  /*1200*/  @!P0 VIMNMX R11, PT, PT, R18, R5, !PT ;  /* 0x00000005120b8248 */ /* 0x002fe20007fe0100 */
[----:B------:R-:W-:-:S05]  /*1210*/  @!P3 IMAD.MOV.U32 R11, RZ, RZ, R5 ;  /* 0x000000ffff0bb224 */ /* 0x000fca00078e0005 */
[----:B------:R-:W-:Y:S01]  /*1220*/  @!P4 STS.128 [R23+0x10], R8 ;  /* 0x000010081700c388 */ /* 0x000fe20000000c00 */
[----:B------:R-:W-:Y:S06]  /*1230*/  BAR.SYNC.DEFER_BLOCKING 0x0 ;  /* 0x0000000000007b1d */ /* 0x000fec0000010000 */
[----:B------:R-:W0:Y:S04]  /*1240*/  LDS.64 R12, [UR5+0x20] ;  /* 0x00002005ff0c7984 */ /* 0x000e280008000a00 */
[----:B------:R-:W1:Y:S04]  /*1250*/  LDS.64 R40, [UR5] ;  /* 0x00000005ff287984 */ /* 0x000e680008000a00 */
[----:B------:R-:W2:Y:S04]  /*1260*/  LDS.64 R14, [UR5+0x40] ;  /* 0x00004005ff0e7984 */ /* 0x000ea80008000a00 */
[----:B------:R-:W3:Y:S04]  /*1270*/  LDS.64 R20, [UR5+0x60] ;  /* 0x00006005ff147984 */ /* 0x000ee80008000a00 */
[----:B------:R-:W-:Y:S04]  /*1280*/  LDS.64 R42, [UR5+0x8] ;  /* 0x00000805ff2a7984 */ /* 0x000fe80008000a00 */
[----:B------:R-:W4:Y:S04]  /*1290*/  LDS.64 R50, [UR5+0x28] ;  /* 0x00002805ff327984 */ /* 0x000f280008000a00 */
[----:B------:R-:W-:Y:S04]  /*12a0*/  LDS.128 R4, [UR5+0x10] ;  /* 0x00001005ff047984 */ /* 0x000fe80008000c00 */
[----:B------:R-:W5:Y:S04]  /*12b0*/  LDS.128 R16, [UR5+0x30] ;  /* 0x00003005ff107984 */ /* 0x000f680008000c00 */
[----:B------:R-:W5:Y:S04]  /*12c0*/  LDS.64 R60, [UR5+0x80] ;  /* 0x00008005ff3c7984 */ /* 0x000f680008000a00 */
[----:B------:R-:W5:Y:S04]  /*12d0*/  LDS.64 R62, [UR5+0x48] ;  /* 0x00004805ff3e7984 */ /* 0x000f680008000a00 */
[----:B------:R-:W5:Y:S01]  /*12e0*/  LDS.128 R24, [UR5+0x50] ;  /* 0x00005005ff187984 */ /* 0x000f620008000c00 */
[----:B0-----:R-:W-:-:S02]  /*12f0*/  ISETP.NE.U32.AND P4, PT, R12, RZ, PT ;  /* 0x000000ff0c00720c */ /* 0x001fc40003f85070 */
[----:B-1----:R-:W-:Y:S01]  /*1300*/  IADD3 R23, P0, PT, R12, R40, RZ ;  /* 0x000000280c177210 */ /* 0x002fe20007f1e0ff */
[----:B------:R-:W0:Y:S01]  /*1310*/  LDS.64 R48, [UR5+0xa0] ;  /* 0x0000a005ff307984 */ /* 0x000e220008000a00 */
[C---:B------:R-:W-:Y:S02]  /*1320*/  ISETP.NE.AND.EX P4, PT, R13.reuse, RZ, PT, P4 ;  /* 0x000000ff0d00720c */ /* 0x040fe40003f85340 */
[C---:B--2---:R-:W-:Y:S01]  /*1330*/  ISETP.NE.U32.AND P3, PT, R14.reuse, RZ, PT ;  /* 0x000000ff0e00720c */ /* 0x044fe20003f65070 */
[----:B------:R-:W-:Y:S01]  /*1340*/  IMAD.X R13, R13, 0x1, R41, P0 ;  /* 0x000000010d0d7824 */ /* 0x000fe200000e0629 */
[----:B------:R-:W-:Y:S01]  /*1350*/  IADD3 R69, P0, PT, R14, R23, RZ ;  /* 0x000000170e457210 */ /* 0x000fe20007f1e0ff */
[----:B------:R-:W-:Y:S01]  /*1360*/  @!P5 IMAD.MOV.U32 R40, RZ, RZ, R23 ;  /* 0x000000ffff28d224 */ /* 0x000fe200078e0017 */
[----:B------:R-:W1:Y:S01]  /*1370*/  LDS.64 R64, [UR5+0x68] ;  /* 0x00006805ff407984 */ /* 0x000e620008000a00 */
[C---:B------:R-:W-:Y:S01]  /*1380*/  ISETP.NE.AND.EX P3, PT, R15.reuse, RZ, PT, P3 ;  /* 0x000000ff0f00720c */ /* 0x040fe20003f65330 */
[--C-:B------:R-:W-:Y:S01]  /*1390*/  @!P5 IMAD.MOV.U32 R41, RZ, RZ, R13.reuse ;  /* 0x000000ffff29d224 */ /* 0x100fe200078e000d */
[C---:B---3--:R-:W-:Y:S01]  /*13a0*/  IADD3 R73, P6, PT, R20.reuse, R69, RZ ;  /* 0x0000004514497210 */ /* 0x048fe20007fde0ff */
[----:B------:R-:W-:Y:S01]  /*13b0*/  IMAD.X R71, R15, 0x1, R13, P0 ;  /* 0x000000010f477824 */ /* 0x000fe200000e060d */
[----:B------:R-:W-:Y:S01]  /*13c0*/  ISETP.NE.U32.AND P0, PT, R20, RZ, PT ;  /* 0x000000ff1400720c */ /* 0x000fe20003f05070 */
[----:B------:R-:W-:Y:S02]  /*13d0*/  LDS.64 R46, [UR5+0x88] ;  /* 0x00008805ff2e7984 */ /* 0x000fe40008000a00 */
[C---:B------:R-:W-:Y:S01]  /*13e0*/  IMAD.X R75, R21.reuse, 0x1, R71, P6 ;  /* 0x00000001154b7824 */ /* 0x040fe200030e0647 */
[----:B------:R-:W-:Y:S01]  /*13f0*/  ISETP.NE.AND.EX P0, PT, R21, RZ, PT, P0 ;  /* 0x000000ff1500720c */ /* 0x000fe20003f05300 */
[----:B------:R-:W-:Y:S01]  /*1400*/  LDS.128 R12, [UR5+0x90] ;  /* 0x00009005ff0c7984 */ /* 0x000fe20008000c00 */
[----:B----4-:R-:W-:-:S02]  /*1410*/  @!P4 VIMNMX R51, PT, PT, R43, R51, !PT ;  /* 0x000000332b33c248 */ /* 0x010fc40007fe0100 */
[----:B------:R-:W-:Y:S01]  /*1420*/  @!P4 VIMNMX R50, PT, PT, R42, R50, PT ;  /* 0x000000322a32c248 */ /* 0x000fe20003fe0100 */
[----:B------:R-:W2:Y:S01]  /*1430*/  LDS.128 R20, [UR5+0x70] ;  /* 0x00007005ff147984 */ /* 0x000ea20008000c00 */
[----:B-----5:R-:W-:Y:S01]  /*1440*/  @!P4 VIMNMX R16, PT, PT, R4, R16, PT ;  /* 0x000000100410c248 */ /* 0x020fe20003fe0100 */
[----:B------:R-:W-:Y:S01]  /*1450*/  @!P5 IMAD.MOV.U32 R43, RZ, RZ, R51 ;  /* 0x000000ffff2bd224 */ /* 0x000fe200078e0033 */
[----:B------:R-:W-:Y:S01]  /*1460*/  @!P4 VIMNMX R17, PT, PT, R5, R17, !PT ;  /* 0x000000110511c248 */ /* 0x000fe20007fe0100 */
[----:B------:R-:W-:Y:S01]  /*1470*/  @!P5 IMAD.MOV.U32 R42, RZ, RZ, R50 ;  /* 0x000000ffff2ad224 */ /* 0x000fe200078e0032 */
[----:B------:R-:W-:Y:S01]  /*1480*/  @!P4 VIMNMX R18, PT, PT, R6, R18, PT ;  /* 0x000000120612c248 */ /* 0x000fe20003fe0100 */
[----:B------:R-:W-:Y:S01]  /*1490*/  @!P5 IMAD.MOV.U32 R4, RZ, RZ, R16 ;  /* 0x000000ffff04d224 */ /* 0x000fe200078e0010 */
[----:B------:R-:W-:Y:S02]  /*14a0*/  @!P4 VIMNMX R19, PT, PT, R7, R19, !PT ;  /* 0x000000130713c248 */ /* 0x000fe40007fe0100 */
[----:B------:R-:W-:Y:S01]  /*14b0*/  ISETP.NE.AND P4, PT, R59, 0x3, PT ;  /* 0x000000033b00780c */ /* 0x000fe20003f85270 */
[----:B------:R-:W-:Y:S01]  /*14c0*/  @!P5 IMAD.MOV.U32 R6, RZ, RZ, R18 ;  /* 0x000000ffff06d224 */ /* 0x000fe200078e0012 */
[----:B------:R-:W-:Y:S01]  /*14d0*/  @!P5 MOV R5, R17 ;  /* 0x000000110005d202 */ /* 0x000fe20000000f00 */
[----:B------:R-:W-:Y:S01]  /*14e0*/  @!P5 IMAD.MOV.U32 R7, RZ, RZ, R19 ;  /* 0x000000ffff07d224 */ /* 0x000fe200078e0013 */
[----:B------:R-:W-:-:S02]  /*14f0*/  IADD3 R67, P6, PT, R60, R73, RZ ;  /* 0x000000493c437210 */ /* 0x000fc40007fde0ff */
[----:B------:R-:W-:Y:S02]  /*1500*/  ISETP.NE.U32.AND P5, PT, R60, RZ, PT ;  /* 0x000000ff3c00720c */ /* 0x000fe40003fa5070 */
[----:B------:R-:W-:Y:S02]  /*1510*/  @!P3 VIMNMX R63, PT, PT, R63, R51, !PT ;  /* 0x000000333f3fb248 */ /* 0x000fe40007fe0100 */
[----:B------:R-:W-:Y:S02]  /*1520*/  @!P3 VIMNMX R62, PT, PT, R62, R50, PT ;  /* 0x000000323e3eb248 */ /* 0x000fe40003fe0100 */
[----:B------:R-:W-:Y:S01]  /*1530*/  @!P3 VIMNMX R24, PT, PT, R24, R16, PT ;  /* 0x000000101818b248 */ /* 0x000fe20003fe0100 */
[----:B------:R-:W-:Y:S01]  /*1540*/  @!P4 IMAD.MOV.U32 R40, RZ, RZ, R69 ;  /* 0x000000ffff28c224 */ /* 0x000fe200078e0045 */
[----:B------:R-:W-:Y:S01]  /*1550*/  @!P3 VIMNMX R25, PT, PT, R25, R17, !PT ;  /* 0x000000111919b248 */ /* 0x000fe20007fe0100 */
[----:B------:R-:W-:Y:S01]  /*1560*/  IMAD.X R69, R61, 0x1, R75, P6 ;  /* 0x000000013d457824 */ /* 0x000fe200030e064b */
[----:B------:R-:W-:Y:S01]  /*1570*/  @!P3 VIMNMX R26, PT, PT, R26, R18, PT ;  /* 0x000000121a1ab248 */ /* 0x000fe20003fe0100 */
[----:B------:R-:W3:Y:S01]  /*1580*/  LDS.64 R50, [UR5+0xa8] ;  /* 0x0000a805ff327984 */ /* 0x000ee20008000a00 */
[----:B------:R-:W-:Y:S01]  /*1590*/  @!P3 VIMNMX R27, PT, PT, R27, R19, !PT ;  /* 0x000000131b1bb248 */ /* 0x000fe20007fe0100 */
[----:B------:R-:W-:Y:S01]  /*15a0*/  @!P4 IMAD.MOV.U32 R4, RZ, RZ, R24 ;  /* 0x000000ffff04c224 */ /* 0x000fe200078e0018 */
[----:B------:R-:W-:Y:S01]  /*15b0*/  ISETP.NE.AND.EX P5, PT, R61, RZ, PT, P5 ;  /* 0x000000ff3d00720c */ /* 0x000fe20003fa5350 */
[----:B------:R-:W4:Y:S01]  /*15c0*/  LDS.128 R16, [UR5+0xb0] ;  /* 0x0000b005ff107984 */ /* 0x000f220008000c00 */
[----:B------:R-:W-:Y:S01]  /*15d0*/  @!P4 IMAD.MOV.U32 R5, RZ, RZ, R25 ;  /* 0x000000ffff05c224 */ /* 0x000fe200078e0019 */
[----:B------:R-:W-:Y:S01]  /*15e0*/  ISETP.NE.AND P3, PT, R59, 0x4, PT ;  /* 0x000000043b00780c */ /* 0x000fe20003f65270 */
[----:B------:R-:W-:Y:S01]  /*15f0*/  @!P4 IMAD.MOV.U32 R6, RZ, RZ, R26 ;  /* 0x000000ffff06c224 */ /* 0x000fe200078e001a */
[----:B------:R-:W5:Y:S01]  /*1600*/  LDS.64 R60, [UR5+0xc0] ;  /* 0x0000c005ff3c7984 */ /* 0x000f620008000a00 */
[----:B0-----:R-:W-:Y:S01]  /*1610*/  ISETP.NE.U32.AND P6, PT, R48, RZ, PT ;  /* 0x000000ff3000720c */ /* 0x001fe20003fc5070 */
[----:B------:R-:W-:Y:S01]  /*1620*/  @!P4 IMAD.MOV.U32 R7, RZ, RZ, R27 ;  /* 0x000000ffff07c224 */ /* 0x000fe200078e001b */
[----:B-1----:R-:W-:Y:S01]  /*1630*/  @!P0 VIMNMX R64, PT, PT, R64, R62, PT ;  /* 0x0000003e40408248 */ /* 0x002fe20003fe0100 */
[----:B------:R-:W-:Y:S01]  /*1640*/  @!P4 IMAD.MOV.U32 R43, RZ, RZ, R63 ;  /* 0x000000ffff2bc224 */ /* 0x000fe200078e003f */
[----:B--2---:R-:W-:Y:S01]  /*1650*/  @!P0 VIMNMX R20, PT, PT, R20, R24, PT ;  /* 0x0000001814148248 */ /* 0x004fe20003fe0100 */
[----:B------:R-:W-:Y:S01]  /*1660*/  @!P4 IMAD.MOV.U32 R41, RZ, RZ, R71 ;  /* 0x000000ffff29c224 */ /* 0x000fe200078e0047 */
[----:B------:R-:W-:Y:S01]  /*1670*/  @!P0 VIMNMX R21, PT, PT, R21, R25, !PT ;  /* 0x0000001915158248 */ /* 0x000fe20007fe0100 */
[----:B------:R-:W-:Y:S01]  /*1680*/  @!P4 IMAD.MOV.U32 R42, RZ, RZ, R62 ;  /* 0x000000ffff2ac224 */ /* 0x000fe200078e003e */
[----:B------:R-:W0:Y:S01]  /*1690*/  LDS.64 R24, [UR5+0xe0] ;  /* 0x0000e005ff187984 */ /* 0x000e220008000a00 */
[----:B------:R-:W-:Y:S01]  /*16a0*/  @!P0 VIMNMX R65, PT, PT, R65, R63, !PT ;  /* 0x0000003f41418248 */ /* 0x000fe20007fe0100 */
[----:B------:R-:W-:Y:S01]  /*16b0*/  @!P3 IMAD.MOV.U32 R40, RZ, RZ, R73 ;  /* 0x000000ffff28b224 */ /* 0x000fe200078e0049 */
[----:B------:R-:W-:Y:S01]  /*16c0*/  @!P0 VIMNMX R22, PT, PT, R22, R26, PT ;  /* 0x0000001a16168248 */ /* 0x000fe20003fe0100 */
[----:B------:R-:W-:Y:S01]  /*16d0*/  @!P3 IMAD.MOV.U32 R5, RZ, RZ, R21 ;  /* 0x000000ffff05b224 */ /* 0x000fe200078e0015 */
[----:B------:R-:W-:Y:S01]  /*16e0*/  @!P0 VIMNMX R23, PT, PT, R23, R27, !PT ;  /* 0x0000001b17178248 */ /* 0x000fe20007fe0100 */
[----:B------:R-:W-:Y:S01]  /*16f0*/  @!P3 IMAD.MOV.U32 R43, RZ, RZ, R65 ;  /* 0x000000ffff2bb224 */ /* 0x000fe200078e0041 */
[----:B------:R-:W-:Y:S01]  /*1700*/  ISETP.NE.AND.EX P6, PT, R49, RZ, PT, P6 ;  /* 0x000000ff3100720c */ /* 0x000fe20003fc5360 */
[----:B------:R-:W-:Y:S01]  /*1710*/  @!P3 IMAD.MOV.U32 R6, RZ, RZ, R22 ;  /* 0x000000ffff06b224 */ /* 0x000fe200078e0016 */
[----:B------:R-:W-:Y:S01]  /*1720*/  @!P5 VIMNMX R46, PT, PT, R46, R64, PT ;  /* 0x000000402e2ed248 */ /* 0x000fe20003fe0100 */
[----:B------:R-:W-:Y:S01]  /*1730*/  @!P3 IMAD.MOV.U32 R7, RZ, RZ, R23 ;  /* 0x000000ffff07b224 */ /* 0x000fe200078e0017 */
[----:B------:R-:W-:Y:S01]  /*1740*/  @!P5 VIMNMX R47, PT, PT, R47, R65, !PT ;  /* 0x000000412f2fd248 */ /* 0x000fe20007fe0100 */
[----:B------:R-:W1:Y:S01]  /*1750*/  LDS.64 R26, [UR5+0xc8] ;  /* 0x0000c805ff1a7984 */ /* 0x000e620008000a00 */
[----:B------:R-:W-:Y:S01]  /*1760*/  @!P5 VIMNMX R12, PT, PT, R12, R20, PT ;  /* 0x000000140c0cd248 */ /* 0x000fe20003fe0100 */
[----:B------:R-:W-:Y:S01]  /*1770*/  @!P3 IMAD.MOV.U32 R41, RZ, RZ, R75 ;  /* 0x000000ffff29b224 */ /* 0x000fe200078e004b */
[----:B------:R-:W-:Y:S01]  /*1780*/  @!P5 VIMNMX R13, PT, PT, R13, R21, !PT ;  /* 0x000000150d0dd248 */ /* 0x000fe20007fe0100 */
[----:B------:R-:W-:Y:S01]  /*1790*/  @!P3 IMAD.MOV.U32 R42, RZ, RZ, R64 ;  /* 0x000000ffff2ab224 */ /* 0x000fe200078e0040 */
[----:B------:R-:W-:-:S02]  /*17a0*/  @!P5 VIMNMX R14, PT, PT, R14, R22, PT ;  /* 0x000000160e0ed248 */ /* 0x000fc40003fe0100 */
[----:B------:R-:W-:Y:S02]  /*17b0*/  @!P5 VIMNMX R15, PT, PT, R15, R23, !PT ;  /* 0x000000170f0fd248 */ /* 0x000fe40007fe0100 */
[----:B------:R-:W-:Y:S02]  /*17c0*/  ISETP.NE.AND P5, PT, R59, 0x5, PT ;  /* 0x000000053b00780c */ /* 0x000fe40003fa5270 */
[----:B------:R-:W-:Y:S02]  /*17d0*/  @!P3 MOV R4, R20 ;  /* 0x000000140004b202 */ /* 0x000fe40000000f00 */
[----:B------:R-:W2:Y:S01]  /*17e0*/  LDS.128 R20, [UR5+0xd0] ;  /* 0x0000d005ff147984 */ /* 0x000ea20008000c00 */
[----:B------:R-:W-:Y:S02]  /*17f0*/  IADD3 R63, P0, PT, R48, R67, RZ ;  /* 0x00000043303f7210 */ /* 0x000fe40007f1e0ff */
[----:B---3--:R-:W-:Y:S01]  /*1800*/  @!P6 VIMNMX R50, PT, PT, R50, R46, PT ;  /* 0x0000002e3232e248 */ /* 0x008fe20003fe0100 */
[----:B------:R3:W0:Y:S01]  /*1810*/  SHFL.UP PT, R48, R9, 0x1, RZ ;  /* 0x0420000009307989 */ /* 0x00062200000e00ff */
[----:B------:R-:W-:Y:S01]  /*1820*/  @!P6 VIMNMX R51, PT, PT, R51, R47, !PT ;  /* 0x0000002f3333e248 */ /* 0x000fe20007fe0100 */
[----:B------:R-:W-:Y:S01]  /*1830*/  IMAD.X R65, R49, 0x1, R69, P0 ;  /* 0x0000000131417824 */ /* 0x000fe200000e0645 */
[----:B----4-:R-:W-:Y:S01]  /*1840*/  @!P6 VIMNMX R16, PT, PT, R16, R12, PT ;  /* 0x0000000c1010e248 */ /* 0x010fe20003fe0100 */
[----:B------:R3:W4:Y:S01]  /*1850*/  SHFL.UP PT, R49, R10, 0x1, RZ ;  /* 0x042000000a317989 */ /* 0x00072200000e00ff */
[----:B------:R-:W-:Y:S01]  /*1860*/  @!P6 VIMNMX R17, PT, PT, R17, R13, !PT ;  /* 0x0000000d1111e248 */ /* 0x000fe20007fe0100 */
[----:B------:R-:W-:Y:S01]  /*1870*/  @!P5 IMAD.MOV.U32 R7, RZ, RZ, R15 ;  /* 0x000000ffff07d224 */ /* 0x000fe200078e000f */
[----:B------:R-:W-:Y:S01]  /*1880*/  @!P6 VIMNMX R18, PT, PT, R18, R14, PT ;  /* 0x0000000e1212e248 */ /* 0x000fe20003fe0100 */
[----:B------:R-:W-:Y:S01]  /*1890*/  @!P5 IMAD.MOV.U32 R6, RZ, RZ, R14 ;  /* 0x000000ffff06d224 */ /* 0x000fe200078e000e */
[----:B------:R-:W-:Y:S01]  /*18a0*/  @!P6 VIMNMX R19, PT, PT, R19, R15, !PT ;  /* 0x0000000f1313e248 */ /* 0x000fe20007fe0100 */
[----:B------:R-:W-:Y:S01]  /*18b0*/  @!P5 IMAD.MOV.U32 R4, RZ, RZ, R12 ;  /* 0x000000ffff04d224 */ /* 0x000fe200078e000c */
[C---:B------:R-:W-:Y:S01]  /*18c0*/  ISETP.NE.AND P4, PT, R59.reuse, 0x6, PT ;  /* 0x000000063b00780c */ /* 0x040fe20003f85270 */
[----:B------:R-:W3:Y:S01]  /*18d0*/  LDS.64 R14, [UR5+0xe8] ;  /* 0x0000e805ff0e7984 */ /* 0x000ee20008000a00 */
[----:B------:R-:W-:Y:S01]  /*18e0*/  ISETP.NE.AND P3, PT, R59, 0x7, PT ;  /* 0x000000073b00780c */ /* 0x000fe20003f65270 */
[----:B------:R-:W-:Y:S01]  /*18f0*/  @!P5 IMAD.MOV.U32 R5, RZ, RZ, R13 ;  /* 0x000000ffff05d224 */ /* 0x000fe200078e000d */
[C---:B-----5:R-:W-:Y:S01]  /*1900*/  ISETP.NE.U32.AND P0, PT, R60.reuse, RZ, PT ;  /* 0x000000ff3c00720c */ /* 0x060fe20003f05070 */
[----:B------:R0:W3:Y:S01]  /*1910*/  SHFL.UP PT, R59, R8, 0x1, RZ ;  /* 0x04200000083b7989 */ /* 0x0000e200000e00ff */
[----:B------:R-:W-:Y:S01]  /*1920*/  IADD3 R71, P6, PT, R60, R63, RZ ;  /* 0x0000003f3c477210 */ /* 0x000fe20007fde0ff */
[----:B------:R-:W-:Y:S01]  /*1930*/  @!P5 IMAD.MOV.U32 R40, RZ, RZ, R67 ;  /* 0x000000ffff28d224 */ /* 0x000fe200078e0043 */
[----:B------:R-:W-:Y:S01]  /*1940*/  ISETP.NE.AND.EX P0, PT, R61, RZ, PT, P0 ;  /* 0x000000ff3d00720c */ /* 0x000fe20003f05300 */
[----:B------:R1:W3:Y:S01]  /*1950*/  SHFL.UP PT, R60, R11, 0x1, RZ ;  /* 0x042000000b3c7989 */ /* 0x0002e200000e00ff */
[----:B------:R-:W-:-:S02]  /*1960*/  @!P5 IMAD.MOV.U32 R41, RZ, RZ, R69 ;  /* 0x000000ffff29d224 */ /* 0x000fc400078e0045 */
[----:B------:R-:W-:Y:S01]  /*1970*/  IMAD.X R61, R61, 0x1, R65, P6 ;  /* 0x000000013d3d7824 */ /* 0x000fe200030e0641 */
[----:B------:R-:W3:Y:S01]  /*1980*/  LDS.128 R8, [UR5+0xf0] ;  /* 0x0000f005ff087984 */ /* 0x000ee20008000c00 */
[C---:B0-----:R-:W-:Y:S01]  /*1990*/  IADD3 R12, P6, PT, R24.reuse, R71, RZ ;  /* 0x00000047180c7210 */ /* 0x041fe20007fde0ff */
[----:B------:R-:W-:Y:S01]  /*19a0*/  @!P5 IMAD.MOV.U32 R43, RZ, RZ, R47 ;  /* 0x000000ffff2bd224 */ /* 0x000fe200078e002f */
[----:B------:R-:W-:Y:S01]  /*19b0*/  @!P4 MOV R40, R63 ;  /* 0x0000003f0028c202 */ /* 0x000fe20000000f00 */
[----:B------:R-:W-:Y:S01]  /*19c0*/  @!P5 IMAD.MOV.U32 R42, RZ, RZ, R46 ;  /* 0x000000ffff2ad224 */ /* 0x000fe200078e002e */
[----:B------:R-:W-:Y:S01]  /*19d0*/  ISETP.NE.U32.AND P5, PT, R24, RZ, PT ;  /* 0x000000ff1800720c */ /* 0x000fe20003fa5070 */
[----:B------:R-:W-:Y:S01]  /*19e0*/  IMAD.X R13, R25, 0x1, R61, P6 ;  /* 0x00000001190d7824 */ /* 0x000fe200030e063d */
[----:B------:R-:W-:Y:S01]  /*19f0*/  ISETP.GE.U32.AND P6, PT, R0, 0x20, PT ;  /* 0x000000200000780c */ /* 0x000fe20003fc6070 */
[----:B------:R-:W-:Y:S01]  /*1a00*/  @!P4 IMAD.MOV.U32 R5, RZ, RZ, R17 ;  /* 0x000000ffff05c224 */ /* 0x000fe200078e0011 */
[----:B-1----:R-:W-:Y:S01]  /*1a10*/  @!P0 VIMNMX R27, PT, PT, R27, R51, !PT ;  /* 0x000000331b1b8248 */ /* 0x002fe20007fe0100 */
[----:B------:R-:W-:Y:S01]  /*1a20*/  @!P4 IMAD.MOV.U32 R4, RZ, RZ, R16 ;  /* 0x000000ffff04c224 */ /* 0x000fe200078e0010 */
[----:B------:R-:W-:Y:S01]  /*1a30*/  @!P0 VIMNMX R26, PT, PT, R26, R50, PT ;  /* 0x000000321a1a8248 */ /* 0x000fe20003fe0100 */
[----:B------:R0:W1:Y:S01]  /*1a40*/  SHFL.UP PT, R47, R44, 0x1, RZ ;  /* 0x042000002c2f7989 */ /* 0x00006200000e00ff */
[----:B--2---:R-:W-:Y:S01]  /*1a50*/  @!P0 VIMNMX R21, PT, PT, R21, R17, !PT ;  /* 0x0000001115158248 */ /* 0x004fe20007fe0100 */
[----:B------:R-:W-:Y:S01]  /*1a60*/  @!P4 IMAD.MOV.U32 R41, RZ, RZ, R65 ;  /* 0x000000ffff29c224 */ /* 0x000fe200078e0041 */
[----:B------:R-:W-:Y:S01]  /*1a70*/  @!P0 VIMNMX R22, PT, PT, R22, R18, PT ;  /* 0x0000001216168248 */ /* 0x000fe20003fe0100 */
[----:B------:R0:W2:Y:S01]  /*1a80*/  SHFL.UP PT, R24, R45, 0x1, RZ ;  /* 0x042000002d187989 */ /* 0x0000a200000e00ff */
[----:B------:R-:W-:Y:S01]  /*1a90*/  @!P0 VIMNMX R23, PT, PT, R23, R19, !PT ;  /* 0x0000001317178248 */ /* 0x000fe20007fe0100 */
[----:B------:R-:W-:Y:S01]  /*1aa0*/  @!P4 IMAD.MOV.U32 R43, RZ, RZ, R51 ;  /* 0x000000ffff2bc224 */ /* 0x000fe200078e0033 */
[----:B------:R-:W-:Y:S01]  /*1ab0*/  @!P0 VIMNMX R20, PT, PT, R20, R16, PT ;  /* 0x0000001014148248 */ /* 0x000fe20003fe0100 */
[----:B------:R0:W0:Y:S01]  /*1ac0*/  SHFL.UP PT, R17, R38, 0x1, RZ ;  /* 0x0420000026117989 */ /* 0x00002200000e00ff */
[----:B------:R-:W-:Y:S01]  /*1ad0*/  ISETP.GE.U32.AND P0, PT, R12, 0x101, PT ;  /* 0x000001010c00780c */ /* 0x000fe20003f06070 */
[----:B------:R-:W-:Y:S01]  /*1ae0*/  @!P4 IMAD.MOV.U32 R42, RZ, RZ, R50 ;  /* 0x000000ffff2ac224 */ /* 0x000fe200078e0032 */
[----:B------:R-:W-:Y:S01]  /*1af0*/  ISETP.NE.AND.EX P5, PT, R25, RZ, PT, P5 ;  /* 0x000000ff1900720c */ /* 0x000fe20003fa5350 */
[----:B------:R0:W0:Y:S01]  /*1b00*/  SHFL.UP PT, R16, R39, 0x1, RZ ;  /* 0x0420000027107989 */ /* 0x00002200000e00ff */
[----:B------:R-:W-:Y:S01]  /*1b10*/  @!P4 IMAD.MOV.U32 R6, RZ, RZ, R18 ;  /* 0x000000ffff06c224 */ /* 0x000fe200078e0012 */
[----:B------:R-:W-:Y:S01]  /*1b20*/  ISETP.GE.AND.EX P0, PT, R13, RZ, PT, P0 ;  /* 0x000000ff0d00720c */ /* 0x000fe20003f06300 */
[----:B------:R-:W-:Y:S01]  /*1b30*/  @!P4 IMAD.MOV.U32 R7, RZ, RZ, R19 ;  /* 0x000000ffff07c224 */ /* 0x000fe200078e0013 */
[----:B------:R-:W-:Y:S01]  /*1b40*/  ISETP.NE.AND P4, PT, R0, RZ, PT ;  /* 0x000000ff0000720c */ /* 0x000fe20003f85270 */
[----:B------:R-:W-:Y:S01]  /*1b50*/  @!P3 IMAD.MOV.U32 R40, RZ, RZ, R71 ;  /* 0x000000ffff28b224 */ /* 0x000fe200078e0047 */
[----:B------:R-:W-:Y:S01]  /*1b60*/  @!P3 MOV R41, R61 ;  /* 0x0000003d0029b202 */ /* 0x000fe20000000f00 */
[----:B------:R-:W-:-:S02]  /*1b70*/  @!P3 IMAD.MOV.U32 R43, RZ, RZ, R27 ;  /* 0x000000ffff2bb224 */ /* 0x000fc400078e001b */
[----:B------:R-:W-:Y:S02]  /*1b80*/  @!P3 IMAD.MOV.U32 R42, RZ, RZ, R26 ;  /* 0x000000ffff2ab224 */ /* 0x000fe400078e001a */
[----:B------:R-:W-:Y:S02]  /*1b90*/  @!P3 IMAD.MOV.U32 R7, RZ, RZ, R23 ;  /* 0x000000ffff07b224 */ /* 0x000fe400078e0017 */
[----:B------:R-:W-:Y:S02]  /*1ba0*/  @!P3 IMAD.MOV.U32 R6, RZ, RZ, R22 ;  /* 0x000000ffff06b224 */ /* 0x000fe400078e0016 */
[----:B------:R-:W-:Y:S02]  /*1bb0*/  @!P3 IMAD.MOV.U32 R5, RZ, RZ, R21 ;  /* 0x000000ffff05b224 */ /* 0x000fe400078e0015 */
[----:B------:R-:W-:Y:S01]  /*1bc0*/  @!P3 IMAD.MOV.U32 R4, RZ, RZ, R20 ;  /* 0x000000ffff04b224 */ /* 0x000fe200078e0014 */
[----:B-1234-:R-:W-:Y:S06]  /*1bd0*/  @!P6 BRA `(.L_x_1017) ;  /* 0x00000000004ce947 */ /* 0x01efec0003800000 */
[----:B------:R-:W-:Y:S02]  /*1be0*/  ISETP.NE.U32.AND P3, PT, R47, RZ, PT ;  /* 0x000000ff2f00720c */ /* 0x000fe40003f65070 */
[----:B------:R-:W-:Y:S02]  /*1bf0*/  ISETP.NE.AND P6, PT, R52, RZ, PT ;  /* 0x000000ff3400720c */ /* 0x000fe40003fc5270 */
[----:B------:R-:W-:-:S13]  /*1c00*/  ISETP.NE.AND.EX P3, PT, R24, RZ, PT, P3 ;  /* 0x000000ff1800720c */ /* 0x000fda0003f65330 */
[----:B0-----:R-:W-:Y:S01]  /*1c10*/  @!P3 VIMNMX R17, PT, PT, R17, R42, PT ;  /* 0x0000002a1111b248 */ /* 0x001fe20003fe0100 */
[----:B------:R-:W-:Y:S01]  /*1c20*/  @!P6 IMAD.MOV.U32 R17, RZ, RZ, R42 ;  /* 0x000000ffff11e224 */ /* 0x000fe200078e002a */
[----:B------:R-:W-:Y:S01]  /*1c30*/  @!P3 VIMNMX R16, PT, PT, R16, R43, !PT ;  /* 0x0000002b1010b248 */ /* 0x000fe20007fe0100 */
[----:B------:R-:W-:Y:S01]  /*1c40*/  @!P6 IMAD.MOV.U32 R16, RZ, RZ, R43 ;  /* 0x000000ffff10e224 */ /* 0x000fe200078e002b */
[----:B------:R-:W-:Y:S01]  /*1c50*/  @!P3 VIMNMX R59, PT, PT, R59, R4, PT ;  /* 0x000000043b3bb248 */ /* 0x000fe20003fe0100 */
[----:B------:R-:W-:Y:S01]  /*1c60*/  @!P6 IMAD.MOV.U32 R59, RZ, RZ, R4 ;  /* 0x000000ffff3be224 */ /* 0x000fe200078e0004 */
[----:B------:R-:W-:Y:S01]  /*1c70*/  @!P3 VIMNMX R48, PT, PT, R48, R5, !PT ;  /* 0x000000053030b248 */ /* 0x000fe20007fe0100 */
[----:B------:R-:W-:Y:S01]  /*1c80*/  @!P6 IMAD.MOV.U32 R48, RZ, RZ, R5 ;  /* 0x000000ffff30e224 */ /* 0x000fe200078e0005 */
[----:B------:R-:W-:Y:S01]  /*1c90*/  @!P3 VIMNMX R49, PT, PT, R49, R6, PT ;  /* 0x000000063131b248 */ /* 0x000fe20003fe0100 */
[----:B------:R-:W-:Y:S01]  /*1ca0*/  @!P6 IMAD.MOV.U32 R49, RZ, RZ, R6 ;  /* 0x000000ffff31e224 */ /* 0x000fe200078e0006 */
[----:B------:R-:W-:Y:S01]  /*1cb0*/  @!P3 VIMNMX R60, PT, PT, R60, R7, !PT ;  /* 0x000000073c3cb248 */ /* 0x000fe20007fe0100 */
[----:B------:R-:W-:Y:S01]  /*1cc0*/  @!P6 IMAD.MOV.U32 R60, RZ, RZ, R7 ;  /* 0x000000ffff3ce224 */ /* 0x000fe200078e0007 */
[----:B------:R-:W-:Y:S01]  /*1cd0*/  IADD3 R47, P3, PT, R40, R47, RZ ;  /* 0x0000002f282f7210 */ /* 0x000fe20007f7e0ff */
[----:B------:R-:W-:-:S04]  /*1ce0*/  @!P6 IMAD.MOV.U32 R47, RZ, RZ, R40 ;  /* 0x000000ffff2fe224 */ /* 0x000fc800078e0028 */
[----:B------:R-:W-:Y:S02]  /*1cf0*/  IMAD.X R24, R41, 0x1, R24, P3 ;  /* 0x0000000129187824 */ /* 0x000fe400018e0618 */
[----:B------:R-:W-:-:S07]  /*1d00*/  @!P6 IMAD.MOV.U32 R24, RZ, RZ, R41 ;  /* 0x000000ffff18e224 */ /* 0x000fce00078e0029 */
.L_x_1017:
[----:B------:R-:W-:Y:S05]  /*1d10*/  BSYNC.RECONVERGENT B0 ;  /* 0x0000000000007941 */ /* 0x000fea0003800200 */
.L_x_1016:
[----:B------:R-:W-:Y:S01]  /*1d20*/  BSSY.RECONVERGENT B0, `(.L_x_1018) ;  /* 0x000000e000007945 */ /* 0x000fe20003800200 */
[----:B------:R-:W-:Y:S02]  /*1d30*/  IMAD.U32 R18, RZ, RZ, UR4 ;  /* 0x00000004ff127e24 */ /* 0x000fe4000f8e00ff */
[----:B------:R-:W-:Y:S01]  /*1d40*/  IMAD.MOV.U32 R19, RZ, RZ, R57 ;  /* 0x000000ffff137224 */ /* 0x000fe200078e0039 */
[----:B------:R-:W-:Y:S06]  /*1d50*/  @!P1 BRA `(.L_x_1019) ;  /* 0x0000000000289947 */ /* 0x000fec0003800000 */
[C---:B------:R-:W-:Y:S02]  /*1d60*/  ISETP.NE.U32.AND P1, PT, R57.reuse, RZ, PT ;  /* 0x000000ff3900720c */ /* 0x040fe40003f25070 */
[----:B------:R-:W-:Y:S02]  /*1d70*/  IADD3 R19, P3, PT, R57, R47, RZ ;  /* 0x0000002f39137210 */ /* 0x000fe40007f7e0ff */
[----:B------:R-:W-:Y:S02]  /*1d80*/  ISETP.NE.AND.EX P1, PT, RZ, UR4, PT, P1 ;  /* 0x00000004ff007c0c */ /* 0x000fe4000bf25310 */
[----:B------:R-:W-:-:S11]  /*1d90*/  IADD3.X R18, PT, PT, R24, UR4, RZ, P3, !PT ;  /* 0x0000000418127c10 */ /* 0x000fd60009ffe4ff */
[----:B0-----:R-:W-:Y:S02]  /*1da0*/  @!P1 VIMNMX R30, PT, PT, R30, R17, PT ;  /* 0x000000111e1e9248 */ /* 0x001fe40003fe0100 */
[----:B------:R-:W-:Y:S02]  /*1db0*/  @!P1 VIMNMX R31, PT, PT, R31, R16, !PT ;  /* 0x000000101f1f9248 */ /* 0x000fe40007fe0100 */
[----:B------:R-:W-:Y:S02]  /*1dc0*/  @!P1 VIMNMX R28, PT, PT, R28, R59, PT ;  /* 0x0000003b1c1c9248 */ /* 0x000fe40003fe0100 */
[----:B------:R-:W-:Y:S02]  /*1dd0*/  @!P1 VIMNMX R29, PT, PT, R29, R48, !PT ;  /* 0x000000301d1d9248 */ /* 0x000fe40007fe0100 */
[----:B------:R-:W-:Y:S02]  /*1de0*/  @!P1 VIMNMX R2, PT, PT, R2, R49, PT ;  /* 0x0000003102029248 */ /* 0x000fe40003fe0100 */
[----:B------:R-:W-:-:S07]  /*1df0*/  @!P1 VIMNMX R3, PT, PT, R3, R60, !PT ;  /* 0x0000003c03039248 */ /* 0x000fce0007fe0100 */
.L_x_1019:
[----:B------:R-:W-:Y:S05]  /*1e00*/  BSYNC.RECONVERGENT B0 ;  /* 0x0000000000007941 */ /* 0x000fea0003800200 */
.L_x_1018:
[----:B------:R-:W-:Y:S01]  /*1e10*/  BSSY.RECONVERGENT B0, `(.L_x_1020) ;  /* 0x0000016000007945 */ /* 0x000fe20003800200 */
[----:B------:R-:W-:Y:S02]  /*1e20*/  IADD3 R25, P1, PT, R19, R58, RZ ;  /* 0x0000003a13197210 */ /* 0x000fe40007f3e0ff */
[----:B------:R-:W-:Y:S02]  /*1e30*/  @!P5 VIMNMX R14, PT, PT, R14, R26, PT ;  /* 0x0000001a0e0ed248 */ /* 0x000fe40003fe0100 */
[----:B------:R-:W-:Y:S02]  /*1e40*/  @!P5 VIMNMX R15, PT, PT, R15, R27, !PT ;  /* 0x0000001b0f0fd248 */ /* 0x000fe40007fe0100 */
[----:B------:R-:W-:Y:S02]  /*1e50*/  @!P5 VIMNMX R8, PT, PT, R8, R20, PT ;  /* 0x000000140808d248 */ /* 0x000fe40003fe0100 */
[----:B------:R-:W-:Y:S02]  /*1e60*/  @!P5 VIMNMX R9, PT, PT, R9, R21, !PT ;  /* 0x000000150909d248 */ /* 0x000fe40007fe0100 */
[----:B------:R-:W-:-:S02]  /*1e70*/  @!P5 VIMNMX R10, PT, PT, R10, R22, PT ;  /* 0x000000160a0ad248 */ /* 0x000fc40003fe0100 */
[----:B------:R-:W-:Y:S01]  /*1e80*/  @!P5 VIMNMX R11, PT, PT, R11, R23, !PT ;  /* 0x000000170b0bd248 */ /* 0x000fe20007fe0100 */
[----:B------:R-:W-:Y:S06]  /*1e90*/  @P4 BRA `(.L_x_1021) ;  /* 0x0000000000344947 */ /* 0x000fec0003800000 */
[----:B------:R-:W1:Y:S01]  /*1ea0*/  LDC.64 R4, c[0x0][0x3e8] ;  /* 0x0000fa00ff047b82 */ /* 0x000e620000000a00 */
[----:B------:R-:W-:Y:S02]  /*1eb0*/  IMAD.MOV.U32 R21, RZ, RZ, 0x65 ;  /* 0x00000065ff157424 */ /* 0x000fe400078e00ff */
[----:B------:R-:W-:Y:S02]  /*1ec0*/  IMAD.MOV.U32 R47, RZ, RZ, RZ ;  /* 0x000000ffff2f7224 */ /* 0x000fe400078e00ff */
[----:B------:R-:W-:-:S03]  /*1ed0*/  IMAD.MOV.U32 R24, RZ, RZ, RZ ;  /* 0x000000ffff187224 */ /* 0x000fc600078e00ff */
[----:B------:R-:W2:Y:S01]  /*1ee0*/  LDC.64 R6, c[0x0][0x3d8] ;  /* 0x0000f600ff067b82 */ /* 0x000ea20000000a00 */
[----:B-1----:R1:W-:Y:S04]  /*1ef0*/  ST.E.64.STRONG.GPU desc[UR10][R4.64+0x408], R14 ;  /* 0x0004080e04007985 */ /* 0x0023e8000c10fb0a */
[----:B------:R1:W-:Y:S04]  /*1f00*/  ST.E.64.STRONG.GPU desc[UR10][R4.64+0x410], R8 ;  /* 0x0004100804007985 */ /* 0x0003e8000c10fb0a */
[----:B------:R1:W-:Y:S04]  /*1f10*/  ST.E.64.STRONG.GPU desc[UR10][R4.64+0x400], R12 ;  /* 0x0004000c04007985 */ /* 0x0003e8000c10fb0a */
[----:B------:R1:W-:Y:S01]  /*1f20*/  ST.E.64.STRONG.GPU desc[UR10][R4.64+0x418], R10 ;  /* 0x0004180a04007985 */ /* 0x0003e2000c10fb0a */
[----:B------:R-:W-:Y:S06]  /*1f30*/  MEMBAR.ALL.GPU ;  /* 0x0000000000007992 */ /* 0x000fec000000a000 */
[----:B------:R-:W-:-:S00]  /*1f40*/  ERRBAR ;  /* 0x00000000000079ab */ /* 0x000fc00000000000 */
[----:B------:R-:W-:Y:S06]  /*1f50*/  CGAERRBAR ;  /* 0x00000000000075ab */ /* 0x000fec0000000000 */
[----:B--2---:R1:W-:Y:S02]  /*1f60*/  ST.E.STRONG.GPU desc[UR10][R6.64+0x80], R21 ;  /* 0x0000801506007985 */ /* 0x0043e4000c10f90a */
.L_x_1021:
[----:B------:R-:W-:Y:S05]  /*1f70*/  BSYNC.RECONVERGENT B0 ;  /* 0x0000000000007941 */ /* 0x000fea0003800200 */
.L_x_1020:
[----:B------:R-:W-:Y:S02]  /*1f80*/  @!P2 VIMNMX R36, PT, PT, R36, R30, PT ;  /* 0x0000001e2424a248 */ /* 0x000fe40003fe0100 */
[----:B------:R-:W-:Y:S02]  /*1f90*/  @!P2 VIMNMX R37, PT, PT, R37, R31, !PT ;  /* 0x0000001f2525a248 */ /* 0x000fe40007fe0100 */
[----:B------:R-:W-:Y:S02]  /*1fa0*/  @!P2 VIMNMX R34, PT, PT, R34, R28, PT ;  /* 0x0000001c2222a248 */ /* 0x000fe40003fe0100 */
[----:B------:R-:W-:Y:S02]  /*1fb0*/  @!P2 VIMNMX R35, PT, PT, R35, R29, !PT ;  /* 0x0000001d2323a248 */ /* 0x000fe40007fe0100 */
[----:B------:R-:W-:Y:S02]  /*1fc0*/  @!P2 VIMNMX R32, PT, PT, R32, R2, PT ;  /* 0x000000022020a248 */ /* 0x000fe40003fe0100 */
[----:B------:R-:W-:-:S02]  /*1fd0*/  @!P2 VIMNMX R33, PT, PT, R33, R3, !PT ;  /* 0x000000032121a248 */ /* 0x000fc40007fe0100 */
[----:B-1----:R-:W-:Y:S01]  /*1fe0*/  IADD3.X R6, PT, PT, RZ, R18, RZ, P1, !PT ;  /* 0x00000012ff067210 */ /* 0x002fe20000ffe4ff */
[----:B------:R-:W-:Y:S06]  /*1ff0*/  @!P0 BRA `(.L_x_1022) ;  /* 0x0000000800588947 */ /* 0x000fec0003800000 */
[----:B------:R-:W-:Y:S01]  /*2000*/  BAR.SYNC.DEFER_BLOCKING 0x0 ;  /* 0x0000000000007b1d */ /* 0x000fe20000010000 */
[----:B------:R-:W-:Y:S01]  /*2010*/  ISETP.NE.U32.AND P0, PT, R57, RZ, PT ;  /* 0x000000ff3900720c */ /* 0x000fe20003f05070 */
[----:B------:R-:W-:Y:S01]  /*2020*/  IMAD.MOV.U32 R4, RZ, RZ, 0x1c ;  /* 0x0000001cff047424 */ /* 0x000fe200078e00ff */
[----:B------:R-:W-:Y:S01]  /*2030*/  ISETP.NE.AND P1, PT, R53, R54, PT ;  /* 0x000000363500720c */ /* 0x000fe20003f25270 */
[----:B------:R-:W-:Y:S01]  /*2040*/  IMAD.MOV.U32 R6, RZ, RZ, 0x1c ;  /* 0x0000001cff067424 */ /* 0x000fe200078e00ff */
[----:B------:R-:W-:Y:S01]  /*2050*/  ISETP.NE.AND.EX P0, PT, RZ, UR4, PT, P0 ;  /* 0x00000004ff007c0c */ /* 0x000fe2000bf05300 */
[----:B------:R-:W-:Y:S01]  /*2060*/  IMAD.MOV.U32 R8, RZ, RZ, 0x1c ;  /* 0x0000001cff087424 */ /* 0x000fe200078e00ff */
[----:B------:R-:W-:-:S11]  /*2070*/  ISETP.NE.AND P2, PT, R54, R55, PT ;  /* 0x000000373600720c */ /* 0x000fd60003f45270 */
[----:B------:R-:W-:Y:S02]  /*2080*/  @P0 IMAD R5, R47, R4, UR5 ;  /* 0x000000052f050e24 */ /* 0x000fe4000f8e0204 */
[----:B------:R-:W-:Y:S02]  /*2090*/  @P1 IMAD R4, R19, R6, UR5 ;  /* 0x0000000513041e24 */ /* 0x000fe4000f8e0206 */
[----:B------:R-:W-:Y:S01]  /*20a0*/  @P2 IMAD R7, R25, R8, UR5 ;  /* 0x0000000519072e24 */ /* 0x000fe2000f8e0208 */
[----:B------:R1:W-:Y:S04]  /*20b0*/  @P0 STS [R5], R56 ;  /* 0x0000003805000388 */ /* 0x0003e80000000800 */
[----:B0-----:R1:W-:Y:S04]  /*20c0*/  @P0 STS [R5+0x4], R17 ;  /* 0x0000041105000388 */ /* 0x0013e80000000800 */
        /* <DEDUP_REMOVED lines=23> */
[----:B-1----:R-:W-:Y:S01]  /*2240*/  IMAD.MOV.U32 R59, RZ, RZ, R0 ;  /* 0x000000ffff3b7224 */ /* 0x002fe200078e0000 */
[----:B------:R-:W-:Y:S01]  /*2250*/  BSSY.RECONVERGENT B0, `(.L_x_1023) ;  /* 0x0000031000007945 */ /* 0x000fe20003800200 */
[----:B------:R-:W-:-:S03]  /*2260*/  IMAD.MOV.U32 R10, RZ, RZ, RZ ;  /* 0x000000ffff0a7224 */ /* 0x000fc600078e00ff */
[----:B------:R-:W-:Y:S02]  /*2270*/  LOP3.LUT R3, RZ, R59, RZ, 0x33, !PT ;  /* 0x0000003bff037212 */ /* 0x000fe400078e33ff */
[----:B------:R-:W-:Y:S02]  /*2280*/  LOP3.LUT R5, RZ, R10, RZ, 0x33, !PT ;  /* 0x0000000aff057212 */ /* 0x000fe400078e33ff */
[----:B------:R-:W-:Y:S02]  /*2290*/  IADD3 R8, P0, PT, R3, R12, RZ ;  /* 0x0000000c03087210 */ /* 0x000fe40007f1e0ff */
[----:B------:R-:W0:Y:S02]  /*22a0*/  LDC.64 R2, c[0x0][0x3c8] ;  /* 0x0000f200ff027b82 */ /* 0x000e240000000a00 */
[C---:B------:R-:W-:Y:S01]  /*22b0*/  LOP3.LUT R4, R8.reuse, 0x300, RZ, 0xc0, !PT ;  /* 0x0000030008047812 */ /* 0x040fe200078ec0ff */
        /* <DEDUP_REMOVED lines=20> */
.L_x_1025:
        /* <DEDUP_REMOVED lines=14> */
[----:B0-----:R-:W-:Y:S02]  /*24e0*/  IADD3 R0, PT, PT, R0, 0x1c00, RZ ;  /* 0x00001c0000007810 */ /* 0x001fe40007ffe0ff */
[----:B-1----:R1:W-:Y:S04]  /*24f0*/  STG.E desc[UR10][R4.64+-0xc], R7 ;  /* 0xfffff40704007986 */ /* 0x0023e8000c10190a */
[----:B--2---:R1:W-:Y:S04]  /*2500*/  STG.E desc[UR10][R4.64+-0x8], R9 ;  /* 0xfffff80904007986 */ /* 0x0043e8000c10190a */
[----:B---3--:R1:W-:Y:S04]  /*2510*/  STG.E desc[UR10][R4.64+-0x4], R11 ;  /* 0xfffffc0b04007986 */ /* 0x0083e8000c10190a */
[----:B----4-:R1:W-:Y:S04]  /*2520*/  STG.E desc[UR10][R4.64], R15 ;  /* 0x0000000f04007986 */ /* 0x0103e8000c10190a */
[----:B-----5:R1:W-:Y:S04]  /*2530*/  STG.E desc[UR10][R4.64+0x4], R17 ;  /* 0x0000041104007986 */ /* 0x0203e8000c10190a */
[----:B------:R1:W-:Y:S01]  /*2540*/  STG.E desc[UR10][R4.64+0x8], R19 ;  /* 0x0000081304007986 */ /* 0x0003e2000c10190a */
[----:B------:R-:W-:Y:S05]  /*2550*/  @P1 BRA `(.L_x_1025) ;  /* 0xfffffffc00a81947 */ /* 0x000fea000383ffff */
.L_x_1024:
[----:B------:R-:W-:Y:S05]  /*2560*/  BSYNC.RECONVERGENT B0 ;  /* 0x0000000000007941 */ /* 0x000fea0003800200 */
.L_x_1023:
[----:B------:R-:W-:Y:S05]  /*2570*/  @!P0 EXIT ;  /* 0x000000000000894d */ /* 0x000fea0003800000 */
.L_x_1026:
        /* <DEDUP_REMOVED lines=62> */
.L_x_1022:
[----:B------:R-:W-:Y:S01]  /*2960*/  ISETP.NE.U32.AND P0, PT, R57, RZ, PT ;  /* 0x000000ff3900720c */ /* 0x000fe20003f05070 */
[----:B------:R-:W-:Y:S01]  /*2970*/  BSSY.RECONVERGENT B0, `(.L_x_1027) ;  /* 0x000000f000007945 */ /* 0x000fe20003800200 */
[----:B------:R-:W-:Y:S02]  /*2980*/  ISETP.NE.AND P1, PT, R53, R54, PT ;  /* 0x000000363500720c */ /* 0x000fe40003f25270 */
[----:B------:R-:W-:Y:S02]  /*2990*/  ISETP.NE.AND.EX P0, PT, RZ, UR4, PT, P0 ;  /* 0x00000004ff007c0c */ /* 0x000fe4000bf05300 */
[----:B------:R-:W-:-:S11]  /*29a0*/  ISETP.NE.AND P2, PT, R54, R55, PT ;  /* 0x000000373600720c */ /* 0x000fd60003f45270 */
[----:B------:R-:W-:Y:S05]  /*29b0*/  @!P0 BRA `(.L_x_1028) ;  /* 0x0000000000288947 */ /* 0x000fea0003800000 */
[----:B------:R-:W1:Y:S01]  /*29c0*/  LDC.64 R4, c[0x0][0x3c8] ;  /* 0x0000f200ff047b82 */ /* 0x000e620000000a00 */
[----:B------:R-:W-:Y:S02]  /*29d0*/  IMAD R7, R24, 0x18, RZ ;  /* 0x0000001818077824 */ /* 0x000fe400078e02ff */
[----:B-1----:R-:W-:-:S04]  /*29e0*/  IMAD.WIDE.U32 R4, R47, 0x18, R4 ;  /* 0x000000182f047825 */ /* 0x002fc800078e0004 */
[----:B------:R-:W-:-:S05]  /*29f0*/  IMAD.IADD R5, R5, 0x1, R7 ;  /* 0x0000000105057824 */ /* 0x000fca00078e0207 */
[----:B0-----:R1:W-:Y:S04]  /*2a00*/  STG.E desc[UR10][R4.64], R17 ;  /* 0x0000001104007986 */ /* 0x0013e8000c10190a */
[----:B------:R1:W-:Y:S04]  /*2a10*/  STG.E desc[UR10][R4.64+0x4], R16 ;  /* 0x0000041004007986 */ /* 0x0003e8000c10190a */
[----:B------:R1:W-:Y:S04]  /*2a20*/  STG.E desc[UR10][R4.64+0x8], R59 ;  /* 0x0000083b04007986 */ /* 0x0003e8000c10190a */
[----:B------:R1:W-:Y:S04]  /*2a30*/  STG.E desc[UR10][R4.64+0xc], R48 ;  /* 0x00000c3004007986 */ /* 0x0003e8000c10190a */
[----:B------:R1:W-:Y:S04]  /*2a40*/  STG.E desc[UR10][R4.64+0x10], R49 ;  /* 0x0000103104007986 */ /* 0x0003e8000c10190a */
[----:B------:R1:W-:Y:S02]  /*2a50*/  STG.E desc[UR10][R4.64+0x14], R60 ;  /* 0x0000143c04007986 */ /* 0x0003e4000c10190a */
.L_x_1028:
[----:B------:R-:W-:Y:S05]  /*2a60*/  BSYNC.RECONVERGENT B0 ;  /* 0x0000000000007941 */ /* 0x000fea0003800200 */
.L_x_1027:
[----:B------:R-:W-:Y:S04]  /*2a70*/  BSSY.RECONVERGENT B0, `(.L_x_1029) ;  /* 0x000000c000007945 */ /* 0x000fe80003800200 */
[----:B------:R-:W-:Y:S05]  /*2a80*/  @!P1 BRA `(.L_x_1030) ;  /* 0x0000000000289947 */ /* 0x000fea0003800000 */
[----:B-1----:R-:W1:Y:S01]  /*2a90*/  LDC.64 R4, c[0x0][0x3c8] ;  /* 0x0000f200ff047b82 */ /* 0x002e620000000a00 */
[----:B------:R-:W-:Y:S02]  /*2aa0*/  IMAD R7, R18, 0x18, RZ ;  /* 0x0000001812077824 */ /* 0x000fe400078e02ff */
[----:B-1----:R-:W-:-:S04]  /*2ab0*/  IMAD.WIDE.U32 R4, R19, 0x18, R4 ;  /* 0x0000001813047825 */ /* 0x002fc800078e0004 */
[----:B------:R-:W-:-:S05]  /*2ac0*/  IMAD.IADD R5, R5, 0x1, R7 ;  /* 0x0000000105057824 */ /* 0x000fca00078e0207 */
[----:B------:R2:W-:Y:S04]  /*2ad0*/  STG.E desc[UR10][R4.64], R30 ;  /* 0x0000001e04007986 */ /* 0x0005e8000c10190a */
[----:B------:R2:W-:Y:S04]  /*2ae0*/  STG.E desc[UR10][R4.64+0x4], R31 ;  /* 0x0000041f04007986 */ /* 0x0005e8000c10190a */
[----:B------:R2:W-:Y:S04]  /*2af0*/  STG.E desc[UR10][R4.64+0x8], R28 ;  /* 0x0000081c04007986 */ /* 0x0005e8000c10190a */
[----:B------:R2:W-:Y:S04]  /*2b00*/  STG.E desc[UR10][R4.64+0xc], R29 ;  /* 0x00000c1d04007986 */ /* 0x0005e8000c10190a */
[----:B------:R2:W-:Y:S04]  /*2b10*/  STG.E desc[UR10][R4.64+0x10], R2 ;  /* 0x0000100204007986 */ /* 0x0005e8000c10190a */
[----:B------:R2:W-:Y:S02]  /*2b20*/  STG.E desc[UR10][R4.64+0x14], R3 ;  /* 0x0000140304007986 */ /* 0x0005e4000c10190a */
.L_x_1030:
[----:B------:R-:W-:Y:S05]  /*2b30*/  BSYNC.RECONVERGENT B0 ;  /* 0x0000000000007941 */ /* 0x000fea0003800200 */
.L_x_1029:
[----:B------:R-:W-:Y:S05]  /*2b40*/  @!P2 EXIT ;  /* 0x000000000000a94d */ /* 0x000fea0003800000 */
[----:B--2---:R-:W2:Y:S01]  /*2b50*/  LDC.64 R2, c[0x0][0x3c8] ;  /* 0x0000f200ff027b82 */ /* 0x004ea20000000a00 */
[----:B-1----:R-:W-:Y:S02]  /*2b60*/  IMAD R5, R6, 0x18, RZ ;  /* 0x0000001806057824 */ /* 0x002fe400078e02ff */
[----:B--2---:R-:W-:-:S04]  /*2b70*/  IMAD.WIDE.U32 R2, R25, 0x18, R2 ;  /* 0x0000001819027825 */ /* 0x004fc800078e0002 */
        /* <DEDUP_REMOVED lines=8> */
.L_x_1015:
        /* <DEDUP_REMOVED lines=23> */
[----:B0-----:R-:W-:Y:S02]  /*2d70*/  IMAD.U32 R3, RZ, RZ, UR13 ;  /* 0x0000000dff037e24 */ /* 0x001fe4000f8e00ff */
[----:B------:R-:W-:Y:S02]  /*2d80*/  IMAD.MOV.U32 R4, RZ, RZ, RZ ;  /* 0x000000ffff047224 */ /* 0x000fe400078e00ff */
[----:B------:R-:W0:Y:S01]  /*2d90*/  @!P1 LDC.64 R8, c[0x0][0x380] ;  /* 0x0000e000ff089b82 */ /* 0x000e220000000a00 */
[----:B-1----:R-:W-:-:S06]  /*2da0*/  ULEA UR6, UR5, UR4, 0x18 ;  /* 0x0000000405067291 */ /* 0x002fcc000f8ec0ff */
[----:B------:R-:W-:-:S05]  /*2db0*/  LEA R13, R28, UR6, 0x2 ;  /* 0x000000061c0d7c11 */ /* 0x000fca000f8e10ff */
[----:B------:R-:W-:Y:S02]  /*2dc0*/  IMAD R21, R5, 0x8, R13 ;  /* 0x0000000805157824 */ /* 0x000fe400078e020d */
[----:B0-----:R-:W-:Y:S01]  /*2dd0*/  @!P1 IMAD.WIDE.U32 R8, R3, 0x3000, R8 ;  /* 0x0000300003089825 */ /* 0x001fe200078e0008 */
[----:B----4-:R-:W-:Y:S04]  /*2de0*/  STS [R13], R0 ;  /* 0x000000000d007388 */ /* 0x010fe80000000800 */
[----:B-----5:R-:W-:Y:S04]  /*2df0*/  STS [R13+0x80], R7 ;  /* 0x000080070d007388 */ /* 0x020fe80000000800 */
[----:B------:R0:W-:Y:S01]  /*2e00*/  STS [R13+0x100], R12 ;  /* 0x0001000c0d007388 */ /* 0x0001e20000000800 */
[----:B------:R-:W-:-:S03]  /*2e10*/  NOP ;  /* 0x0000000000007918 */ /* 0x000fc60000000000 */
[----:B------:R1:W2:Y:S04]  /*2e20*/  @!P1 LDG.E R4, desc[UR10][R8.64+-0x10] ;  /* 0xfffff00a08049981 */ /* 0x0002a8000c1e1900 */
[----:B------:R-:W-:Y:S04]  /*2e30*/  LDS R3, [R21] ;  /* 0x0000000015037984 */ /* 0x000fe80000000800 */
[----:B------:R-:W3:Y:S04]  /*2e40*/  LDS R2, [R21+0x4] ;  /* 0x0000040015027984 */ /* 0x000ee80000000800 */
[----:B------:R-:W4:Y:S01]  /*2e50*/  LDS R0, [R21+0x8] ;  /* 0x0000080015007984 */ /* 0x000f220000000800 */
[----:B------:R-:W-:Y:S06]  /*2e60*/  BAR.SYNC.DEFER_BLOCKING 0x0 ;  /* 0x0000000000007b1d */ /* 0x000fec0000010000 */
[----:B------:R-:W5:Y:S04]  /*2e70*/  LDG.E R14, desc[UR10][R10.64+0x4] ;  /* 0x0000040a0a0e7981 */ /* 0x000f68000c1e1900 */
[----:B0-----:R-:W2:Y:S04]  /*2e80*/  LDG.E R12, desc[UR10][R10.64+0x8] ;  /* 0x0000080a0a0c7981 */ /* 0x001ea8000c1e1900 */
[----:B------:R-:W2:Y:S04]  /*2e90*/  LDG.E R16, desc[UR10][R10.64+0xc] ;  /* 0x00000c0a0a107981 */ /* 0x000ea8000c1e1900 */
[----:B------:R-:W2:Y:S04]  /*2ea0*/  LDG.E R18, desc[UR10][R10.64+0x204] ;  /* 0x0002040a0a127981 */ /* 0x000ea8000c1e1900 */
[----:B------:R-:W2:Y:S04]  /*2eb0*/  LDG.E R20, desc[UR10][R10.64+0x208] ;  /* 0x0002080a0a147981 */ /* 0x000ea8000c1e1900 */
[----:B------:R-:W2:Y:S04]  /*2ec0*/  LDG.E R22, desc[UR10][R10.64+0x20c] ;  /* 0x00020c0a0a167981 */ /* 0x000ea8000c1e1900 */
[----:B------:R-:W1:Y:S04]  /*2ed0*/  LDG.E R8, desc[UR10][R10.64+0x404] ;  /* 0x0004040a0a087981 */ /* 0x000e68000c1e1900 */
[----:B------:R-:W2:Y:S04]  /*2ee0*/  LDG.E R24, desc[UR10][R10.64+0x408] ;  /* 0x0004080a0a187981 */ /* 0x000ea8000c1e1900 */
[----:B------:R-:W2:Y:S01]  /*2ef0*/  LDG.E R26, desc[UR10][R10.64+0x40c] ;  /* 0x00040c0a0a1a7981 */ /* 0x000ea2000c1e1900 */
[----:B------:R-:W-:Y:S01]  /*2f00*/  IMAD R7, R28, 0x14, R13 ;  /* 0x000000141c077824 */ /* 0x000fe200078e020d */
[----:B------:R-:W-:-:S02]  /*2f10*/  LEA R28, R5, R28, 0x1 ;  /* 0x0000001c051c7211 */ /* 0x000fc400078e08ff */
[C---:B------:R-:W-:Y:S02]  /*2f20*/  LEA R29, R6.reuse, UR6, 0x2 ;  /* 0x00000006061d7c11 */ /* 0x040fe4000f8e10ff */
[----:B------:R-:W-:Y:S01]  /*2f30*/  ISETP.NE.AND P0, PT, R6, RZ, PT ;  /* 0x000000ff0600720c */ /* 0x000fe20003f05270 */
[----:B------:R-:W-:Y:S01]  /*2f40*/  IMAD R28, R28, 0x14, R21 ;  /* 0x000000141c1c7824 */ /* 0x000fe200078e0215 */
[----:B---3--:R-:W-:Y:S02]  /*2f50*/  ISETP.NE.AND P3, PT, R3, R2, PT ;  /* 0x000000020300720c */ /* 0x008fe40003f65270 */
[----:B----4-:R-:W-:Y:S01]  /*2f60*/  ISETP.NE.AND P2, PT, R2, R0, PT ;  /* 0x000000000200720c */ /* 0x010fe20003f45270 */
[----:B-----5:R-:W-:Y:S02]  /*2f70*/  IMAD.MOV.U32 R15, RZ, RZ, R14 ;  /* 0x000000ffff0f7224 */ /* 0x020fe400078e000e */
[----:B--2---:R-:W-:-:S03]  /*2f80*/  IMAD.MOV.U32 R13, RZ, RZ, R12 ;  /* 0x000000ffff0d7224 */ /* 0x004fc600078e000c */
[----:B------:R-:W-:Y:S01]  /*2f90*/  STS.64 [R7], R14 ;  /* 0x0000000e07007388 */ /* 0x000fe20000000a00 */
[----:B------:R-:W-:-:S03]  /*2fa0*/  IMAD.MOV.U32 R17, RZ, RZ, R16 ;  /* 0x000000ffff117224 */ /* 0x000fc600078e0010 */
[----:B------:R-:W-:Y:S01]  /*2fb0*/  STS.64 [R7+0x8], R12 ;  /* 0x0000080c07007388 */ /* 0x000fe20000000a00 */
[----:B------:R-:W-:-:S03]  /*2fc0*/  IMAD.MOV.U32 R19, RZ, RZ, R18 ;  /* 0x000000ffff137224 */ /* 0x000fc600078e0012 */
[----:B------:R-:W-:Y:S01]  /*2fd0*/  STS.64 [R7+0x10], R16 ;  /* 0x0000101007007388 */ /* 0x000fe20000000a00 */
[----:B------:R-:W-:-:S03]  /*2fe0*/  IMAD.MOV.U32 R21, RZ, RZ, R20 ;  /* 0x000000ffff157224 */ /* 0x000fc600078e0014 */
[----:B------:R-:W-:Y:S01]  /*2ff0*/  STS.64 [R7+0x300], R18 ;  /* 0x0003001207007388 */ /* 0x000fe20000000a00 */
[----:B------:R-:W-:-:S03]  /*3000*/  IMAD.MOV.U32 R23, RZ, RZ, R22 ;  /* 0x000000ffff177224 */ /* 0x000fc600078e0016 */
[----:B------:R-:W-:Y:S01]  /*3010*/  STS.64 [R7+0x308], R20 ;  /* 0x0003081407007388 */ /* 0x000fe20000000a00 */
[----:B-1----:R-:W-:-:S03]  /*3020*/  IMAD.MOV.U32 R9, RZ, RZ, R8 ;  /* 0x000000ffff097224 */ /* 0x002fc600078e0008 */
[----:B------:R-:W-:Y:S01]  /*3030*/  STS.64 [R7+0x310], R22 ;  /* 0x0003101607007388 */ /* 0x000fe20000000a00 */
[----:B------:R-:W-:-:S03]  /*3040*/  IMAD.MOV.U32 R25, RZ, RZ, R24 ;  /* 0x000000ffff197224 */ /* 0x000fc600078e0018 */
[----:B------:R-:W-:Y:S01]  /*3050*/  STS.64 [R7+0x600], R8 ;  /* 0x0006000807007388 */ /* 0x000fe20000000a00 */
[----:B------:R-:W-:-:S03]  /*3060*/  IMAD.MOV.U32 R27, RZ, RZ, R26 ;  /* 0x000000ffff1b7224 */ /* 0x000fc600078e001a */
[----:B------:R0:W-:Y:S04]  /*3070*/  STS.64 [R7+0x608], R24 ;  /* 0x0006081807007388 */ /* 0x0001e80000000a00 */
[----:B------:R-:W-:Y:S01]  /*3080*/  STS.64 [R7+0x610], R26 ;  /* 0x0006101a07007388 */ /* 0x000fe20000000a00 */
[----:B------:R-:W-:-:S03]  /*3090*/  NOP ;  /* 0x0000000000007918 */ /* 0x000fc60000000000 */
[----:B------:R-:W-:Y:S01]  /*30a0*/  LDS.64 R12, [R28] ;  /* 0x000000001c0c7984 */ /* 0x000fe20000000a00 */
[----:B0-----:R-:W-:Y:S02]  /*30b0*/  SEL R25, RZ, 0x1, !P3 ;  /* 0x00000001ff197807 */ /* 0x001fe40005800000 */
[----:B------:R-:W-:Y:S01]  /*30c0*/  SEL R24, RZ, 0x1, !P2 ;  /* 0x00000001ff187807 */ /* 0x000fe20005000000 */
[----:B------:R-:W-:Y:S04]  /*30d0*/  LDS.64 R14, [R28+0x8] ;  /* 0x000008001c0e7984 */ /* 0x000fe80000000a00 */
[----:B------:R-:W-:Y:S04]  /*30e0*/  LDS.64 R16, [R28+0x10] ;  /* 0x000010001c107984 */ /* 0x000fe80000000a00 */
[----:B------:R-:W-:Y:S04]  /*30f0*/  LDS.64 R18, [R28+0x18] ;  /* 0x000018001c127984 */ /* 0x000fe80000000a00 */
[----:B------:R-:W0:Y:S04]  /*3100*/  LDS.64 R40, [R28+0x20] ;  /* 0x000020001c287984 */ /* 0x000e280000000a00 */
[----:B------:R-:W1:Y:S04]  /*3110*/  LDS.64 R42, [R28+0x28] ;  /* 0x000028001c2a7984 */ /* 0x000e680000000a00 */
[----:B------:R-:W-:Y:S04]  /*3120*/  LDS.64 R10, [R28+0x30] ;  /* 0x000030001c0a7984 */ /* 0x000fe80000000a00 */
[----:B------:R-:W2:Y:S04]  /*3130*/  LDS.64 R20, [R28+0x38] ;  /* 0x000038001c147984 */ /* 0x000ea80000000a00 */
[----:B------:R-:W3:Y:S01]  /*3140*/  LDS.64 R8, [R28+0x40] ;  /* 0x000040001c087984 */ /* 0x000ee20000000a00 */
[----:B------:R-:W-:Y:S01]  /*3150*/  BAR.SYNC.DEFER_BLOCKING 0x0 ;  /* 0x0000000000007b1d */ /* 0x000fe20000010000 */
[----:B0-----:R-:W-:Y:S01]  /*3160*/  IMAD.MOV.U32 R22, RZ, RZ, R41 ;  /* 0x000000ffff167224 */ /* 0x001fe200078e0029 */
[----:B------:R-:W-:Y:S01]  /*3170*/  @!P3 VIMNMX R22, PT, PT, R15, R41, !PT ;  /* 0x000000290f16b248 */ /* 0x000fe20007fe0100 */
[----:B------:R-:W-:Y:S01]  /*3180*/  IMAD.MOV.U32 R23, RZ, RZ, R40 ;  /* 0x000000ffff177224 */ /* 0x000fe200078e0028 */
[----:B------:R-:W-:-:S02]  /*3190*/  @!P3 VIMNMX R23, PT, PT, R14, R40, PT ;  /* 0x000000280e17b248 */ /* 0x000fc40003fe0100 */
[----:B------:R-:W-:Y:S01]  /*31a0*/  STS [R29+0x5a8], R0 ;  /* 0x0005a8001d007388 */ /* 0x000fe20000000800 */
[----:B-1----:R-:W-:Y:S01]  /*31b0*/  IMAD.MOV.U32 R7, RZ, RZ, R42 ;  /* 0x000000ffff077224 */ /* 0x002fe200078e002a */
[----:B------:R-:W-:Y:S01]  /*31c0*/  @!P3 VIMNMX R7, PT, PT, R16, R42, PT ;  /* 0x0000002a1007b248 */ /* 0x000fe20003fe0100 */
[----:B------:R-:W-:Y:S01]  /*31d0*/  BAR.SYNC.DEFER_BLOCKING 0x0 ;  /* 0x0000000000007b1d */ /* 0x000fe20000010000 */
[----:B--2---:R-:W-:Y:S02]  /*31e0*/  @!P2 VIMNMX R21, PT, PT, R21, R22, !PT ;  /* 0x000000161515a248 */ /* 0x004fe40007fe0100 */
[----:B------:R-:W-:Y:S02]  /*31f0*/  MOV R22, R43 ;  /* 0x0000002b00167202 */ /* 0x000fe40000000f00 */
[----:B---3--:R-:W-:Y:S01]  /*3200*/  @!P2 VIMNMX R8, PT, PT, R8, R7, PT ;  /* 0x000000070808a248 */ /* 0x008fe20003fe0100 */
[----:B------:R-:W-:Y:S01]  /*3210*/  IMAD.MOV.U32 R7, RZ, RZ, R18 ;  /* 0x000000ffff077224 */ /* 0x000fe200078e0012 */
[----:B------:R-:W-:-:S02]  /*3220*/  @!P3 VIMNMX R7, PT, PT, R12, R18, PT ;  /* 0x000000120c07b248 */ /* 0x000fc40003fe0100 */
[----:B------:R-:W-:Y:S02]  /*3230*/  @!P3 VIMNMX R22, PT, PT, R17, R43, !PT ;  /* 0x0000002b1116b248 */ /* 0x000fe40007fe0100 */
[----:B------:R-:W-:Y:S02]  /*3240*/  @!P2 VIMNMX R10, PT, PT, R10, R7, PT ;  /* 0x000000070a0aa248 */ /* 0x000fe40003fe0100 */
[----:B------:R-:W-:Y:S01]  /*3250*/  @!P2 VIMNMX R20, PT, PT, R20, R23, PT ;  /* 0x000000171414a248 */ /* 0x000fe20003fe0100 */
[----:B------:R-:W-:Y:S01]  /*3260*/  IMAD.MOV.U32 R23, RZ, RZ, R8 ;  /* 0x000000ffff177224 */ /* 0x000fe200078e0008 */
[----:B------:R-:W-:-:S03]  /*3270*/  @!P2 VIMNMX R9, PT, PT, R9, R22, !PT ;  /* 0x000000160909a248 */ /* 0x000fc60007fe0100 */
[----:B------:R-:W-:Y:S01]  /*3280*/  SHFL.UP PT, R31, R20, 0x1, RZ ;  /* 0x04200000141f7989 */ /* 0x000fe200000e00ff */
[----:B------:R-:W-:-:S03]  /*3290*/  IMAD.MOV.U32 R22, RZ, RZ, R20 ;  /* 0x000000ffff167224 */ /* 0x000fc600078e0014 */
[----:B------:R-:W0:Y:S04]  /*32a0*/  @P0 LDS R4, [R29+0x5a4] ;  /* 0x0005a4001d040984 */ /* 0x000e280000000800 */
[----:B------:R-:W-:Y:S01]  /*32b0*/  SHFL.UP PT, R29, R10, 0x1, RZ ;  /* 0x042000000a1d7989 */ /* 0x000fe200000e00ff */
[----:B0-----:R-:W-:-:S04]  /*32c0*/  ISETP.NE.AND P0, PT, R4, R3, PT ;  /* 0x000000030400720c */ /* 0x001fc80003f05270 */
[----:B------:R-:W-:-:S04]  /*32d0*/  SEL R26, RZ, 0x1, !P0 ;  /* 0x00000001ff1a7807 */ /* 0x000fc80004000000 */
[----:B------:R-:W-:Y:S01]  /*32e0*/  IADD3 R27, P4, P5, R24, R25, R26 ;  /* 0x00000019181b7210 */ /* 0x000fe20007d9e01a */
[----:B------:R-:W-:Y:S01]  /*32f0*/  IMAD.MOV.U32 R24, RZ, RZ, R19 ;  /* 0x000000ffff187224 */ /* 0x000fe200078e0013 */
[----:B------:R-:W-:Y:S01]  /*3300*/  @!P3 VIMNMX R24, PT, PT, R13, R19, !PT ;  /* 0x000000130d18b248 */ /* 0x000fe20007fe0100 */
[----:B------:R-:W0:Y:S01]  /*3310*/  SHFL.UP PT, R25, R8, 0x1, RZ ;  /* 0x0420000008197989 */ /* 0x000e2200000e00ff */
[----:B------:R-:W-:Y:S02]  /*3320*/  ISETP.NE.U32.AND P0, PT, R27, RZ, PT ;  /* 0x000000ff1b00720c */ /* 0x000fe40003f05070 */
[----:B------:R-:W-:Y:S01]  /*3330*/  @!P2 VIMNMX R11, PT, PT, R11, R24, !PT ;  /* 0x000000180b0ba248 */ /* 0x000fe20007fe0100 */
[----:B------:R-:W1:Y:S01]  /*3340*/  SHFL.UP PT, R28, R27, 0x1, RZ ;  /* 0x042000001b1c7989 */ /* 0x000e6200000e00ff */
[----:B------:R-:W-:Y:S01]  /*3350*/  IADD3.X R7, PT, PT, RZ, RZ, RZ, P4, P5 ;  /* 0x000000ffff077210 */ /* 0x000fe200027ea4ff */
[----:B------:R-:W-:Y:S01]  /*3360*/  IMAD.MOV.U32 R24, RZ, RZ, R21 ;  /* 0x000000ffff187224 */ /* 0x000fe200078e0015 */
[----:B------:R-:W-:Y:S01]  /*3370*/  ISETP.GT.AND P4, PT, R5, RZ, PT ;  /* 0x000000ff0500720c */ /* 0x000fe20003f84270 */
[----:B------:R-:W2:Y:S01]  /*3380*/  SHFL.UP PT, R32, R11, 0x1, RZ ;  /* 0x042000000b207989 */ /* 0x000ea200000e00ff */
[----:B------:R-:W-:-:S02]  /*3390*/  ISETP.NE.AND.EX P0, PT, R7, RZ, PT, P0 ;  /* 0x000000ff0700720c */ /* 0x000fc40003f05300 */
[----:B------:R-:W-:Y:S01]  /*33a0*/  ISETP.GT.AND P3, PT, R5, 0x1, PT ;  /* 0x000000010500780c */ /* 0x000fe20003f64270 */
[----:B------:R-:W3:Y:S01]  /*33b0*/  SHFL.UP PT, R30, R7, 0x1, RZ ;  /* 0x04200000071e7989 */ /* 0x000ee200000e00ff */
[----:B------:R-:W-:-:S03]  /*33c0*/  ISETP.NE.AND P5, PT, R66, 0x2, PT ;  /* 0x000000024200780c */ /* 0x000fc60003fa5270 */
[----:B------:R-:W4:Y:S06]  /*33d0*/  SHFL.UP PT, R26, R21, 0x1, RZ ;  /* 0x04200000151a7989 */ /* 0x000f2c00000e00ff */
[----:B------:R-:W-:Y:S01]  /*33e0*/  @!P0 VIMNMX R22, PT, PT, R31, R20, PT ;  /* 0x000000141f168248 */ /* 0x000fe20003fe0100 */
[----:B------:R-:W-:Y:S01]  /*33f0*/  @!P4 IMAD.MOV.U32 R22, RZ, RZ, R20 ;  /* 0x000000ffff16c224 */ /* 0x000fe200078e0014 */
[----:B0-----:R-:W-:Y:S01]  /*3400*/  @!P0 VIMNMX R23, PT, PT, R25, R8, PT ;  /* 0x0000000819178248 */ /* 0x001fe20003fe0100 */
[----:B------:R-:W-:Y:S02]  /*3410*/  IMAD.MOV.U32 R25, RZ, RZ, R11 ;  /* 0x000000ffff197224 */ /* 0x000fe400078e000b */
[----:B------:R-:W-:Y:S01]  /*3420*/  @!P4 IMAD.MOV.U32 R23, RZ, RZ, R8 ;  /* 0x000000ffff17c224 */ /* 0x000fe200078e0008 */
[----:B-1----:R-:W-:Y:S01]  /*3430*/  IADD3 R28, P2, PT, R28, R27, RZ ;  /* 0x0000001b1c1c7210 */ /* 0x002fe20007f5e0ff */
[----:B------:R-:W-:-:S02]  /*3440*/  @!P4 IMAD.MOV.U32 R28, RZ, RZ, R27 ;  /* 0x000000ffff1cc224 */ /* 0x000fc400078e001b */
[----:B------:R-:W-:Y:S01]  /*3450*/  IMAD.MOV.U32 R20, RZ, RZ, R22 ;  /* 0x000000ffff147224 */ /* 0x000fe200078e0016 */
[----:B--2---:R-:W-:Y:S01]  /*3460*/  @!P0 VIMNMX R25, PT, PT, R32, R11, !PT ;  /* 0x0000000b20198248 */ /* 0x004fe20007fe0100 */
[----:B------:R-:W-:Y:S01]  /*3470*/  @!P4 IMAD.MOV.U32 R25, RZ, RZ, R11 ;  /* 0x000000ffff19c224 */ /* 0x000fe200078e000b */
[----:B------:R-:W0:Y:S01]  /*3480*/  SHFL.UP PT, R32, R9, 0x1, RZ ;  /* 0x0420000009207989 */ /* 0x000e2200000e00ff */
[--C-:B---3--:R-:W-:Y:S01]  /*3490*/  IMAD.X R8, R30, 0x1, R7.reuse, P2 ;  /* 0x000000011e087824 */ /* 0x108fe200010e0607 */
[----:B------:R-:W-:Y:S01]  /*34a0*/  ISETP.NE.U32.AND P2, PT, R28, RZ, PT ;  /* 0x000000ff1c00720c */ /* 0x000fe20003f45070 */
[----:B------:R-:W-:Y:S01]  /*34b0*/  @!P4 IMAD.MOV.U32 R8, RZ, RZ, R7 ;  /* 0x000000ffff08c224 */ /* 0x000fe200078e0007 */
[----:B------:R-:W1:Y:S01]  /*34c0*/  SHFL.UP PT, R27, R28, 0x2, RZ ;  /* 0x044000001c1b7989 */ /* 0x000e6200000e00ff */
[----:B----4-:R-:W-:Y:S01]  /*34d0*/  @!P0 VIMNMX R24, PT, PT, R26, R21, !PT ;  /* 0x000000151a188248 */ /* 0x010fe20007fe0100 */
[--C-:B------:R-:W-:Y:S01]  /*34e0*/  IMAD.MOV.U32 R26, RZ, RZ, R10.reuse ;  /* 0x000000ffff1a7224 */ /* 0x100fe200078e000a */
[----:B------:R-:W-:Y:S01]  /*34f0*/  @!P0 VIMNMX R26, PT, PT, R29, R10, PT ;  /* 0x0000000a1d1a8248 */ /* 0x000fe20003fe0100 */
[----:B------:R-:W2:Y:S01]  /*3500*/  SHFL.UP PT, R30, R25, 0x2, RZ ;  /* 0x04400000191e7989 */ /* 0x000ea200000e00ff */
[----:B------:R-:W-:Y:S01]  /*3510*/  @!P4 IMAD.MOV.U32 R24, RZ, RZ, R21 ;  /* 0x000000ffff18c224 */ /* 0x000fe200078e0015 */
[----:B------:R-:W-:Y:S01]  /*3520*/  ISETP.NE.AND.EX P2, PT, R8, RZ, PT, P2 ;  /* 0x000000ff0800720c */ /* 0x000fe20003f45320 */
[--C-:B------:R-:W-:Y:S01]  /*3530*/  IMAD.MOV.U32 R7, RZ, RZ, R9.reuse ;  /* 0x000000ffff077224 */ /* 0x100fe200078e0009 */
[----:B------:R-:W3:Y:S01]  /*3540*/  SHFL.UP PT, R29, R8, 0x2, RZ ;  /* 0x04400000081d7989 */ /* 0x000ee200000e00ff */
[----:B------:R-:W-:Y:S01]  /*3550*/  @!P4 IMAD.MOV.U32 R26, RZ, RZ, R10 ;  /* 0x000000ffff1ac224 */ /* 0x000fe200078e000a */
[----:B------:R-:W-:Y:S01]  /*3560*/  MOV R10, R23 ;  /* 0x00000017000a7202 */ /* 0x000fe20000000f00 */
[----:B------:R-:W-:Y:S01]  /*3570*/  IMAD.MOV.U32 R11, RZ, RZ, R24 ;  /* 0x000000ffff0b7224 */ /* 0x000fe200078e0018 */
[----:B------:R-:W4:Y:S04]  /*3580*/  SHFL.UP PT, R34, R23, 0x2, RZ ;  /* 0x0440000017227989 */ /* 0x000f2800000e00ff */
[----:B------:R-:W5:Y:S01]  /*3590*/  SHFL.UP PT, R33, R24, 0x2, RZ ;  /* 0x0440000018217989 */ /* 0x000f6200000e00ff */
[----:B0-----:R-:W-:Y:S01]  /*35a0*/  @!P0 VIMNMX R7, PT, PT, R32, R9, !PT ;  /* 0x0000000920078248 */ /* 0x001fe20007fe0100 */
[----:B------:R-:W-:-:S02]  /*35b0*/  @!P4 IMAD.MOV.U32 R7, RZ, RZ, R9 ;  /* 0x000000ffff07c224 */ /* 0x000fc400078e0009 */
[----:B------:R-:W0:Y:S01]  /*35c0*/  SHFL.UP PT, R21, R22, 0x2, RZ ;  /* 0x0440000016157989 */ /* 0x000e2200000e00ff */
[--C-:B------:R-:W-:Y:S01]  /*35d0*/  IMAD.MOV.U32 R9, RZ, RZ, R25.reuse ;  /* 0x000000ffff097224 */ /* 0x100fe200078e0019 */
[----:B------:R-:W-:Y:S02]  /*35e0*/  ISETP.NE.AND P4, PT, R66, 0x3, PT ;  /* 0x000000034200780c */ /* 0x000fe40003f85270 */
[----:B------:R-:W0:Y:S01]  /*35f0*/  SHFL.UP PT, R31, R26, 0x2, RZ ;  /* 0x044000001a1f7989 */ /* 0x000e2200000e00ff */
[----:B-1----:R-:W-:Y:S01]  /*3600*/  IADD3 R27, P0, PT, R27, R28, RZ ;  /* 0x0000001c1b1b7210 */ /* 0x002fe20007f1e0ff */
[----:B------:R-:W-:Y:S01]  /*3610*/  @!P3 IMAD.MOV.U32 R27, RZ, RZ, R28 ;  /* 0x000000ffff1bb224 */ /* 0x000fe200078e001c */
[----:B--2---:R-:W-:Y:S01]  /*3620*/  @!P2 VIMNMX R9, PT, PT, R30, R25, !PT ;  /* 0x000000191e09a248 */ /* 0x004fe20007fe0100 */
[----:B------:R-:W1:Y:S01]  /*3630*/  SHFL.UP PT, R32, R7, 0x2, RZ ;  /* 0x0440000007207989 */ /* 0x000e6200000e00ff */
[----:B------:R-:W-:Y:S02]  /*3640*/  @!P3 IMAD.MOV.U32 R9, RZ, RZ, R25 ;  /* 0x000000ffff09b224 */ /* 0x000fe400078e0019 */
[--C-:B---3--:R-:W-:Y:S01]  /*3650*/  IMAD.X R30, R29, 0x1, R8.reuse, P0 ;  /* 0x000000011d1e7824 */ /* 0x108fe200000e0608 */
[----:B------:R-:W2:Y:S01]  /*3660*/  SHFL.UP PT, R28, R27, 0x4, RZ ;  /* 0x048000001b1c7989 */ /* 0x000ea200000e00ff */
[----:B------:R-:W-:Y:S01]  /*3670*/  @!P3 IMAD.MOV.U32 R30, RZ, RZ, R8 ;  /* 0x000000ffff1eb224 */ /* 0x000fe200078e0008 */
[----:B------:R-:W-:Y:S01]  /*3680*/  ISETP.NE.U32.AND P0, PT, R27, RZ, PT ;  /* 0x000000ff1b00720c */ /* 0x000fe20003f05070 */
[----:B------:R-:W-:Y:S01]  /*3690*/  IMAD.MOV.U32 R8, RZ, RZ, R7 ;  /* 0x000000ffff087224 */ /* 0x000fe200078e0007 */
[----:B----4-:R-:W-:Y:S01]  /*36a0*/  @!P2 VIMNMX R10, PT, PT, R34, R23, PT ;  /* 0x00000017220aa248 */ /* 0x010fe20003fe0100 */
[----:B------:R-:W-:Y:S01]  /*36b0*/  @!P3 IMAD.MOV.U32 R10, RZ, RZ, R23 ;  /* 0x000000ffff0ab224 */ /* 0x000fe200078e0017 */
[----:B------:R-:W3:Y:S01]  /*36c0*/  SHFL.UP PT, R29, R30, 0x4, RZ ;  /* 0x048000001e1d7989 */ /* 0x000ee200000e00ff */
[----:B-----5:R-:W-:Y:S01]  /*36d0*/  @!P2 VIMNMX R11, PT, PT, R33, R24, !PT ;  /* 0x00000018210ba248 */ /* 0x020fe20007fe0100 */
[----:B------:R-:W-:Y:S01]  /*36e0*/  @!P3 IMAD.MOV.U32 R11, RZ, RZ, R24 ;  /* 0x000000ffff0bb224 */ /* 0x000fe200078e0018 */
[----:B------:R-:W-:Y:S01]  /*36f0*/  ISETP.NE.AND.EX P0, PT, R30, RZ, PT, P0 ;  /* 0x000000ff1e00720c */ /* 0x000fe20003f05300 */
[----:B------:R-:W4:Y:S01]  /*3700*/  SHFL.UP PT, R25, R10, 0x4, RZ ;  /* 0x048000000a197989 */ /* 0x000f2200000e00ff */
[----:B0-----:R-:W-:Y:S01]  /*3710*/  @!P2 VIMNMX R20, PT, PT, R21, R22, PT ;  /* 0x000000161514a248 */ /* 0x001fe20003fe0100 */
[----:B------:R-:W-:-:S02]  /*3720*/  IMAD.MOV.U32 R21, RZ, RZ, R26 ;  /* 0x000000ffff157224 */ /* 0x000fc400078e001a */
[----:B------:R-:W0:Y:S01]  /*3730*/  SHFL.UP PT, R36, R9, 0x4, RZ ;  /* 0x0480000009247989 */ /* 0x000e2200000e00ff */
[----:B------:R-:W-:Y:S01]  /*3740*/  @!P3 IMAD.MOV.U32 R20, RZ, RZ, R22 ;  /* 0x000000ffff14b224 */ /* 0x000fe200078e0016 */
[----:B------:R-:W-:Y:S01]  /*3750*/  @!P2 VIMNMX R21, PT, PT, R31, R26, PT ;  /* 0x0000001a1f15a248 */ /* 0x000fe20003fe0100 */
[----:B------:R-:W-:Y:S02]  /*3760*/  @!P3 IMAD.MOV.U32 R21, RZ, RZ, R26 ;  /* 0x000000ffff15b224 */ /* 0x000fe400078e001a */
[----:B------:R-:W5:Y:S01]  /*3770*/  SHFL.UP PT, R26, R11, 0x4, RZ ;  /* 0x048000000b1a7989 */ /* 0x000f6200000e00ff */
[-C--:B-1----:R-:W-:Y:S01]  /*3780*/  @!P2 VIMNMX R8, PT, PT, R32, R7.reuse, !PT ;  /* 0x000000072008a248 */ /* 0x082fe20007fe0100 */
[----:B------:R-:W-:Y:S01]  /*3790*/  IMAD.MOV.U32 R22, RZ, RZ, R10 ;  /* 0x000000ffff167224 */ /* 0x000fe200078e000a */
[----:B------:R-:W-:Y:S01]  /*37a0*/  @!P3 MOV R8, R7 ;  /* 0x000000070008b202 */ /* 0x000fe20000000f00 */
[----:B------:R-:W1:Y:S01]  /*37b0*/  SHFL.UP PT, R31, R20, 0x4, RZ ;  /* 0x04800000141f7989 */ /* 0x000e6200000e00ff */
[----:B------:R-:W-:Y:S01]  /*37c0*/  ISETP.GT.AND P3, PT, R5, 0x3, PT ;  /* 0x000000030500780c */ /* 0x000fe20003f64270 */
[----:B------:R-:W-:Y:S01]  /*37d0*/  IMAD.MOV.U32 R23, RZ, RZ, R11 ;  /* 0x000000ffff177224 */ /* 0x000fe200078e000b */
[----:B--2---:R-:W-:Y:S01]  /*37e0*/  IADD3 R28, P2, PT, R28, R27, RZ ;  /* 0x0000001b1c1c7210 */ /* 0x004fe20007f5e0ff */
[----:B------:R-:W2:Y:S01]  /*37f0*/  SHFL.UP PT, R34, R21, 0x4, RZ ;  /* 0x0480000015227989 */ /* 0x000ea200000e00ff */
[----:B------:R-:W-:-:S02]  /*3800*/  IMAD.MOV.U32 R24, RZ, RZ, R20 ;  /* 0x000000ffff187224 */ /* 0x000fc400078e0014 */
[----:B------:R-:W-:Y:S01]  /*3810*/  IMAD.MOV.U32 R7, RZ, RZ, R8 ;  /* 0x000000ffff077224 */ /* 0x000fe200078e0008 */
[----:B------:R-:W2:Y:S01]  /*3820*/  SHFL.UP PT, R33, R8, 0x4, RZ ;  /* 0x0480000008217989 */ /* 0x000ea200000e00ff */
[----:B---3--:R-:W-:Y:S01]  /*3830*/  IMAD.X R29, R29, 0x1, R30, P2 ;  /* 0x000000011d1d7824 */ /* 0x008fe200010e061e */
[----:B----4-:R-:W-:Y:S01]  /*3840*/  @!P0 VIMNMX R22, PT, PT, R25, R10, PT ;  /* 0x0000000a19168248 */ /* 0x010fe20003fe0100 */
[----:B------:R-:W-:-:S03]  /*3850*/  IMAD.MOV.U32 R25, RZ, RZ, R9 ;  /* 0x000000ffff197224 */ /* 0x000fc600078e0009 */
[----:B------:R-:W-:Y:S01]  /*3860*/  @!P3 IMAD.MOV.U32 R28, RZ, RZ, R27 ;  /* 0x000000ffff1cb224 */ /* 0x000fe200078e001b */
[----:B0-----:R-:W-:Y:S01]  /*3870*/  @!P0 VIMNMX R25, PT, PT, R36, R9, !PT ;  /* 0x0000000924198248 */ /* 0x001fe20007fe0100 */
[----:B------:R-:W-:Y:S02]  /*3880*/  @!P3 IMAD.MOV.U32 R29, RZ, RZ, R30 ;  /* 0x000000ffff1db224 */ /* 0x000fe400078e001e */
[----:B------:R-:W-:Y:S01]  /*3890*/  @!P3 IMAD.MOV.U32 R22, RZ, RZ, R10 ;  /* 0x000000ffff16b224 */ /* 0x000fe200078e000a */
[----:B------:R-:W0:Y:S01]  /*38a0*/  SHFL.UP PT, R27, R28, 0x8, RZ ;  /* 0x050000001c1b7989 */ /* 0x000e2200000e00ff */
[----:B-----5:R-:W-:Y:S01]  /*38b0*/  @!P0 VIMNMX R23, PT, PT, R26, R11, !PT ;  /* 0x0000000b1a178248 */ /* 0x020fe20007fe0100 */
[----:B------:R-:W-:Y:S01]  /*38c0*/  IMAD.MOV.U32 R26, RZ, RZ, R21 ;  /* 0x000000ffff1a7224 */ /* 0x000fe200078e0015 */
[----:B------:R-:W-:Y:S01]  /*38d0*/  ISETP.NE.U32.AND P2, PT, R28, RZ, PT ;  /* 0x000000ff1c00720c */ /* 0x000fe20003f45070 */
[----:B------:R-:W3:Y:S01]  /*38e0*/  SHFL.UP PT, R30, R29, 0x8, RZ ;  /* 0x050000001d1e7989 */ /* 0x000ee200000e00ff */
[----:B-1----:R-:W-:Y:S01]  /*38f0*/  @!P0 VIMNMX R24, PT, PT, R31, R20, PT ;  /* 0x000000141f188248 */ /* 0x002fe20003fe0100 */
[----:B------:R-:W-:-:S02]  /*3900*/  @!P3 IMAD.MOV.U32 R25, RZ, RZ, R9 ;  /* 0x000000ffff19b224 */ /* 0x000fc400078e0009 */
[----:B------:R-:W-:Y:S01]  /*3910*/  @!P3 IMAD.MOV.U32 R23, RZ, RZ, R11 ;  /* 0x000000ffff17b224 */ /* 0x000fe200078e000b */
[----:B--2---:R-:W-:Y:S01]  /*3920*/  @!P0 VIMNMX R26, PT, PT, R34, R21, PT ;  /* 0x00000015221a8248 */ /* 0x004fe20003fe0100 */
[----:B------:R-:W-:Y:S01]  /*3930*/  @!P3 IMAD.MOV.U32 R26, RZ, RZ, R21 ;  /* 0x000000ffff1ab224 */ /* 0x000fe200078e0015 */
[----:B------:R-:W1:Y:S01]  /*3940*/  SHFL.UP PT, R10, R25, 0x8, RZ ;  /* 0x05000000190a7989 */ /* 0x000e6200000e00ff */
[----:B------:R-:W-:Y:S01]  /*3950*/  @!P3 IMAD.MOV.U32 R24, RZ, RZ, R20 ;  /* 0x000000ffff18b224 */ /* 0x000fe200078e0014 */
[-C--:B------:R-:W-:Y:S01]  /*3960*/  @!P0 VIMNMX R7, PT, PT, R33, R8.reuse, !PT ;  /* 0x0000000821078248 */ /* 0x080fe20007fe0100 */
[----:B------:R-:W-:Y:S01]  /*3970*/  IMAD.MOV.U32 R20, RZ, RZ, R25 ;  /* 0x000000ffff147224 */ /* 0x000fe200078e0019 */
[----:B------:R-:W-:Y:S01]  /*3980*/  @!P3 MOV R7, R8 ;  /* 0x000000080007b202 */ /* 0x000fe20000000f00 */
[----:B------:R-:W2:Y:S01]  /*3990*/  SHFL.UP PT, R11, R26, 0x8, RZ ;  /* 0x050000001a0b7989 */ /* 0x000ea200000e00ff */
[----:B------:R-:W-:Y:S01]  /*39a0*/  ISETP.GT.AND P3, PT, R5, 0x7, PT ;  /* 0x000000070500780c */ /* 0x000fe20003f64270 */
[----:B------:R-:W-:Y:S01]  /*39b0*/  IMAD.MOV.U32 R21, RZ, RZ, R26 ;  /* 0x000000ffff157224 */ /* 0x000fe200078e001a */
[----:B------:R-:W-:Y:S01]  /*39c0*/  ISETP.NE.AND.EX P0, PT, R29, RZ, PT, P2 ;  /* 0x000000ff1d00720c */ /* 0x000fe20003f05320 */
[----:B------:R-:W4:Y:S01]  /*39d0*/  SHFL.UP PT, R35, R22, 0x8, RZ ;  /* 0x0500000016237989 */ /* 0x000f2200000e00ff */
[----:B------:R-:W-:-:S02]  /*39e0*/  IMAD.MOV.U32 R9, RZ, RZ, R22 ;  /* 0x000000ffff097224 */ /* 0x000fc400078e0016 */
[----:B------:R-:W-:Y:S01]  /*39f0*/  IMAD.MOV.U32 R8, RZ, RZ, R7 ;  /* 0x000000ffff087224 */ /* 0x000fe200078e0007 */
[----:B------:R-:W5:Y:S01]  /*3a00*/  SHFL.UP PT, R32, R23, 0x8, RZ ;  /* 0x0500000017207989 */ /* 0x000f6200000e00ff */
[----:B0-----:R-:W-:-:S03]  /*3a10*/  IADD3 R27, P2, PT, R27, R28, RZ ;  /* 0x0000001c1b1b7210 */ /* 0x001fc60007f5e0ff */
[----:B------:R-:W0:Y:S02]  /*3a20*/  SHFL.UP PT, R31, R24, 0x8, RZ ;  /* 0x05000000181f7989 */ /* 0x000e2400000e00ff */
[----:B------:R-:W-:Y:S02]  /*3a30*/  @!P3 IMAD.MOV.U32 R27, RZ, RZ, R28 ;  /* 0x000000ffff1bb224 */ /* 0x000fe400078e001c */
[----:B------:R-:W0:Y:S01]  /*3a40*/  SHFL.UP PT, R34, R7, 0x8, RZ ;  /* 0x0500000007227989 */ /* 0x000e2200000e00ff */
[--C-:B---3--:R-:W-:Y:S02]  /*3a50*/  IMAD.X R28, R30, 0x1, R29.reuse, P2 ;  /* 0x000000011e1c7824 */ /* 0x108fe400010e061d */
[----:B------:R-:W-:Y:S01]  /*3a60*/  @!P3 IMAD.MOV.U32 R28, RZ, RZ, R29 ;  /* 0x000000ffff1cb224 */ /* 0x000fe200078e001d */
[----:B------:R-:W3:Y:S01]  /*3a70*/  SHFL.UP PT, R54, R27, 0x10, RZ ;  /* 0x060000001b367989 */ /* 0x000ee200000e00ff */
[----:B-1----:R-:W-:Y:S01]  /*3a80*/  @!P0 VIMNMX R20, PT, PT, R10, R25, !PT ;  /* 0x000000190a148248 */ /* 0x002fe20007fe0100 */
[----:B------:R-:W-:-:S02]  /*3a90*/  IMAD.MOV.U32 R10, RZ, RZ, R23 ;  /* 0x000000ffff0a7224 */ /* 0x000fc400078e0017 */
[----:B------:R-:W1:Y:S01]  /*3aa0*/  SHFL.UP PT, R55, R28, 0x10, RZ ;  /* 0x060000001c377989 */ /* 0x000e6200000e00ff */
[----:B--2---:R-:W-:Y:S01]  /*3ab0*/  @!P0 VIMNMX R21, PT, PT, R11, R26, PT ;  /* 0x0000001a0b158248 */ /* 0x004fe20003fe0100 */
[----:B------:R-:W-:Y:S01]  /*3ac0*/  IMAD.MOV.U32 R11, RZ, RZ, R24 ;  /* 0x000000ffff0b7224 */ /* 0x000fe200078e0018 */
[----:B----4-:R-:W-:Y:S01]  /*3ad0*/  @!P0 VIMNMX R9, PT, PT, R35, R22, PT ;  /* 0x0000001623098248 */ /* 0x010fe20003fe0100 */
[----:B------:R-:W-:Y:S02]  /*3ae0*/  @!P3 IMAD.MOV.U32 R20, RZ, RZ, R25 ;  /* 0x000000ffff14b224 */ /* 0x000fe400078e0019 */
[----:B------:R-:W-:Y:S01]  /*3af0*/  @!P3 IMAD.MOV.U32 R21, RZ, RZ, R26 ;  /* 0x000000ffff15b224 */ /* 0x000fe200078e001a */
[----:B-----5:R-:W-:Y:S01]  /*3b00*/  @!P0 VIMNMX R10, PT, PT, R32, R23, !PT ;  /* 0x00000017200a8248 */ /* 0x020fe20007fe0100 */
[----:B------:R-:W-:Y:S01]  /*3b10*/  @!P3 IMAD.MOV.U32 R9, RZ, RZ, R22 ;  /* 0x000000ffff09b224 */ /* 0x000fe200078e0016 */
[----:B------:R-:W2:Y:S01]  /*3b20*/  SHFL.UP PT, R25, R20, 0x10, RZ ;  /* 0x0600000014197989 */ /* 0x000ea200000e00ff */
[----:B------:R-:W-:Y:S01]  /*3b30*/  @!P3 IMAD.MOV.U32 R10, RZ, RZ, R23 ;  /* 0x000000ffff0ab224 */ /* 0x000fe200078e0017 */
[----:B0-----:R-:W-:Y:S01]  /*3b40*/  @!P0 VIMNMX R11, PT, PT, R31, R24, PT ;  /* 0x000000181f0b8248 */ /* 0x001fe20003fe0100 */
[----:B------:R-:W-:Y:S01]  /*3b50*/  @!P3 IMAD.MOV.U32 R11, RZ, RZ, R24 ;  /* 0x000000ffff0bb224 */ /* 0x000fe200078e0018 */
[----:B------:R-:W0:Y:S01]  /*3b60*/  SHFL.UP PT, R26, R21, 0x10, RZ ;  /* 0x06000000151a7989 */ /* 0x000e2200000e00ff */
[----:B------:R-:W-:Y:S01]  /*3b70*/  IMAD.MOV.U32 R51, RZ, RZ, R20 ;  /* 0x000000ffff337224 */ /* 0x000fe200078e0014 */
[-C--:B------:R-:W-:Y:S01]  /*3b80*/  @!P0 VIMNMX R8, PT, PT, R34, R7.reuse, !PT ;  /* 0x0000000722088248 */ /* 0x080fe20007fe0100 */
[----:B------:R-:W-:Y:S01]  /*3b90*/  IMAD.MOV.U32 R50, RZ, RZ, R21 ;  /* 0x000000ffff327224 */ /* 0x000fe200078e0015 */
[----:B------:R-:W-:Y:S01]  /*3ba0*/  @!P3 MOV R8, R7 ;  /* 0x000000070008b202 */ /* 0x000fe20000000f00 */
[----:B------:R-:W4:Y:S01]  /*3bb0*/  SHFL.UP PT, R24, R9, 0x10, RZ ;  /* 0x0600000009187989 */ /* 0x000f2200000e00ff */
[----:B---3--:R-:W-:Y:S01]  /*3bc0*/  IADD3 R54, P2, PT, R54, R27, RZ ;  /* 0x0000001b36367210 */ /* 0x008fe20007f5e0ff */
[----:B------:R-:W-:Y:S01]  /*3bd0*/  IMAD.MOV.U32 R38, RZ, RZ, R9 ;  /* 0x000000ffff267224 */ /* 0x000fe200078e0009 */
[----:B------:R-:W-:Y:S01]  /*3be0*/  ISETP.NE.U32.AND P0, PT, R27, RZ, PT ;  /* 0x000000ff1b00720c */ /* 0x000fe20003f05070 */
[----:B------:R-:W3:Y:S01]  /*3bf0*/  SHFL.UP PT, R7, R10, 0x10, RZ ;  /* 0x060000000a077989 */ /* 0x000ee200000e00ff */
[----:B------:R-:W-:Y:S01]  /*3c00*/  ISETP.GT.AND P3, PT, R5, 0xf, PT ;  /* 0x0000000f0500780c */ /* 0x000fe20003f64270 */
[----:B-1----:R-:W-:Y:S01]  /*3c10*/  IMAD.X R55, R55, 0x1, R28, P2 ;  /* 0x0000000137377824 */ /* 0x002fe200010e061c */
[----:B------:R-:W-:Y:S01]  /*3c20*/  ISETP.NE.AND.EX P0, PT, R28, RZ, PT, P0 ;  /* 0x000000ff1c00720c */ /* 0x000fe20003f05300 */
[----:B------:R-:W1:Y:S01]  /*3c30*/  SHFL.UP PT, R22, R11, 0x10, RZ ;  /* 0x060000000b167989 */ /* 0x000e6200000e00ff */
[----:B------:R-:W-:Y:S01]  /*3c40*/  ISETP.NE.AND P2, PT, R5, 0x1f, PT ;  /* 0x0000001f0500780c */ /* 0x000fe20003f45270 */
[----:B------:R-:W-:-:S02]  /*3c50*/  IMAD.MOV.U32 R37, RZ, RZ, R10 ;  /* 0x000000ffff257224 */ /* 0x000fc400078e000a */
[----:B------:R-:W5:Y:S01]  /*3c60*/  SHFL.UP PT, R23, R8, 0x10, RZ ;  /* 0x0600000008177989 */ /* 0x000f6200000e00ff */
[----:B------:R-:W-:Y:S02]  /*3c70*/  IMAD.MOV.U32 R36, RZ, RZ, R11 ;  /* 0x000000ffff247224 */ /* 0x000fe400078e000b */
[----:B------:R-:W-:-:S03]  /*3c80*/  IMAD.MOV.U32 R39, RZ, RZ, R8 ;  /* 0x000000ffff277224 */ /* 0x000fc600078e0008 */
[----:B------:R-:W-:Y:S02]  /*3c90*/  @!P3 IMAD.MOV.U32 R54, RZ, RZ, R27 ;  /* 0x000000ffff36b224 */ /* 0x000fe400078e001b */
[----:B--2---:R-:W-:Y:S01]  /*3ca0*/  @!P0 VIMNMX R51, PT, PT, R25, R20, !PT ;  /* 0x0000001419338248 */ /* 0x004fe20007fe0100 */
[----:B------:R-:W-:Y:S01]  /*3cb0*/  @!P3 IMAD.MOV.U32 R55, RZ, RZ, R28 ;  /* 0x000000ffff37b224 */ /* 0x000fe200078e001c */
[----:B0-----:R-:W-:Y:S01]  /*3cc0*/  @!P0 VIMNMX R50, PT, PT, R26, R21, PT ;  /* 0x000000151a328248 */ /* 0x001fe20003fe0100 */
[----:B------:R-:W-:Y:S01]  /*3cd0*/  @!P3 IMAD.MOV.U32 R51, RZ, RZ, R20 ;  /* 0x000000ffff33b224 */ /* 0x000fe200078e0014 */
[----:B----4-:R-:W-:Y:S01]  /*3ce0*/  @!P0 VIMNMX R38, PT, PT, R24, R9, PT ;  /* 0x0000000918268248 */ /* 0x010fe20003fe0100 */
[----:B------:R-:W-:Y:S02]  /*3cf0*/  @!P3 IMAD.MOV.U32 R50, RZ, RZ, R21 ;  /* 0x000000ffff32b224 */ /* 0x000fe400078e0015 */
[----:B------:R-:W-:Y:S01]  /*3d00*/  @!P3 IMAD.MOV.U32 R38, RZ, RZ, R9 ;  /* 0x000000ffff26b224 */ /* 0x000fe200078e0009 */
[----:B---3--:R-:W-:Y:S01]  /*3d10*/  @!P0 VIMNMX R37, PT, PT, R7, R10, !PT ;  /* 0x0000000a07258248 */ /* 0x008fe20007fe0100 */
[----:B------:R-:W-:Y:S01]  /*3d20*/  @!P3 IMAD.MOV.U32 R37, RZ, RZ, R10 ;  /* 0x000000ffff25b224 */ /* 0x000fe200078e000a */
[----:B------:R-:W-:-:S02]  /*3d30*/  @!P2 LEA R7, R66, UR6, 0x5 ;  /* 0x000000064207ac11 */ /* 0x000fc4000f8e28ff */
[----:B-1----:R-:W-:Y:S01]  /*3d40*/  @!P0 VIMNMX R36, PT, PT, R22, R11, PT ;  /* 0x0000000b16248248 */ /* 0x002fe20003fe0100 */
[----:B------:R-:W-:Y:S02]  /*3d50*/  @!P3 IMAD.MOV.U32 R36, RZ, RZ, R11 ;  /* 0x000000ffff24b224 */ /* 0x000fe400078e000b */
[----:B------:R-:W-:Y:S01]  /*3d60*/  @!P2 STS.64 [R7+0x8], R50 ;  /* 0x000008320700a388 */ /* 0x000fe20000000a00 */
[-C--:B-----5:R-:W-:Y:S02]  /*3d70*/  @!P0 VIMNMX R39, PT, PT, R23, R8.reuse, !PT ;  /* 0x0000000817278248 */ /* 0x0a0fe40007fe0100 */
[----:B------:R-:W-:Y:S01]  /*3d80*/  @!P3 MOV R39, R8 ;  /* 0x000000080027b202 */ /* 0x000fe20000000f00 */
[----:B------:R-:W-:Y:S04]  /*3d90*/  @!P2 STS.64 [R7], R54 ;  /* 0x000000360700a388 */ /* 0x000fe80000000a00 */
[----:B------:R-:W-:Y:S01]  /*3da0*/  @!P2 STS.128 [R7+0x10], R36 ;  /* 0x000010240700a388 */ /* 0x000fe20000000c00 */
[----:B------:R-:W-:Y:S06]  /*3db0*/  BAR.SYNC.DEFER_BLOCKING 0x0 ;  /* 0x0000000000007b1d */ /* 0x000fec0000010000 */
[----:B------:R-:W-:Y:S04]  /*3dc0*/  SHFL.UP PT, R50, R50, 0x1, RZ ;  /* 0x0420000032327989 */ /* 0x000fe800000e00ff */
[----:B------:R-:W-:Y:S04]  /*3dd0*/  SHFL.UP PT, R51, R51, 0x1, RZ ;  /* 0x0420000033337989 */ /* 0x000fe800000e00ff */
[----:B------:R-:W0:Y:S04]  /*3de0*/  LDS.64 R8, [UR6+0x20] ;  /* 0x00002006ff087984 */ /* 0x000e280008000a00 */
[----:B------:R-:W1:Y:S04]  /*3df0*/  LDS.64 R48, [UR6] ;  /* 0x00000006ff307984 */ /* 0x000e680008000a00 */
[----:B------:R-:W2:Y:S04]  /*3e00*/  LDS.64 R30, [UR6+0x40] ;  /* 0x00004006ff1e7984 */ /* 0x000ea80008000a00 */
[----:B------:R-:W3:Y:S04]  /*3e10*/  LDS.64 R64, [UR6+0x60] ;  /* 0x00006006ff407984 */ /* 0x000ee80008000a00 */
[----:B------:R-:W-:Y:S04]  /*3e20*/  LDS.64 R10, [UR6+0x8] ;  /* 0x00000806ff0a7984 */ /* 0x000fe80008000a00 */
[----:B------:R-:W4:Y:S04]  /*3e30*/  LDS.64 R28, [UR6+0x28] ;  /* 0x00002806ff1c7984 */ /* 0x000f280008000a00 */
[----:B------:R-:W5:Y:S04]  /*3e40*/  LDS.64 R60, [UR6+0x48] ;  /* 0x00004806ff3c7984 */ /* 0x000f680008000a00 */
[----:B------:R-:W-:Y:S04]  /*3e50*/  LDS.128 R20, [UR6+0x10] ;  /* 0x00001006ff147984 */ /* 0x000fe80008000c00 */
[----:B------:R-:W5:Y:S04]  /*3e60*/  LDS.128 R32, [UR6+0x30] ;  /* 0x00003006ff207984 */ /* 0x000f680008000c00 */
[----:B------:R-:W5:Y:S01]  /*3e70*/  LDS.128 R44, [UR6+0x50] ;  /* 0x00005006ff2c7984 */ /* 0x000f620008000c00 */
[----:B0-----:R-:W-:-:S03]  /*3e80*/  ISETP.NE.U32.AND P0, PT, R8, RZ, PT ;  /* 0x000000ff0800720c */ /* 0x001fc60003f05070 */
[----:B------:R-:W0:Y:S01]  /*3e90*/  LDS.64 R58, [UR6+0x68] ;  /* 0x00006806ff3a7984 */ /* 0x000e220008000a00 */
[----:B-1----:R-:W-:-:S03]  /*3ea0*/  IADD3 R7, P2, PT, R8, R48, RZ ;  /* 0x0000003008077210 */ /* 0x002fc60007f5e0ff */
[----:B------:R-:W-:Y:S01]  /*3eb0*/  LDS.128 R24, [UR6+0x70] ;  /* 0x00007006ff187984 */ /* 0x000fe20008000c00 */
[C---:B------:R-:W-:Y:S02]  /*3ec0*/  ISETP.NE.AND.EX P0, PT, R9.reuse, RZ, PT, P0 ;  /* 0x000000ff0900720c */ /* 0x040fe40003f05300 */
[C---:B--2---:R-:W-:Y:S01]  /*3ed0*/  IADD3 R57, P3, PT, R30.reuse, R7, RZ ;  /* 0x000000071e397210 */ /* 0x044fe20007f7e0ff */
[----:B------:R-:W-:Y:S01]  /*3ee0*/  IMAD.X R53, R9, 0x1, R49, P2 ;  /* 0x0000000109357824 */ /* 0x000fe200010e0631 */
[----:B------:R-:W-:Y:S01]  /*3ef0*/  ISETP.NE.U32.AND P2, PT, R30, RZ, PT ;  /* 0x000000ff1e00720c */ /* 0x000fe20003f45070 */
[----:B------:R-:W1:Y:S01]  /*3f00*/  LDS.64 R8, [UR6+0x80] ;  /* 0x00008006ff087984 */ /* 0x000e620008000a00 */
[C---:B---3--:R-:W-:Y:S01]  /*3f10*/  IADD3 R62, P6, PT, R64.reuse, R57, RZ ;  /* 0x00000039403e7210 */ /* 0x048fe20007fde0ff */
[--C-:B------:R-:W-:Y:S01]  /*3f20*/  @!P5 IMAD.MOV.U32 R49, RZ, RZ, R53.reuse ;  /* 0x000000ffff31d224 */ /* 0x100fe200078e0035 */
[C---:B------:R-:W-:Y:S01]  /*3f30*/  ISETP.NE.AND.EX P2, PT, R31.reuse, RZ, PT, P2 ;  /* 0x000000ff1f00720c */ /* 0x040fe20003f45320 */
[----:B------:R-:W-:Y:S01]  /*3f40*/  IMAD.X R31, R31, 0x1, R53, P3 ;  /* 0x000000011f1f7824 */ /* 0x000fe200018e0635 */
[----:B------:R-:W-:Y:S01]  /*3f50*/  ISETP.NE.U32.AND P3, PT, R64, RZ, PT ;  /* 0x000000ff4000720c */ /* 0x000fe20003f65070 */
[----:B------:R-:W-:Y:S01]  /*3f60*/  @!P5 IMAD.MOV.U32 R48, RZ, RZ, R7 ;  /* 0x000000ffff30d224 */ /* 0x000fe200078e0007 */
[----:B------:R-:W2:Y:S01]  /*3f70*/  LDS.64 R52, [UR6+0x88] ;  /* 0x00008806ff347984 */ /* 0x000ea20008000a00 */
[--C-:B------:R-:W-:Y:S01]  /*3f80*/  IMAD.X R64, R65, 0x1, R31.reuse, P6 ;  /* 0x0000000141407824 */ /* 0x100fe200030e061f */
[----:B----4-:R-:W-:Y:S01]  /*3f90*/  @!P0 VIMNMX R28, PT, PT, R10, R28, PT ;  /* 0x0000001c0a1c8248 */ /* 0x010fe20003fe0100 */
[----:B------:R-:W-:Y:S01]  /*3fa0*/  @!P4 IMAD.MOV.U32 R49, RZ, RZ, R31 ;  /* 0x000000ffff31c224 */ /* 0x000fe200078e001f */
[----:B------:R-:W-:Y:S01]  /*3fb0*/  @!P0 VIMNMX R29, PT, PT, R11, R29, !PT ;  /* 0x0000001d0b1d8248 */ /* 0x000fe20007fe0100 */
[----:B------:R-:W-:Y:S01]  /*3fc0*/  @!P4 IMAD.MOV.U32 R48, RZ, RZ, R57 ;  /* 0x000000ffff30c224 */ /* 0x000fe200078e0039 */
[----:B------:R-:W-:Y:S01]  /*3fd0*/  ISETP.NE.AND.EX P3, PT, R65, RZ, PT, P3 ;  /* 0x000000ff4100720c */ /* 0x000fe20003f65330 */
[----:B------:R-:W-:Y:S01]  /*3fe0*/  @!P5 IMAD.MOV.U32 R10, RZ, RZ, R28 ;  /* 0x000000ffff0ad224 */ /* 0x000fe200078e001c */
[----:B------:R-:W-:Y:S01]  /*3ff0*/  LDS.64 R56, [UR6+0xa0] ;  /* 0x0000a006ff387984 */ /* 0x000fe20008000a00 */
[----:B-----5:R-:W-:Y:S01]  /*4000*/  @!P2 VIMNMX R60, PT, PT, R60, R28, PT ;  /* 0x0000001c3c3ca248 */ /* 0x020fe20003fe0100 */
[----:B------:R-:W-:Y:S01]  /*4010*/  @!P5 IMAD.MOV.U32 R11, RZ, RZ, R29 ;  /* 0x000000ffff0bd224 */ /* 0x000fe200078e001d */
[----:B------:R-:W-:Y:S01]  /*4020*/  @!P2 VIMNMX R61, PT, PT, R61, R29, !PT ;  /* 0x0000001d3d3da248 */ /* 0x000fe20007fe0100 */
[----:B------:R-:W-:Y:S01]  /*4030*/  SHFL.UP PT, R7, R38, 0x1, RZ ;  /* 0x0420000026077989 */ /* 0x000fe200000e00ff */
[----:B------:R-:W-:Y:S01]  /*4040*/  @!P0 VIMNMX R32, PT, PT, R20, R32, PT ;  /* 0x0000002014208248 */ /* 0x000fe20003fe0100 */
[----:B------:R-:W-:-:S02]  /*4050*/  @!P4 IMAD.MOV.U32 R10, RZ, RZ, R60 ;  /* 0x000000ffff0ac224 */ /* 0x000fc400078e003c */
[----:B------:R-:W3:Y:S01]  /*4060*/  LDS.128 R28, [UR6+0x90] ;  /* 0x00009006ff1c7984 */ /* 0x000ee20008000c00 */
[----:B------:R-:W-:Y:S02]  /*4070*/  @!P0 VIMNMX R33, PT, PT, R21, R33, !PT ;  /* 0x0000002115218248 */ /* 0x000fe40007fe0100 */
[----:B------:R-:W-:Y:S01]  /*4080*/  @!P2 VIMNMX R44, PT, PT, R44, R32, PT ;  /* 0x000000202c2ca248 */ /* 0x000fe20003fe0100 */
[----:B------:R-:W-:Y:S01]  /*4090*/  @!P5 IMAD.MOV.U32 R20, RZ, RZ, R32 ;  /* 0x000000ffff14d224 */ /* 0x000fe200078e0020 */
[----:B------:R-:W-:Y:S01]  /*40a0*/  @!P0 VIMNMX R34, PT, PT, R22, R34, PT ;  /* 0x0000002216228248 */ /* 0x000fe20003fe0100 */
[----:B------:R-:W-:Y:S01]  /*40b0*/  @!P5 IMAD.MOV.U32 R21, RZ, RZ, R33 ;  /* 0x000000ffff15d224 */ /* 0x000fe200078e0021 */
[----:B------:R-:W-:Y:S01]  /*40c0*/  @!P0 VIMNMX R35, PT, PT, R23, R35, !PT ;  /* 0x0000002317238248 */ /* 0x000fe20007fe0100 */
[----:B------:R-:W-:Y:S01]  /*40d0*/  @!P4 IMAD.MOV.U32 R20, RZ, RZ, R44 ;  /* 0x000000ffff14c224 */ /* 0x000fe200078e002c */
[----:B------:R-:W-:Y:S01]  /*40e0*/  @!P2 VIMNMX R45, PT, PT, R45, R33, !PT ;  /* 0x000000212d2da248 */ /* 0x000fe20007fe0100 */
[----:B------:R-:W-:Y:S01]  /*40f0*/  @!P5 IMAD.MOV.U32 R22, RZ, RZ, R34 ;  /* 0x000000ffff16d224 */ /* 0x000fe200078e0022 */
[----:B------:R-:W-:Y:S01]  /*4100*/  @!P2 VIMNMX R46, PT, PT, R46, R34, PT ;  /* 0x000000222e2ea248 */ /* 0x000fe20003fe0100 */
[----:B------:R-:W-:Y:S01]  /*4110*/  @!P5 IMAD.MOV.U32 R23, RZ, RZ, R35 ;  /* 0x000000ffff17d224 */ /* 0x000fe200078e0023 */
[----:B------:R-:W-:Y:S01]  /*4120*/  @!P2 VIMNMX R47, PT, PT, R47, R35, !PT ;  /* 0x000000232f2fa248 */ /* 0x000fe20007fe0100 */
[----:B------:R-:W-:Y:S01]  /*4130*/  @!P4 IMAD.MOV.U32 R21, RZ, RZ, R45 ;  /* 0x000000ffff15c224 */ /* 0x000fe200078e002d */
[----:B0-----:R-:W-:Y:S01]  /*4140*/  @!P3 VIMNMX R58, PT, PT, R58, R60, PT ;  /* 0x0000003c3a3ab248 */ /* 0x001fe20003fe0100 */
[----:B------:R-:W-:Y:S01]  /*4150*/  LDS.128 R32, [UR6+0xb0] ;  /* 0x0000b006ff207984 */ /* 0x000fe20008000c00 */
[----:B-1----:R-:W-:Y:S01]  /*4160*/  ISETP.NE.U32.AND P6, PT, R8, RZ, PT ;  /* 0x000000ff0800720c */ /* 0x002fe20003fc5070 */
[----:B------:R-:W-:Y:S01]  /*4170*/  @!P4 IMAD.MOV.U32 R22, RZ, RZ, R46 ;  /* 0x000000ffff16c224 */ /* 0x000fe200078e002e */
[-C--:B------:R-:W-:Y:S01]  /*4180*/  @!P4 MOV R11, R61.reuse ;  /* 0x0000003d000bc202 */ /* 0x080fe20000000f00 */
[----:B------:R-:W-:Y:S01]  /*4190*/  @!P4 IMAD.MOV.U32 R23, RZ, RZ, R47 ;  /* 0x000000ffff17c224 */ /* 0x000fe200078e002f */
[----:B------:R-:W-:-:S02]  /*41a0*/  @!P3 VIMNMX R59, PT, PT, R59, R61, !PT ;  /* 0x0000003d3b3bb248 */ /* 0x000fc40007fe0100 */
[----:B------:R-:W-:Y:S01]  /*41b0*/  @!P3 VIMNMX R24, PT, PT, R24, R44, PT ;  /* 0x0000002c1818b248 */ /* 0x000fe20003fe0100 */
[----:B------:R-:W0:Y:S01]  /*41c0*/  LDS.64 R60, [UR6+0xc0] ;  /* 0x0000c006ff3c7984 */ /* 0x000e220008000a00 */
[----:B------:R-:W-:Y:S02]  /*41d0*/  @!P3 VIMNMX R25, PT, PT, R25, R45, !PT ;  /* 0x0000002d1919b248 */ /* 0x000fe40007fe0100 */
[----:B------:R-:W-:Y:S01]  /*41e0*/  ISETP.NE.AND.EX P6, PT, R9, RZ, PT, P6 ;  /* 0x000000ff0900720c */ /* 0x000fe20003fc5360 */
[----:B------:R-:W1:Y:S01]  /*41f0*/  LDS.64 R44, [UR6+0xa8] ;  /* 0x0000a806ff2c7984 */ /* 0x000e620008000a00 */
[----:B------:R-:W-:Y:S02]  /*4200*/  ISETP.NE.AND P5, PT, R66, 0x4, PT ;  /* 0x000000044200780c */ /* 0x000fe40003fa5270 */
[----:B------:R-:W-:Y:S02]  /*4210*/  @!P3 VIMNMX R26, PT, PT, R26, R46, PT ;  /* 0x0000002e1a1ab248 */ /* 0x000fe40003fe0100 */
[----:B------:R-:W-:-:S02]  /*4220*/  @!P3 VIMNMX R27, PT, PT, R27, R47, !PT ;  /* 0x0000002f1b1bb248 */ /* 0x000fc40007fe0100 */
[----:B------:R-:W4:Y:S01]  /*4230*/  LDS.64 R46, [UR6+0xe0] ;  /* 0x0000e006ff2e7984 */ /* 0x000f220008000a00 */
[----:B------:R-:W-:Y:S02]  /*4240*/  IADD3 R67, P0, PT, R8, R62, RZ ;  /* 0x0000003e08437210 */ /* 0x000fe40007f1e0ff */
[----:B------:R-:W-:Y:S01]  /*4250*/  ISETP.NE.AND P4, PT, R66, 0x5, PT ;  /* 0x000000054200780c */ /* 0x000fe20003f85270 */
[----:B------:R-:W-:Y:S01]  /*4260*/  SHFL.UP PT, R8, R37, 0x1, RZ ;  /* 0x0420000025087989 */ /* 0x000fe200000e00ff */
[----:B--2---:R-:W-:Y:S01]  /*4270*/  @!P6 VIMNMX R52, PT, PT, R52, R58, PT ;  /* 0x0000003a3434e248 */ /* 0x004fe20003fe0100 */
[----:B------:R-:W-:Y:S01]  /*4280*/  IMAD.X R69, R9, 0x1, R64, P0 ;  /* 0x0000000109457824 */ /* 0x000fe200000e0640 */
[----:B------:R-:W-:Y:S01]  /*4290*/  @!P6 VIMNMX R53, PT, PT, R53, R59, !PT ;  /* 0x0000003b3535e248 */ /* 0x000fe20007fe0100 */
[----:B------:R-:W-:Y:S01]  /*42a0*/  SHFL.UP PT, R9, R36, 0x1, RZ ;  /* 0x0420000024097989 */ /* 0x000fe200000e00ff */
[----:B---3--:R-:W-:Y:S01]  /*42b0*/  @!P6 VIMNMX R28, PT, PT, R28, R24, PT ;  /* 0x000000181c1ce248 */ /* 0x008fe20003fe0100 */
[----:B------:R-:W-:Y:S01]  /*42c0*/  @!P5 IMAD.MOV.U32 R48, RZ, RZ, R62 ;  /* 0x000000ffff30d224 */ /* 0x000fe200078e003e */
[----:B------:R-:W-:Y:S01]  /*42d0*/  @!P6 VIMNMX R29, PT, PT, R29, R25, !PT ;  /* 0x000000191d1de248 */ /* 0x000fe20007fe0100 */
[----:B------:R-:W2:Y:S01]  /*42e0*/  LDS.64 R62, [UR6+0xc8] ;  /* 0x0000c806ff3e7984 */ /* 0x000ea20008000a00 */
[----:B------:R-:W-:Y:S01]  /*42f0*/  @!P6 VIMNMX R30, PT, PT, R30, R26, PT ;  /* 0x0000001a1e1ee248 */ /* 0x000fe20003fe0100 */
[----:B------:R-:W-:Y:S01]  /*4300*/  @!P5 IMAD.MOV.U32 R10, RZ, RZ, R58 ;  /* 0x000000ffff0ad224 */ /* 0x000fe200078e003a */
[----:B------:R-:W-:Y:S01]  /*4310*/  @!P6 VIMNMX R31, PT, PT, R31, R27, !PT ;  /* 0x0000001b1f1fe248 */ /* 0x000fe20007fe0100 */
[----:B------:R-:W-:Y:S01]  /*4320*/  @!P5 IMAD.MOV.U32 R23, RZ, RZ, R27 ;  /* 0x000000ffff17d224 */ /* 0x000fe200078e001b */
[C---:B------:R-:W-:Y:S01]  /*4330*/  ISETP.NE.U32.AND P0, PT, R56.reuse, RZ, PT ;  /* 0x000000ff3800720c */ /* 0x040fe20003f05070 */
[----:B------:R-:W-:Y:S01]  /*4340*/  @!P5 IMAD.MOV.U32 R22, RZ, RZ, R26 ;  /* 0x000000ffff16d224 */ /* 0x000fe200078e001a */
[----:B------:R-:W-:Y:S01]  /*4350*/  IADD3 R65, P6, PT, R56, R67, RZ ;  /* 0x0000004338417210 */ /* 0x000fe20007fde0ff */
[----:B------:R-:W-:Y:S01]  /*4360*/  @!P5 IMAD.MOV.U32 R21, RZ, RZ, R25 ;  /* 0x000000ffff15d224 */ /* 0x000fe200078e0019 */
[----:B------:R-:W-:Y:S01]  /*4370*/  SHFL.UP PT, R56, R39, 0x1, RZ ;  /* 0x0420000027387989 */ /* 0x000fe200000e00ff */
[C---:B------:R-:W-:Y:S01]  /*4380*/  ISETP.NE.AND.EX P0, PT, R57.reuse, RZ, PT, P0 ;  /* 0x000000ff3900720c */ /* 0x040fe20003f05300 */
[----:B------:R-:W-:Y:S01]  /*4390*/  @!P5 IMAD.MOV.U32 R20, RZ, RZ, R24 ;  /* 0x000000ffff14d224 */ /* 0x000fe200078e0018 */
[C---:B------:R-:W-:Y:S01]  /*43a0*/  ISETP.NE.AND P3, PT, R66.reuse, 0x6, PT ;  /* 0x000000064200780c */ /* 0x040fe20003f65270 */
[----:B------:R-:W3:Y:S01]  /*43b0*/  LDS.128 R36, [UR6+0xd0] ;  /* 0x0000d006ff247984 */ /* 0x000ee20008000c00 */
[----:B------:R-:W-:Y:S01]  /*43c0*/  IMAD.X R71, R57, 0x1, R69, P6 ;  /* 0x0000000139477824 */ /* 0x000fe200030e0645 */
[----:B------:R-:W-:Y:S01]  /*43d0*/  ISETP.NE.AND P2, PT, R66, 0x7, PT ;  /* 0x000000074200780c */ /* 0x000fe20003f45270 */
[----:B------:R-:W-:Y:S01]  /*43e0*/  @!P5 IMAD.MOV.U32 R49, RZ, RZ, R64 ;  /* 0x000000ffff31d224 */ /* 0x000fe200078e0040 */
[----:B------:R-:W-:Y:S01]  /*43f0*/  SHFL.UP PT, R57, R54, 0x1, RZ ;  /* 0x0420000036397989 */ /* 0x000fe200000e00ff */
[----:B------:R-:W-:Y:S01]  /*4400*/  @!P5 IMAD.MOV.U32 R11, RZ, RZ, R59 ;  /* 0x000000ffff0bd224 */ /* 0x000fe200078e003b */
[----:B0-----:R-:W-:Y:S01]  /*4410*/  ISETP.NE.U32.AND P5, PT, R60, RZ, PT ;  /* 0x000000ff3c00720c */ /* 0x001fe20003fa5070 */
[----:B------:R-:W-:Y:S01]  /*4420*/  @!P4 IMAD.MOV.U32 R48, RZ, RZ, R67 ;  /* 0x000000ffff30c224 */ /* 0x000fe200078e0043 */
[----:B------:R-:W-:Y:S01]  /*4430*/  SHFL.UP PT, R58, R55, 0x1, RZ ;  /* 0x04200000373a7989 */ /* 0x000fe200000e00ff */
[----:B------:R-:W-:Y:S01]  /*4440*/  @!P4 IMAD.MOV.U32 R49, RZ, RZ, R69 ;  /* 0x000000ffff31c224 */ /* 0x000fe200078e0045 */
[----:B-1----:R-:W-:Y:S01]  /*4450*/  @!P0 VIMNMX R44, PT, PT, R44, R52, PT ;  /* 0x000000342c2c8248 */ /* 0x002fe20003fe0100 */
[----:B------:R-:W-:Y:S01]  /*4460*/  @!P4 IMAD.MOV.U32 R11, RZ, RZ, R53 ;  /* 0x000000ffff0bc224 */ /* 0x000fe200078e0035 */
[----:B------:R-:W0:Y:S01]  /*4470*/  LDS.64 R54, [UR6+0xe8] ;  /* 0x0000e806ff367984 */ /* 0x000e220008000a00 */
[----:B------:R-:W-:Y:S01]  /*4480*/  @!P0 VIMNMX R33, PT, PT, R33, R29, !PT ;  /* 0x0000001d21218248 */ /* 0x000fe20007fe0100 */
[----:B------:R-:W-:Y:S01]  /*4490*/  @!P4 IMAD.MOV.U32 R10, RZ, RZ, R52 ;  /* 0x000000ffff0ac224 */ /* 0x000fe200078e0034 */
[----:B------:R-:W-:Y:S01]  /*44a0*/  @!P0 VIMNMX R34, PT, PT, R34, R30, PT ;  /* 0x0000001e22228248 */ /* 0x000fe20003fe0100 */
[----:B------:R-:W1:Y:S01]  /*44b0*/  LDS.128 R24, [UR6+0xf0] ;  /* 0x0000f006ff187984 */ /* 0x000e620008000c00 */
        /* <DEDUP_REMOVED lines=8> */
[----:B----4-:R-:W-:Y:S01]  /*4540*/  ISETP.NE.U32.AND P0, PT, R46, RZ, PT ;  /* 0x000000ff2e00720c */ /* 0x010fe20003f05070 */
[----:B------:R-:W-:Y:S01]  /*4550*/  @!P3 IMAD.MOV.U32 R48, RZ, RZ, R65 ;  /* 0x000000ffff30b224 */ /* 0x000fe200078e0041 */
[----:B------:R-:W-:Y:S01]  /*4560*/  @!P3 MOV R11, R45 ;  /* 0x0000002d000bb202 */ /* 0x000fe20000000f00 */
[----:B------:R-:W-:Y:S01]  /*4570*/  @!P3 IMAD.MOV.U32 R49, RZ, RZ, R71 ;  /* 0x000000ffff31b224 */ /* 0x000fe200078e0047 */
[----:B------:R-:W-:Y:S01]  /*4580*/  ISETP.NE.AND.EX P0, PT, R47, RZ, PT, P0 ;  /* 0x000000ff2f00720c */ /* 0x000fe20003f05300 */
[----:B------:R-:W-:Y:S01]  /*4590*/  @!P3 IMAD.MOV.U32 R10, RZ, RZ, R44 ;  /* 0x000000ffff0ab224 */ /* 0x000fe200078e002c */
[----:B------:R-:W-:Y:S01]  /*45a0*/  IADD3 R59, P6, PT, R60, R65, RZ ;  /* 0x000000413c3b7210 */ /* 0x000fe20007fde0ff */
[----:B------:R-:W-:-:S02]  /*45b0*/  @!P3 IMAD.MOV.U32 R20, RZ, RZ, R32 ;  /* 0x000000ffff14b224 */ /* 0x000fc400078e0020 */
[----:B------:R-:W-:Y:S01]  /*45c0*/  @!P3 IMAD.MOV.U32 R21, RZ, RZ, R33 ;  /* 0x000000ffff15b224 */ /* 0x000fe200078e0021 */
[----:B------:R-:W-:Y:S01]  /*45d0*/  IADD3.X R61, PT, PT, R61, R71, RZ, P6, !PT ;  /* 0x000000473d3d7210 */ /* 0x000fe200037fe4ff */
[----:B------:R-:W-:Y:S01]  /*45e0*/  @!P3 IMAD.MOV.U32 R22, RZ, RZ, R34 ;  /* 0x000000ffff16b224 */ /* 0x000fe200078e0022 */
[----:B------:R-:W-:Y:S01]  /*45f0*/  IADD3 R28, P4, PT, R46, R59, RZ ;  /* 0x0000003b2e1c7210 */ /* 0x000fe20007f9e0ff */
[----:B------:R-:W-:Y:S01]  /*4600*/  @!P3 IMAD.MOV.U32 R23, RZ, RZ, R35 ;  /* 0x000000ffff17b224 */ /* 0x000fe200078e0023 */
[----:B------:R-:W-:Y:S01]  /*4610*/  ISETP.GE.U32.AND P3, PT, R6, 0x20, PT ;  /* 0x000000200600780c */ /* 0x000fe20003f66070 */
[----:B------:R-:W-:Y:S01]  /*4620*/  @!P2 IMAD.MOV.U32 R48, RZ, RZ, R59 ;  /* 0x000000ffff30a224 */ /* 0x000fe200078e003b */
[----:B--2---:R-:W-:Y:S01]  /*4630*/  @!P5 VIMNMX R62, PT, PT, R62, R44, PT ;  /* 0x0000002c3e3ed248 */ /* 0x004fe20003fe0100 */
[--C-:B------:R-:W-:Y:S01]  /*4640*/  IMAD.X R29, R47, 0x1, R61.reuse, P4 ;  /* 0x000000012f1d7824 */ /* 0x100fe200020e063d */
[----:B------:R-:W-:Y:S01]  /*4650*/  @!P5 VIMNMX R63, PT, PT, R63, R45, !PT ;  /* 0x0000002d3f3fd248 */ /* 0x000fe20007fe0100 */
[----:B------:R-:W-:Y:S01]  /*4660*/  @!P2 IMAD.MOV.U32 R49, RZ, RZ, R61 ;  /* 0x000000ffff31a224 */ /* 0x000fe200078e003d */
[----:B---3--:R-:W-:Y:S01]  /*4670*/  @!P5 VIMNMX R36, PT, PT, R36, R32, PT ;  /* 0x000000202424d248 */ /* 0x008fe20003fe0100 */
        /* <DEDUP_REMOVED lines=8> */
[----:B------:R-:W-:Y:S01]  /*4700*/  @!P2 IMAD.MOV.U32 R22, RZ, RZ, R38 ;  /* 0x000000ffff16a224 */ /* 0x000fe200078e0026 */
[----:B------:R-:W-:Y:S01]  /*4710*/  @!P0 VIMNMX R55, PT, PT, R55, R63, !PT ;  /* 0x0000003f37378248 */ /* 0x000fe20007fe0100 */
[----:B------:R-:W-:Y:S01]  /*4720*/  @!P2 IMAD.MOV.U32 R23, RZ, RZ, R39 ;  /* 0x000000ffff17a224 */ /* 0x000fe200078e0027 */
[----:B-1----:R-:W-:-:S02]  /*4730*/  @!P0 VIMNMX R24, PT, PT, R24, R36, PT ;  /* 0x0000002418188248 */ /* 0x002fc40003fe0100 */
[----:B------:R-:W-:Y:S02]  /*4740*/  @!P0 VIMNMX R25, PT, PT, R25, R37, !PT ;  /* 0x0000002519198248 */ /* 0x000fe40007fe0100 */
[----:B------:R-:W-:Y:S02]  /*4750*/  @!P0 VIMNMX R26, PT, PT, R26, R38, PT ;  /* 0x000000261a1a8248 */ /* 0x000fe40003fe0100 */
[----:B------:R-:W-:Y:S01]  /*4760*/  @!P0 VIMNMX R27, PT, PT, R27, R39, !PT ;  /* 0x000000271b1b8248 */ /* 0x000fe20007fe0100 */
[----:B------:R-:W-:Y:S06]  /*4770*/  @!P3 BRA `(.L_x_1031) ;  /* 0x000000000054b947 */ /* 0x000fec0003800000 */
[----:B------:R-:W-:Y:S02]  /*4780*/  ISETP.NE.U32.AND P0, PT, R57, RZ, PT ;  /* 0x000000ff3900720c */ /* 0x000fe40003f05070 */
[----:B------:R-:W-:Y:S02]  /*4790*/  ISETP.NE.AND P2, PT, R5, RZ, PT ;  /* 0x000000ff0500720c */ /* 0x000fe40003f45270 */
[----:B------:R-:W-:Y:S02]  /*47a0*/  ISETP.NE.AND.EX P0, PT, R58, RZ, PT, P0 ;  /* 0x000000ff3a00720c */ /* 0x000fe40003f05300 */
[----:B------:R-:W-:-:S05]  /*47b0*/  IADD3 R57, P1, PT, R48, R57, RZ ;  /* 0x0000003930397210 */ /* 0x000fca0007f3e0ff */
[----:B------:R-:W-:-:S06]  /*47c0*/  IMAD.X R58, R49, 0x1, R58, P1 ;  /* 0x00000001313a7824 */ /* 0x000fcc00008e063a */
[----:B------:R-:W-:Y:S02]  /*47d0*/  @!P0 VIMNMX R50, PT, PT, R50, R10, PT ;  /* 0x0000000a32328248 */ /* 0x000fe40003fe0100 */
[----:B------:R-:W-:Y:S02]  /*47e0*/  @!P0 VIMNMX R51, PT, PT, R51, R11, !PT ;  /* 0x0000000b33338248 */ /* 0x000fe40007fe0100 */
[----:B------:R-:W-:Y:S02]  /*47f0*/  @!P0 VIMNMX R9, PT, PT, R9, R20, PT ;  /* 0x0000001409098248 */ /* 0x000fe40003fe0100 */
[----:B------:R-:W-:Y:S02]  /*4800*/  @!P0 VIMNMX R8, PT, PT, R8, R21, !PT ;  /* 0x0000001508088248 */ /* 0x000fe40007fe0100 */
[----:B------:R-:W-:Y:S02]  /*4810*/  @!P0 VIMNMX R7, PT, PT, R7, R22, PT ;  /* 0x0000001607078248 */ /* 0x000fe40003fe0100 */
[----:B------:R-:W-:Y:S01]  /*4820*/  @!P0 VIMNMX R56, PT, PT, R56, R23, !PT ;  /* 0x0000001738388248 */ /* 0x000fe20007fe0100 */
[----:B------:R-:W-:Y:S06]  /*4830*/  @P2 BRA `(.L_x_1032) ;  /* 0x0000001c00202947 */ /* 0x000fec0003800000 */
[----:B------:R-:W-:Y:S01]  /*4840*/  IMAD.MOV.U32 R9, RZ, RZ, R20 ;  /* 0x000000ffff097224 */ /* 0x000fe200078e0014 */
[----:B------:R-:W-:Y:S01]  /*4850*/  MOV R56, R23 ;  /* 0x0000001700387202 */ /* 0x000fe20000000f00 */
[----:B------:R-:W-:Y:S02]  /*4860*/  IMAD.MOV.U32 R8, RZ, RZ, R21 ;  /* 0x000000ffff087224 */ /* 0x000fe400078e0015 */
[----:B------:R-:W-:Y:S02]  /*4870*/  IMAD.MOV.U32 R7, RZ, RZ, R22 ;  /* 0x000000ffff077224 */ /* 0x000fe400078e0016 */
[----:B------:R-:W-:Y:S02]  /*4880*/  IMAD.MOV.U32 R50, RZ, RZ, R10 ;  /* 0x000000ffff327224 */ /* 0x000fe400078e000a */
[----:B------:R-:W-:Y:S02]  /*4890*/  IMAD.MOV.U32 R51, RZ, RZ, R11 ;  /* 0x000000ffff337224 */ /* 0x000fe400078e000b */
[----:B------:R-:W-:-:S02]  /*48a0*/  IMAD.MOV.U32 R57, RZ, RZ, R48 ;  /* 0x000000ffff397224 */ /* 0x000fc400078e0030 */
[----:B------:R-:W-:Y:S01]  /*48b0*/  IMAD.MOV.U32 R58, RZ, RZ, R49 ;  /* 0x000000ffff3a7224 */ /* 0x000fe200078e0031 */
[----:B------:R-:W-:Y:S06]  /*48c0*/  BRA `(.L_x_1032) ;  /* 0x0000001800fc7947 */ /* 0x000fec0003800000 */
.L_x_1031:
        /* <DEDUP_REMOVED lines=25> */
.L_x_1034:
[----:B------:R-:W-:Y:S05]  /*4a60*/  BSYNC.RECONVERGENT B0 ;  /* 0x0000000000007941 */ /* 0x000fea0003800200 */
.L_x_1033:
[----:B------:R-:W0:Y:S01]  /*4a70*/  LDCU UR4, c[0x0][0x370] ;  /* 0x00006e00ff0477ac */ /* 0x000e220008000800 */
[----:B-1----:R-:W-:-:S05]  /*4a80*/  LOP3.LUT R21, RZ, R6, RZ, 0x33, !PT ;  /* 0x00000006ff157212 */ /* 0x002fca00078e33ff */
[----:B------:R-:W-:Y:S01]  /*4a90*/  VIADD R11, R21, UR13 ;  /* 0x0000000d150b7c36 */ /* 0x000fe20008000000 */
[----:B0-----:R-:W-:-:S09]  /*4aa0*/  UISETP.GT.U32.AND UP0, UPT, UR4, 0x1f3, UPT ;  /* 0x000001f30400788c */ /* 0x001fd2000bf04070 */
[----:B------:R-:W-:Y:S05]  /*4ab0*/  BRA.U UP0, `(.L_x_1035) ;  /* 0x0000000100087547 */ /* 0x000fea000b800000 */
[----:B------:R0:W-:Y:S06]  /*4ac0*/  MEMBAR.SC.CTA ;  /* 0x0000000000007992 */ /* 0x0001ec0000000000 */
[----:B0-----:R-:W-:Y:S05]  /*4ad0*/  BRA `(.L_x_1036) ;  /* 0x0000000000087947 */ /* 0x001fea0003800000 */
.L_x_1035:
[----:B------:R-:W-:Y:S05]  /*4ae0*/  NANOSLEEP 0x1c2 ;  /* 0x000001c20000795d */ /* 0x000fea0003800000 */
[----:B------:R-:W-:Y:S01]  /*4af0*/  NOP ;  /* 0x0000000000007918 */ /* 0x000fe20000000000 */
.L_x_1036:
[----:B------:R-:W-:-:S07]  /*4b00*/  IMAD.WIDE R20, R21, 0x4, R32 ;  /* 0x0000000415147825 */ /* 0x000fce00078e0220 */
.L_x_1038:
        /* <DEDUP_REMOVED lines=10> */
.L_x_1195:
        /* <DEDUP_REMOVED lines=13> */
.L_x_1040:
[----:B------:R-:W0:Y:S02]  /*4c80*/  LDC.64 R30, c[0x0][0x3e8] ;  /* 0x0000fa00ff1e7b82 */ /* 0x000e240000000a00 */
[----:B0-----:R-:W-:-:S05]  /*4c90*/  IMAD.WIDE R30, R11, 0x20, R30 ;  /* 0x000000200b1e7825 */ /* 0x001fca00078e021e */
[----:B------:R1:W5:Y:S04]  /*4ca0*/  LD.E.64.STRONG.GPU R38, desc[UR10][R30.64+0x400] ;  /* 0x0004000a1e267980 */ /* 0x000368000c10fb00 */
[----:B------:R1:W5:Y:S04]  /*4cb0*/  LD.E.64.STRONG.GPU R34, desc[UR10][R30.64+0x418] ;  /* 0x0004180a1e227980 */ /* 0x000368000c10fb00 */
[----:B------:R1:W5:Y:S04]  /*4cc0*/  LD.E.64.STRONG.GPU R20, desc[UR10][R30.64+0x408] ;  /* 0x0004080a1e147980 */ /* 0x000368000c10fb00 */
[----:B------:R1:W5:Y:S02]  /*4cd0*/  LD.E.64.STRONG.GPU R22, desc[UR10][R30.64+0x410] ;  /* 0x0004100a1e167980 */ /* 0x000364000c10fb00 */
.L_x_1041:
[----:B------:R-:W-:Y:S05]  /*4ce0*/  BSYNC.RECONVERGENT B0 ;  /* 0x0000000000007941 */ /* 0x000fea0003800200 */
.L_x_1039:
[----:B------:R-:W-:-:S03]  /*4cf0*/  UMOV UR4, 0xffffffff ;  /* 0xffffffff00047882 */ /* 0x000fc60000000000 */
[----:B------:R-:W-:Y:S05]  /*4d00*/  BRA.DIV UR4, `(.L_x_1042) ;  /* 0x000000a204347947 */ /* 0x000fea000b800000 */
[----:B------:R-:W2:Y:S01]  /*4d10*/  S2R R6, SR_GEMASK ;  /* 0x0000000000067919 */ /* 0x000ea20000003c00 */
[----:B------:R-:W-:-:S04]  /*4d20*/  VOTE.ANY R10, PT, !P0 ;  /* 0x00000000000a7806 */ /* 0x000fc800040e0100 */
[----:B--2---:R-:W-:-:S05]  /*4d30*/  LOP3.LUT R10, R10, 0x80000000, R6, 0xec, !PT ;  /* 0x800000000a0a7812 */ /* 0x004fca00078eec06 */
[----:B01----:R-:W-:-:S05]  /*4d40*/  VIADD R31, R10, 0xffffffff ;  /* 0xffffffff0a1f7836 */ /* 0x003fca0000000000 */
        /* <DEDUP_REMOVED lines=10> */
.L_x_1206:
[----:B------:R-:W-:Y:S01]  /*4df0*/  ISETP.GE.AND P0, PT, R5, R66, PT ;  /* 0x000000420500720c */ /* 0x000fe20003f06270 */
[----:B------:R-:W-:-:S12]  /*4e00*/  BSSY.RECONVERGENT B0, `(.L_x_1043) ;  /* 0x000000c000007945 */ /* 0x000fd80003800200 */
[----:B------:R-:W-:Y:S05]  /*4e10*/  @P0 BRA `(.L_x_1044) ;  /* 0x0000000000280947 */ /* 0x000fea0003800000 */
[----:B------:R-:W-:Y:S02]  /*4e20*/  ISETP.NE.U32.AND P0, PT, R38, RZ, PT ;  /* 0x000000ff2600720c */ /* 0x000fe40003f05070 */
[----:B0-----:R-:W-:Y:S02]  /*4e30*/  IADD3 R38, P1, PT, R37, R38, RZ ;  /* 0x0000002625267210 */ /* 0x001fe40007f3e0ff */
[----:B------:R-:W-:Y:S02]  /*4e40*/  ISETP.NE.AND.EX P0, PT, R39, RZ, PT, P0 ;  /* 0x000000ff2700720c */ /* 0x000fe40003f05300 */
[----:B------:R-:W-:-:S11]  /*4e50*/  IADD3.X R39, PT, PT, R30, R39, RZ, P1, !PT ;  /* 0x000000271e277210 */ /* 0x000fd60000ffe4ff */
[----:B------:R-:W-:Y:S02]  /*4e60*/  @!P0 VIMNMX R34, PT, PT, R34, R49, PT ;  /* 0x0000003122228248 */ /* 0x000fe40003fe0100 */
[----:B------:R-:W-:Y:S02]  /*4e70*/  @!P0 VIMNMX R35, PT, PT, R35, R76, !PT ;  /* 0x0000004c23238248 */ /* 0x000fe40007fe0100 */
[----:B---3--:R-:W-:Y:S02]  /*4e80*/  @!P0 VIMNMX R20, PT, PT, R20, R45, PT ;  /* 0x0000002d14148248 */ /* 0x008fe40003fe0100 */
[----:B----4-:R-:W-:Y:S02]  /*4e90*/  @!P0 VIMNMX R21, PT, PT, R21, R36, !PT ;  /* 0x0000002415158248 */ /* 0x010fe40007fe0100 */
[----:B------:R-:W-:Y:S02]  /*4ea0*/  @!P0 VIMNMX R22, PT, PT, R22, R47, PT ;  /* 0x0000002f16168248 */ /* 0x000fe40003fe0100 */
[----:B------:R-:W-:-:S07]  /*4eb0*/  @!P0 VIMNMX R23, PT, PT, R23, R44, !PT ;  /* 0x0000002c17178248 */ /* 0x000fce0007fe0100 */
.L_x_1044:
[----:B------:R-:W-:Y:S05]  /*4ec0*/  BSYNC.RECONVERGENT B0 ;  /* 0x0000000000007941 */ /* 0x000fea0003800200 */
.L_x_1043:
        /* <DEDUP_REMOVED lines=10> */
.L_x_1216:
        /* <DEDUP_REMOVED lines=8> */
[----:B0---4-:R-:W-:Y:S02]  /*4ff0*/  @!P0 VIMNMX R34, PT, PT, R34, R47, PT ;  /* 0x0000002f22228248 */ /* 0x011fe40003fe0100 */
[----:B------:R-:W-:Y:S02]  /*5000*/  @!P0 VIMNMX R35, PT, PT, R35, R76, !PT ;  /* 0x0000004c23238248 */ /* 0x000fe40007fe0100 */
[----:B------:R-:W-:Y:S02]  /*5010*/  @!P0 VIMNMX R20, PT, PT, R20, R37, PT ;  /* 0x0000002514148248 */ /* 0x000fe40003fe0100 */
[----:B------:R-:W-:Y:S02]  /*5020*/  @!P0 VIMNMX R21, PT, PT, R21, R36, !PT ;  /* 0x0000002415158248 */ /* 0x000fe40007fe0100 */
[----:B---3--:R-:W-:Y:S02]  /*5030*/  @!P0 VIMNMX R22, PT, PT, R22, R45, PT ;  /* 0x0000002d16168248 */ /* 0x008fe40003fe0100 */
[----:B------:R-:W-:-:S07]  /*5040*/  @!P0 VIMNMX R23, PT, PT, R23, R44, !PT ;  /* 0x0000002c17178248 */ /* 0x000fce0007fe0100 */
.L_x_1047:
[----:B------:R-:W-:Y:S05]  /*5050*/  BSYNC.RECONVERGENT B0 ;  /* 0x0000000000007941 */ /* 0x000fea0003800200 */
.L_x_1046:
[----:B------:R-:W-:-:S03]  /*5060*/  UMOV UR4, 0xffffffff ;  /* 0xffffffff00047882 */ /* 0x000fc60000000000 */
[----:B------:R-:W-:Y:S05]  /*5070*/  BRA.DIV UR4, `(.L_x_1048) ;  /* 0x000000a204e87947 */ /* 0x000fea000b800000 */
[----:B------:R2:W2:Y:S04]  /*5080*/  SHFL.DOWN PT, R31, R38, 0x4, R66 ;  /* 0x08800000261f7989 */ /* 0x0004a800000e0042 */
[----:B-1----:R1:W1:Y:S04]  /*5090*/  SHFL.DOWN PT, R30, R39, 0x4, R66 ;  /* 0x08800000271e7989 */ /* 0x00226800000e0042 */
[----:B------:R0:W1:Y:S04]  /*50a0*/  SHFL.DOWN PT, R37, R20, 0x4, R66 ;  /* 0x0880000014257989 */ /* 0x00006800000e0042 */
[----:B------:R1:W1:Y:S04]  /*50b0*/  SHFL.DOWN PT, R36, R21, 0x4, R66 ;  /* 0x0880000015247989 */ /* 0x00026800000e0042 */
[----:B---3--:R3:W1:Y:S04]  /*50c0*/  SHFL.DOWN PT, R45, R22, 0x4, R66 ;  /* 0x08800000162d7989 */ /* 0x00866800000e0042 */
[----:B0-----:R3:W0:Y:S04]  /*50d0*/  SHFL.DOWN PT, R44, R23, 0x4, R66 ;  /* 0x08800000172c7989 */ /* 0x00162800000e0042 */
[----:B------:R3:W0:Y:S04]  /*50e0*/  SHFL.DOWN PT, R47, R34, 0x4, R66 ;  /* 0x08800000222f7989 */ /* 0x00062800000e0042 */
[----:B--2---:R3:W0:Y:S02]  /*50f0*/  SHFL.DOWN PT, R76, R35, 0x4, R66 ;  /* 0x08800000234c7989 */ /* 0x00462400000e0042 */
.L_x_1226:
        /* <DEDUP_REMOVED lines=8> */
[----:B0--34-:R-:W-:Y:S02]  /*5180*/  @!P0 VIMNMX R34, PT, PT, R34, R47, PT ;  /* 0x0000002f22228248 */ /* 0x019fe40003fe0100 */
[----:B------:R-:W-:Y:S02]  /*5190*/  @!P0 VIMNMX R35, PT, PT, R35, R76, !PT ;  /* 0x0000004c23238248 */ /* 0x000fe40007fe0100 */
[----:B------:R-:W-:Y:S02]  /*51a0*/  @!P0 VIMNMX R20, PT, PT, R20, R37, PT ;  /* 0x0000002514148248 */ /* 0x000fe40003fe0100 */
[----:B------:R-:W-:Y:S02]  /*51b0*/  @!P0 VIMNMX R21, PT, PT, R21, R36, !PT ;  /* 0x0000002415158248 */ /* 0x000fe40007fe0100 */
[----:B------:R-:W-:Y:S02]  /*51c0*/  @!P0 VIMNMX R22, PT, PT, R22, R45, PT ;  /* 0x0000002d16168248 */ /* 0x000fe40003fe0100 */
[----:B------:R-:W-:-:S07]  /*51d0*/  @!P0 VIMNMX R23, PT, PT, R23, R44, !PT ;  /* 0x0000002c17178248 */ /* 0x000fce0007fe0100 */
.L_x_1050:
[----:B------:R-:W-:Y:S05]  /*51e0*/  BSYNC.RECONVERGENT B0 ;  /* 0x0000000000007941 */ /* 0x000fea0003800200 */
.L_x_1049:
        /* <DEDUP_REMOVED lines=10> */
.L_x_1236:
        /* <DEDUP_REMOVED lines=14> */
.L_x_1053:
[----:B------:R-:W-:Y:S05]  /*5370*/  BSYNC.RECONVERGENT B0 ;  /* 0x0000000000007941 */ /* 0x000fea0003800200 */
.L_x_1052:
        /* <DEDUP_REMOVED lines=10> */
.L_x_1246:
        /* <DEDUP_REMOVED lines=9> */
[----:B0--34-:R-:W-:Y:S02]  /*54b0*/  @!P1 VIMNMX R34, PT, PT, R34, R49, PT ;  /* 0x0000003122229248 */ /* 0x019fe40003fe0100 */
[----:B------:R-:W-:Y:S02]  /*54c0*/  @!P1 VIMNMX R35, PT, PT, R35, R76, !PT ;  /* 0x0000004c23239248 */ /* 0x000fe40007fe0100 */
[----:B------:R-:W-:Y:S02]  /*54d0*/  @!P1 VIMNMX R20, PT, PT, R20, R45, PT ;  /* 0x0000002d14149248 */ /* 0x000fe40003fe0100 */
[----:B------:R-:W-:Y:S02]  /*54e0*/  @!P1 VIMNMX R21, PT, PT, R21, R44, !PT ;  /* 0x0000002c15159248 */ /* 0x000fe40007fe0100 */
[----:B------:R-:W-:Y:S02]  /*54f0*/  @!P1 VIMNMX R22, PT, PT, R22, R47, PT ;  /* 0x0000002f16169248 */ /* 0x000fe40003fe0100 */
[----:B------:R-:W-:-:S07]  /*5500*/  @!P1 VIMNMX R23, PT, PT, R23, R48, !PT ;  /* 0x0000003017179248 */ /* 0x000fce0007fe0100 */
.L_x_1056:
[----:B------:R-:W-:Y:S05]  /*5510*/  BSYNC.RECONVERGENT B0 ;  /* 0x0000000000007941 */ /* 0x000fea0003800200 */
.L_x_1055:
[----:B------:R-:W-:-:S03]  /*5520*/  UMOV UR4, 0xffffffff ;  /* 0xffffffff00047882 */ /* 0x000fc60000000000 */
[----:B------:R-:W-:Y:S05]  /*5530*/  BRA.DIV UR4, `(.L_x_1057) ;  /* 0x000000a604e07947 */ /* 0x000fea000b800000 */
[----:B------:R-:W-:-:S13]  /*5540*/  VOTE.ALL P0, P0 ;  /* 0x0000000000ff7806 */ /* 0x000fda0000000000 */
.L_x_1249:
[----:B------:R-:W-:Y:S05]  /*5550*/  @!P0 BRA `(.L_x_1058) ;  /* 0x0000000800f88947 */ /* 0x000fea0003800000 */
.L_x_1080:
[----:B01-34-:R-:W1:Y:S01]  /*5560*/  LDC.64 R36, c[0x0][0x3d8] ;  /* 0x0000f600ff247b82 */ /* 0x01be620000000a00 */
[----:B------:R-:W-:Y:S05]  /*5570*/  YIELD ;  /* 0x0000000000007946 */ /* 0x000fea0003800000 */
[----:B-1----:R-:W-:-:S07]  /*5580*/  IMAD.WIDE R36, R11, 0x4, R36 ;  /* 0x000000040b247825 */ /* 0x002fce00078e0224 */
.L_x_1060:
        /* <DEDUP_REMOVED lines=10> */
.L_x_1252:
[----:B------:R-:W-:Y:S05]  /*5630*/  @P0 BRA `(.L_x_1060) ;  /* 0xfffffffc00d40947 */ /* 0x000fea000383ffff */
[----:B------:R-:W-:Y:S01]  /*5640*/  ISETP.NE.AND P0, PT, R59, 0x65, PT ;  /* 0x000000653b00780c */ /* 0x000fe20003f05270 */
[----:B------:R-:W-:-:S12]  /*5650*/  BSSY.RECONVERGENT B0, `(.L_x_1061) ;  /* 0x0000011000007945 */ /* 0x000fd80003800200 */
[----:B------:R-:W-:Y:S05]  /*5660*/  @!P0 BRA `(.L_x_1062) ;  /* 0x0000000000248947 */ /* 0x000fea0003800000 */
[----:B------:R-:W-:-:S13]  /*5670*/  ISETP.NE.AND P1, PT, R59, 0x64, PT ;  /* 0x000000643b00780c */ /* 0x000fda0003f25270 */
[----:B------:R-:W-:Y:S05]  /*5680*/  @P1 BRA `(.L_x_1063) ;  /* 0x0000000000341947 */ /* 0x000fea0003800000 */
[----:B------:R-:W1:Y:S02]  /*5690*/  LDC.64 R52, c[0x0][0x3e0] ;  /* 0x0000f800ff347b82 */ /* 0x000e640000000a00 */
[----:B-1----:R-:W-:-:S05]  /*56a0*/  IMAD.WIDE R52, R11, 0x20, R52 ;  /* 0x000000200b347825 */ /* 0x002fca00078e0234 */
[----:B0-----:R1:W5:Y:S04]  /*56b0*/  LD.E.64.STRONG.GPU R44, desc[UR10][R52.64] ;  /* 0x0000000a342c7980 */ /* 0x001368000c10fb00 */
[----:B------:R1:W5:Y:S04]  /*56c0*/  LD.E.64.STRONG.GPU R46, desc[UR10][R52.64+0x8] ;  /* 0x0000080a342e7980 */ /* 0x000368000c10fb00 */
[----:B------:R1:W5:Y:S04]  /*56d0*/  LD.E.64.STRONG.GPU R48, desc[UR10][R52.64+0x10] ;  /* 0x0000100a34307980 */ /* 0x000368000c10fb00 */
[----:B------:R-:W5:Y:S01]  /*56e0*/  LD.E.64.STRONG.GPU R52, desc[UR10][R52.64+0x18] ;  /* 0x0000180a34347980 */ /* 0x000f62000c10fb00 */
[----:B-1----:R-:W-:Y:S05]  /*56f0*/  BRA `(.L_x_1063) ;  /* 0x0000000000187947 */ /* 0x002fea0003800000 */
.L_x_1062:
[----:B------:R-:W1:Y:S02]  /*5700*/  LDC.64 R52, c[0x0][0x3e8] ;  /* 0x0000fa00ff347b82 */ /* 0x000e640000000a00 */
[----:B-1----:R-:W-:-:S05]  /*5710*/  IMAD.WIDE R52, R11, 0x20, R52 ;  /* 0x000000200b347825 */ /* 0x002fca00078e0234 */
[----:B0-----:R0:W5:Y:S04]  /*5720*/  LD.E.64.STRONG.GPU R44, desc[UR10][R52.64] ;  /* 0x0000000a342c7980 */ /* 0x001168000c10fb00 */
[----:B------:R0:W5:Y:S04]  /*5730*/  LD.E.64.STRONG.GPU R46, desc[UR10][R52.64+0x8] ;  /* 0x0000080a342e7980 */ /* 0x000168000c10fb00 */
[----:B------:R0:W5:Y:S04]  /*5740*/  LD.E.64.STRONG.GPU R48, desc[UR10][R52.64+0x10] ;  /* 0x0000100a34307980 */ /* 0x000168000c10fb00 */
[----:B0-----:R-:W5:Y:S02]  /*5750*/  LD.E.64.STRONG.GPU R52, desc[UR10][R52.64+0x18] ;  /* 0x0000180a34347980 */ /* 0x001f64000c10fb00 */
.L_x_1063:
[----:B------:R-:W-:Y:S05]  /*5760*/  BSYNC.RECONVERGENT B0 ;  /* 0x0000000000007941 */ /* 0x000fea0003800200 */
.L_x_1061:
[----:B------:R-:W-:-:S03]  /*5770*/  UMOV UR4, 0xffffffff ;  /* 0xffffffff00047882 */ /* 0x000fc60000000000 */
[----:B------:R-:W-:Y:S05]  /*5780*/  BRA.DIV UR4, `(.L_x_1064) ;  /* 0x000000a604947947 */ /* 0x000fea000b800000 */
[----:B------:R-:W-:-:S04]  /*5790*/  VOTE.ANY R10, PT, !P0 ;  /* 0x00000000000a7806 */ /* 0x000fc800040e0100 */
[----:B------:R-:W-:-:S05]  /*57a0*/  LOP3.LUT R10, R10, 0x80000000, R6, 0xec, !PT ;  /* 0x800000000a0a7812 */ /* 0x000fca00078eec06 */
[----:B------:R-:W-:-:S05]  /*57b0*/  VIADD R37, R10, 0xffffffff ;  /* 0xffffffff0a257836 */ /* 0x000fca0000000000 */
[----:B------:R-:W-:-:S04]  /*57c0*/  LOP3.LUT R37, R10, R37, RZ, 0xc, !PT ;  /* 0x000000250a257212 */ /* 0x000fc800078e0cff */
[----:B0--34-:R-:W0:Y:S02]  /*57d0*/  POPC R66, R37 ;  /* 0x0000002500427309 */ /* 0x019e240000000000 */
        /* <DEDUP_REMOVED lines=8> */
.L_x_1263:
[----:B------:R-:W-:Y:S01]  /*5860*/  ISETP.GE.AND P0, PT, R5, R66, PT ;  /* 0x000000420500720c */ /* 0x000fe20003f06270 */
[----:B------:R-:W-:Y:S01]  /*5870*/  BSSY.RECONVERGENT B0, `(.L_x_1065) ;  /* 0x0000014000007945 */ /* 0x000fe20003800200 */
[----:B------:R-:W-:Y:S01]  /*5880*/  IMAD.MOV.U32 R65, RZ, RZ, R44 ;  /* 0x000000ffff417224 */ /* 0x000fe200078e002c */
[----:B------:R-:W-:Y:S01]  /*5890*/  MOV R60, R49 ;  /* 0x00000031003c7202 */ /* 0x000fe20000000f00 */
[----:B------:R-:W-:Y:S02]  /*58a0*/  IMAD.MOV.U32 R64, RZ, RZ, R45 ;  /* 0x000000ffff407224 */ /* 0x000fe400078e002d */
[----:B------:R-:W-:Y:S02]  /*58b0*/  IMAD.MOV.U32 R63, RZ, RZ, R46 ;  /* 0x000000ffff3f7224 */ /* 0x000fe400078e002e */
[----:B------:R-:W-:Y:S02]  /*58c0*/  IMAD.MOV.U32 R62, RZ, RZ, R47 ;  /* 0x000000ffff3e7224 */ /* 0x000fe400078e002f */
[----:B------:R-:W-:-:S02]  /*58d0*/  IMAD.MOV.U32 R61, RZ, RZ, R48 ;  /* 0x000000ffff3d7224 */ /* 0x000fc400078e0030 */
[----:B------:R-:W-:Y:S02]  /*58e0*/  IMAD.MOV.U32 R37, RZ, RZ, R52 ;  /* 0x000000ffff257224 */ /* 0x000fe400078e0034 */
[----:B------:R-:W-:Y:S01]  /*58f0*/  IMAD.MOV.U32 R36, RZ, RZ, R53 ;  /* 0x000000ffff247224 */ /* 0x000fe200078e0035 */
[----:B------:R-:W-:Y:S06]  /*5900*/  @P0 BRA `(.L_x_1066) ;  /* 0x0000000000280947 */ /* 0x000fec0003800000 */
[----:B------:R-:W-:Y:S02]  /*5910*/  ISETP.NE.U32.AND P0, PT, R44, RZ, PT ;  /* 0x000000ff2c00720c */ /* 0x000fe40003f05070 */
[----:B------:R-:W-:Y:S02]  /*5920*/  IADD3 R65, P1, PT, R69, R44, RZ ;  /* 0x0000002c45417210 */ /* 0x000fe40007f3e0ff */
[----:B------:R-:W-:-:S03]  /*5930*/  ISETP.NE.AND.EX P0, PT, R45, RZ, PT, P0 ;  /* 0x000000ff2d00720c */ /* 0x000fc60003f05300 */
[----:B------:R-:W-:-:S10]  /*5940*/  IMAD.X R64, R70, 0x1, R45, P1 ;  /* 0x0000000146407824 */ /* 0x000fd400008e062d */
[----:B---3--:R-:W-:Y:S02]  /*5950*/  @!P0 VIMNMX R63, PT, PT, R46, R71, PT ;  /* 0x000000472e3f8248 */ /* 0x008fe40003fe0100 */
[----:B----4-:R-:W-:Y:S02]  /*5960*/  @!P0 VIMNMX R62, PT, PT, R47, R72, !PT ;  /* 0x000000482f3e8248 */ /* 0x010fe40007fe0100 */
[----:B0-----:R-:W-:Y:S02]  /*5970*/  @!P0 VIMNMX R61, PT, PT, R48, R73, PT ;  /* 0x00000049303d8248 */ /* 0x001fe40003fe0100 */
[----:B------:R-:W-:Y:S02]  /*5980*/  @!P0 VIMNMX R60, PT, PT, R49, R74, !PT ;  /* 0x0000004a313c8248 */ /* 0x000fe40007fe0100 */
[----:B------:R-:W-:Y:S02]  /*5990*/  @!P0 VIMNMX R37, PT, PT, R52, R75, PT ;  /* 0x0000004b34258248 */ /* 0x000fe40003fe0100 */
[----:B------:R-:W-:-:S07]  /*59a0*/  @!P0 VIMNMX R36, PT, PT, R53, R76, !PT ;  /* 0x0000004c35248248 */ /* 0x000fce0007fe0100 */
.L_x_1066:
[----:B------:R-:W-:Y:S05]  /*59b0*/  BSYNC.RECONVERGENT B0 ;  /* 0x0000000000007941 */ /* 0x000fea0003800200 */
.L_x_1065:
[----:B------:R-:W-:-:S03]  /*59c0*/  UMOV UR4, 0xffffffff ;  /* 0xffffffff00047882 */ /* 0x000fc60000000000 */
[----:B------:R-:W-:Y:S05]  /*59d0*/  BRA.DIV UR4, `(.L_x_1067) ;  /* 0x000000a604d47947 */ /* 0x000fea000b800000 */
[----:B------:R1:W2:Y:S04]  /*59e0*/  SHFL.DOWN PT, R69, R65, 0x2, R66 ;  /* 0x0840000041457989 */ /* 0x0002a800000e0042 */
[----:B------:R1:W1:Y:S04]  /*59f0*/  SHFL.DOWN PT, R70, R64, 0x2, R66 ;  /* 0x0840000040467989 */ /* 0x00026800000e0042 */
[----:B---3--:R3:W1:Y:S04]  /*5a00*/  SHFL.DOWN PT, R71, R63, 0x2, R66 ;  /* 0x084000003f477989 */ /* 0x00866800000e0042 */
[----:B----4-:R3:W4:Y:S04]  /*5a10*/  SHFL.DOWN PT, R72, R62, 0x2, R66 ;  /* 0x084000003e487989 */ /* 0x01072800000e0042 */
[----:B0-----:R3:W0:Y:S04]  /*5a20*/  SHFL.DOWN PT, R73, R61, 0x2, R66 ;  /* 0x084000003d497989 */ /* 0x00162800000e0042 */
[----:B------:R3:W0:Y:S04]  /*5a30*/  SHFL.DOWN PT, R74, R60, 0x2, R66 ;  /* 0x084000003c4a7989 */ /* 0x00062800000e0042 */
[----:B------:R3:W0:Y:S04]  /*5a40*/  SHFL.DOWN PT, R75, R37, 0x2, R66 ;  /* 0x08400000254b7989 */ /* 0x00062800000e0042 */
[----:B--2---:R3:W0:Y:S02]  /*5a50*/  SHFL.DOWN PT, R76, R36, 0x2, R66 ;  /* 0x08400000244c7989 */ /* 0x00462400000e0042 */
.L_x_1273:
        /* <DEDUP_REMOVED lines=10> */
[----:B---3--:R-:W-:Y:S02]  /*5b00*/  @!P0 VIMNMX R63, PT, PT, R63, R71, PT ;  /* 0x000000473f3f8248 */ /* 0x008fe40003fe0100 */
[----:B----4-:R-:W-:Y:S02]  /*5b10*/  @!P0 VIMNMX R62, PT, PT, R62, R72, !PT ;  /* 0x000000483e3e8248 */ /* 0x010fe40007fe0100 */
[----:B0-----:R-:W-:Y:S02]  /*5b20*/  @!P0 VIMNMX R61, PT, PT, R61, R73, PT ;  /* 0x000000493d3d8248 */ /* 0x001fe40003fe0100 */
[----:B------:R-:W-:Y:S02]  /*5b30*/  @!P0 VIMNMX R60, PT, PT, R60, R74, !PT ;  /* 0x0000004a3c3c8248 */ /* 0x000fe40007fe0100 */
[----:B------:R-:W-:Y:S02]  /*5b40*/  @!P0 VIMNMX R37, PT, PT, R37, R75, PT ;  /* 0x0000004b25258248 */ /* 0x000fe40003fe0100 */
[----:B------:R-:W-:-:S07]  /*5b50*/  @!P0 VIMNMX R36, PT, PT, R36, R76, !PT ;  /* 0x0000004c24248248 */ /* 0x000fce0007fe0100 */
.L_x_1069:
[----:B------:R-:W-:Y:S05]  /*5b60*/  BSYNC.RECONVERGENT B0 ;  /* 0x0000000000007941 */ /* 0x000fea0003800200 */
.L_x_1068:
[----:B------:R-:W-:-:S03]  /*5b70*/  UMOV UR4, 0xffffffff ;  /* 0xffffffff00047882 */ /* 0x000fc60000000000 */
[----:B------:R-:W-:Y:S05]  /*5b80*/  BRA.DIV UR4, `(.L_x_1070) ;  /* 0x000000aa04207947 */ /* 0x000fea000b800000 */
[----:B------:R2:W2:Y:S04]  /*5b90*/  SHFL.DOWN PT, R69, R65, 0x4, R66 ;  /* 0x0880000041457989 */ /* 0x0004a800000e0042 */
[----:B-1----:R1:W1:Y:S04]  /*5ba0*/  SHFL.DOWN PT, R70, R64, 0x4, R66 ;  /* 0x0880000040467989 */ /* 0x00226800000e0042 */
[----:B------:R1:W1:Y:S04]  /*5bb0*/  SHFL.DOWN PT, R71, R63, 0x4, R66 ;  /* 0x088000003f477989 */ /* 0x00026800000e0042 */
[----:B----4-:R4:W1:Y:S04]  /*5bc0*/  SHFL.DOWN PT, R72, R62, 0x4, R66 ;  /* 0x088000003e487989 */ /* 0x01086800000e0042 */
[----:B0-----:R4:W0:Y:S04]  /*5bd0*/  SHFL.DOWN PT, R73, R61, 0x4, R66 ;  /* 0x088000003d497989 */ /* 0x00182800000e0042 */
[----:B------:R4:W0:Y:S04]  /*5be0*/  SHFL.DOWN PT, R74, R60, 0x4, R66 ;  /* 0x088000003c4a7989 */ /* 0x00082800000e0042 */
[----:B------:R4:W0:Y:S04]  /*5bf0*/  SHFL.DOWN PT, R75, R37, 0x4, R66 ;  /* 0x08800000254b7989 */ /* 0x00082800000e0042 */
[----:B--2---:R4:W0:Y:S02]  /*5c00*/  SHFL.DOWN PT, R76, R36, 0x4, R66 ;  /* 0x08800000244c7989 */ /* 0x00482400000e0042 */
.L_x_1283:
        /* <DEDUP_REMOVED lines=15> */
.L_x_1072:
[----:B------:R-:W-:Y:S05]  /*5d00*/  BSYNC.RECONVERGENT B0 ;  /* 0x0000000000007941 */ /* 0x000fea0003800200 */
.L_x_1071:
[----:B------:R-:W-:-:S03]  /*5d10*/  UMOV UR4, 0xffffffff ;  /* 0xffffffff00047882 */ /* 0x000fc60000000000 */
[----:B------:R-:W-:Y:S05]  /*5d20*/  BRA.DIV UR4, `(.L_x_1073) ;  /* 0x000000aa04707947 */ /* 0x000fea000b800000 */
[----:B------:R2:W2:Y:S04]  /*5d30*/  SHFL.DOWN PT, R69, R65, 0x8, R66 ;  /* 0x0900000041457989 */ /* 0x0004a800000e0042 */
[----:B-1----:R1:W1:Y:S04]  /*5d40*/  SHFL.DOWN PT, R70, R64, 0x8, R66 ;  /* 0x0900000040467989 */ /* 0x00226800000e0042 */
[----:B------:R1:W1:Y:S04]  /*5d50*/  SHFL.DOWN PT, R71, R63, 0x8, R66 ;  /* 0x090000003f477989 */ /* 0x00026800000e0042 */
[----:B------:R1:W1:Y:S04]  /*5d60*/  SHFL.DOWN PT, R72, R62, 0x8, R66 ;  /* 0x090000003e487989 */ /* 0x00026800000e0042 */
[----:B0-----:R0:W0:Y:S04]  /*5d70*/  SHFL.DOWN PT, R73, R61, 0x8, R66 ;  /* 0x090000003d497989 */ /* 0x00102800000e0042 */
[----:B------:R0:W0:Y:S04]  /*5d80*/  SHFL.DOWN PT, R74, R60, 0x8, R66 ;  /* 0x090000003c4a7989 */ /* 0x00002800000e0042 */
[----:B------:R0:W0:Y:S04]  /*5d90*/  SHFL.DOWN PT, R75, R37, 0x8, R66 ;  /* 0x09000000254b7989 */ /* 0x00002800000e0042 */
[----:B--2---:R0:W0:Y:S02]  /*5da0*/  SHFL.DOWN PT, R76, R36, 0x8, R66 ;  /* 0x09000000244c7989 */ /* 0x00402400000e0042 */
.L_x_1293:
        /* <DEDUP_REMOVED lines=15> */
.L_x_1075:
[----:B------:R-:W-:Y:S05]  /*5ea0*/  BSYNC.RECONVERGENT B0 ;  /* 0x0000000000007941 */ /* 0x000fea0003800200 */
.L_x_1074:
        /* <DEDUP_REMOVED lines=10> */
.L_x_1303:
[----:B------:R-:W-:Y:S01]  /*5f50*/  ISETP.GT.AND P0, PT, R31, R66, PT ;  /* 0x000000421f00720c */ /* 0x000fe20003f04270 */
[----:B------:R-:W-:-:S12]  /*5f60*/  BSSY.RECONVERGENT B0, `(.L_x_1077) ;  /* 0x000000d000007945 */ /* 0x000fd80003800200 */
[----:B------:R-:W-:Y:S05]  /*5f70*/  @P0 BRA `(.L_x_1078) ;  /* 0x00000000002c0947 */ /* 0x000fea0003800000 */
[----:B------:R-:W-:Y:S02]  /*5f80*/  ISETP.NE.U32.AND P0, PT, R65, RZ, PT ;  /* 0x000000ff4100720c */ /* 0x000fe40003f05070 */
[----:B------:R-:W-:Y:S02]  /*5f90*/  IADD3 R69, P1, PT, R69, R65, RZ ;  /* 0x0000004145457210 */ /* 0x000fe40007f3e0ff */
[----:B------:R-:W-:Y:S02]  /*5fa0*/  ISETP.NE.AND.EX P0, PT, R64, RZ, PT, P0 ;  /* 0x000000ff4000720c */ /* 0x000fe40003f05300 */
[----:B------:R-:W-:Y:S01]  /*5fb0*/  MOV R65, R69 ;  /* 0x0000004500417202 */ /* 0x000fe20000000f00 */
[----:B-1----:R-:W-:-:S10]  /*5fc0*/  IMAD.X R64, R70, 0x1, R64, P1 ;  /* 0x0000000146407824 */ /* 0x002fd400008e0640 */
[----:B---3--:R-:W-:Y:S02]  /*5fd0*/  @!P0 VIMNMX R63, PT, PT, R63, R71, PT ;  /* 0x000000473f3f8248 */ /* 0x008fe40003fe0100 */
[----:B----4-:R-:W-:Y:S02]  /*5fe0*/  @!P0 VIMNMX R62, PT, PT, R62, R72, !PT ;  /* 0x000000483e3e8248 */ /* 0x010fe40007fe0100 */
[----:B0-----:R-:W-:Y:S02]  /*5ff0*/  @!P0 VIMNMX R61, PT, PT, R61, R73, PT ;  /* 0x000000493d3d8248 */ /* 0x001fe40003fe0100 */
[----:B------:R-:W-:Y:S02]  /*6000*/  @!P0 VIMNMX R60, PT, PT, R60, R74, !PT ;  /* 0x0000004a3c3c8248 */ /* 0x000fe40007fe0100 */
[----:B------:R-:W-:Y:S02]  /*6010*/  @!P0 VIMNMX R37, PT, PT, R37, R75, PT ;  /* 0x0000004b25258248 */ /* 0x000fe40003fe0100 */
[----:B------:R-:W-:-:S07]  /*6020*/  @!P0 VIMNMX R36, PT, PT, R36, R76, !PT ;  /* 0x0000004c24248248 */ /* 0x000fce0007fe0100 */
.L_x_1078:
[----:B------:R-:W-:Y:S05]  /*6030*/  BSYNC.RECONVERGENT B0 ;  /* 0x0000000000007941 */ /* 0x000fea0003800200 */
.L_x_1077:
[C---:B------:R-:W-:Y:S01]  /*6040*/  ISETP.NE.U32.AND P1, PT, R38.reuse, RZ, PT ;  /* 0x000000ff2600720c */ /* 0x040fe20003f25070 */
[----:B------:R-:W-:Y:S01]  /*6050*/  UMOV UR4, 0xffffffff ;  /* 0xffffffff00047882 */ /* 0x000fe20000000000 */
[----:B------:R-:W-:Y:S01]  /*6060*/  IADD3 R38, P2, PT, R38, R65, RZ ;  /* 0x0000004126267210 */ /* 0x000fe20007f5e0ff */
[----:B------:R-:W-:Y:S01]  /*6070*/  VIADD R11, R11, 0xffffffe0 ;  /* 0xffffffe00b0b7836 */ /* 0x000fe20000000000 */
[----:B------:R-:W-:Y:S02]  /*6080*/  ISETP.NE.AND.EX P1, PT, R39, RZ, PT, P1 ;  /* 0x000000ff2700720c */ /* 0x000fe40003f25310 */
[----:B------:R-:W-:Y:S01]  /*6090*/  ISETP.NE.AND P0, PT, R59, 0x65, PT ;  /* 0x000000653b00780c */ /* 0x000fe20003f05270 */
[----:B------:R-:W-:-:S10]  /*60a0*/  IMAD.X R39, R39, 0x1, R64, P2 ;  /* 0x0000000127277824 */ /* 0x000fd400010e0640 */
[----:B------:R-:W-:Y:S02]  /*60b0*/  @!P1 VIMNMX R34, PT, PT, R34, R37, PT ;  /* 0x0000002522229248 */ /* 0x000fe40003fe0100 */
[----:B------:R-:W-:Y:S02]  /*60c0*/  @!P1 VIMNMX R35, PT, PT, R35, R36, !PT ;  /* 0x0000002423239248 */ /* 0x000fe40007fe0100 */
[----:B------:R-:W-:Y:S02]  /*60d0*/  @!P1 VIMNMX R20, PT, PT, R20, R63, PT ;  /* 0x0000003f14149248 */ /* 0x000fe40003fe0100 */
[----:B------:R-:W-:Y:S02]  /*60e0*/  @!P1 VIMNMX R21, PT, PT, R21, R62, !PT ;  /* 0x0000003e15159248 */ /* 0x000fe40007fe0100 */
[----:B------:R-:W-:Y:S02]  /*60f0*/  @!P1 VIMNMX R22, PT, PT, R22, R61, PT ;  /* 0x0000003d16169248 */ /* 0x000fe40003fe0100 */
[----:B------:R-:W-:Y:S01]  /*6100*/  @!P1 VIMNMX R23, PT, PT, R23, R60, !PT ;  /* 0x0000003c17179248 */ /* 0x000fe20007fe0100 */
[----:B------:R-:W-:Y:S06]  /*6110*/  BRA.DIV UR4, `(.L_x_1079) ;  /* 0x000000aa04e47947 */ /* 0x000fec000b800000 */
[----:B------:R-:W-:-:S13]  /*6120*/  VOTE.ALL P0, P0 ;  /* 0x0000000000ff7806 */ /* 0x000fda0000000000 */
.L_x_1306:
[----:B------:R-:W-:Y:S05]  /*6130*/  @P0 BRA `(.L_x_1080) ;  /* 0xfffffff400080947 */ /* 0x000fea000383ffff */
.L_x_1058:
[----:B------:R-:W-:Y:S01]  /*6140*/  ISETP.NE.AND P2, PT, R5, RZ, PT ;  /* 0x000000ff0500720c */ /* 0x000fe20003f45270 */
[----:B------:R-:W-:Y:S01]  /*6150*/  BSSY.RECONVERGENT B0, `(.L_x_1081) ;  /* 0x000002b000007945 */ /* 0x000fe20003800200 */
[----:B------:R-:W2:Y:S11]  /*6160*/  S2R R5, SR_TID.X ;  /* 0x0000000000057919 */ /* 0x000eb60000002100 */
[----:B------:R-:W0:Y:S01]  /*6170*/  @!P2 S2R R6, SR_CgaCtaId ;  /* 0x000000000006a919 */ /* 0x000e220000008800 */
[----:B--2---:R-:W-:-:S02]  /*6180*/  ISETP.NE.AND P0, PT, R5, RZ, PT ;  /* 0x000000ff0500720c */ /* 0x004fc40003f05270 */
[----:B------:R-:W-:-:S04]  /*6190*/  @!P2 MOV R5, 0x400 ;  /* 0x000004000005a802 */ /* 0x000fc80000000f00 */
[----:B0-----:R-:W-:-:S07]  /*61a0*/  @!P2 LEA R45, R6, R5, 0x18 ;  /* 0x00000005062da211 */ /* 0x001fce00078ec0ff */
[----:B------:R-:W-:Y:S05]  /*61b0*/  @P0 BRA `(.L_x_1082) ;  /* 0x0000000000900947 */ /* 0x000fea0003800000 */
[----:B------:R-:W0:Y:S01]  /*61c0*/  LDCU.64 UR4, c[0x0][0x3e8] ;  /* 0x00007d00ff0477ac */ /* 0x000e220008000a00 */
[----:B------:R-:W2:Y:S01]  /*61d0*/  S2UR UR7, SR_CgaCtaId ;  /* 0x00000000000779c3 */ /* 0x000ea20000008800 */
[----:B------:R-:W-:Y:S01]  /*61e0*/  ISETP.NE.U32.AND P0, PT, R28, RZ, PT ;  /* 0x000000ff1c00720c */ /* 0x000fe20003f05070 */
[----:B------:R-:W-:Y:S01]  /*61f0*/  IMAD.MOV.U32 R5, RZ, RZ, 0x65 ;  /* 0x00000065ff057424 */ /* 0x000fe200078e00ff */
[----:B------:R-:W-:Y:S02]  /*6200*/  IADD3 R10, P1, PT, R38, R28, RZ ;  /* 0x0000001c260a7210 */ /* 0x000fe40007f3e0ff */
[----:B------:R-:W-:-:S03]  /*6210*/  ISETP.NE.AND.EX P0, PT, R29, RZ, PT, P0 ;  /* 0x000000ff1d00720c */ /* 0x000fc60003f05300 */
[----:B------:R-:W-:Y:S01]  /*6220*/  IMAD.X R11, R39, 0x1, R29, P1 ;  /* 0x00000001270b7824 */ /* 0x000fe200008e061d */
[----:B0-----:R-:W-:-:S09]  /*6230*/  UIMAD.WIDE.U32 UR4, UR13, 0x20, UR4 ;  /* 0x000000200d0478a5 */ /* 0x001fd2000f8e0004 */
[----:B------:R-:W-:Y:S02]  /*6240*/  @!P0 VIMNMX R54, PT, PT, R54, R20, PT ;  /* 0x0000001436368248 */ /* 0x000fe40003fe0100 */
[----:B------:R-:W-:Y:S02]  /*6250*/  @!P0 VIMNMX R55, PT, PT, R55, R21, !PT ;  /* 0x0000001537378248 */ /* 0x000fe40007fe0100 */
[----:B------:R-:W-:Y:S01]  /*6260*/  @!P0 VIMNMX R24, PT, PT, R24, R22, PT ;  /* 0x0000001618188248 */ /* 0x000fe20003fe0100 */
[----:B---34-:R-:W-:Y:S01]  /*6270*/  IMAD.U32 R36, RZ, RZ, UR4 ;  /* 0x00000004ff247e24 */ /* 0x018fe2000f8e00ff */
[----:B------:R-:W-:Y:S01]  /*6280*/  UMOV UR4, 0x400 ;  /* 0x0000040000047882 */ /* 0x000fe20000000000 */
[----:B------:R-:W-:Y:S01]  /*6290*/  @!P0 VIMNMX R25, PT, PT, R25, R23, !PT ;  /* 0x0000001719198248 */ /* 0x000fe20007fe0100 */
[----:B--2---:R-:W-:Y:S01]  /*62a0*/  ULEA UR4, UR7, UR4, 0x18 ;  /* 0x0000000407047291 */ /* 0x004fe2000f8ec0ff */
[----:B------:R-:W-:Y:S01]  /*62b0*/  IMAD.U32 R37, RZ, RZ, UR5 ;  /* 0x00000005ff257e24 */ /* 0x000fe2000f8e00ff */
[----:B------:R-:W-:Y:S01]  /*62c0*/  @!P0 VIMNMX R26, PT, PT, R26, R34, PT ;  /* 0x000000221a1a8248 */ /* 0x000fe20003fe0100 */
[----:B------:R-:W-:Y:S01]  /*62d0*/  IMAD.MOV.U32 R30, RZ, RZ, R24 ;  /* 0x000000ffff1e7224 */ /* 0x000fe200078e0018 */
[----:B------:R-:W-:Y:S01]  /*62e0*/  @!P0 VIMNMX R27, PT, PT, R27, R35, !PT ;  /* 0x000000231b1b8248 */ /* 0x000fe20007fe0100 */
[----:B------:R-:W-:Y:S01]  /*62f0*/  IMAD.MOV.U32 R31, RZ, RZ, R25 ;  /* 0x000000ffff1f7224 */ /* 0x000fe200078e0019 */
[----:B------:R0:W-:Y:S01]  /*6300*/  ST.E.64.STRONG.GPU desc[UR10][R36.64+0x408], R54 ;  /* 0x0004083624007985 */ /* 0x0001e2000c10fb0a */
[----:B------:R-:W-:-:S02]  /*6310*/  IMAD.MOV.U32 R28, RZ, RZ, R54 ;  /* 0x000000ffff1c7224 */ /* 0x000fc400078e0036 */
[----:B------:R-:W-:Y:S01]  /*6320*/  IMAD.MOV.U32 R29, RZ, RZ, R55 ;  /* 0x000000ffff1d7224 */ /* 0x000fe200078e0037 */
[----:B------:R0:W-:Y:S04]  /*6330*/  ST.E.64.STRONG.GPU desc[UR10][R36.64+0x410], R24 ;  /* 0x0004101824007985 */ /* 0x0001e8000c10fb0a */
        /* <DEDUP_REMOVED lines=12> */
.L_x_1082:
[----:B------:R-:W-:Y:S05]  /*6400*/  BSYNC.RECONVERGENT B0 ;  /* 0x0000000000007941 */ /* 0x000fea0003800200 */
.L_x_1081:
[----:B------:R2:W-:Y:S01]  /*6410*/  @!P2 STS.64 [R45+0x108], R38 ;  /* 0x000108262d00a388 */ /* 0x0005e20000000a00 */
[----:B------:R-:W-:Y:S01]  /*6420*/  @!P2 IMAD.MOV.U32 R57, RZ, RZ, R38 ;  /* 0x000000ffff39a224 */ /* 0x000fe200078e0026 */
[----:B------:R-:W-:Y:S01]  /*6430*/  @!P2 MOV R9, R22 ;  /* 0x000000160009a202 */ /* 0x000fe20000000f00 */
[----:B------:R-:W-:Y:S01]  /*6440*/  @!P2 IMAD.MOV.U32 R58, RZ, RZ, R39 ;  /* 0x000000ffff3aa224 */ /* 0x000fe200078e0027 */
[----:B------:R2:W-:Y:S01]  /*6450*/  @!P2 STS.128 [R45+0x110], R20 ;  /* 0x000110142d00a388 */ /* 0x0005e20000000c00 */
[----:B------:R-:W-:Y:S02]  /*6460*/  @!P2 IMAD.MOV.U32 R50, RZ, RZ, R20 ;  /* 0x000000ffff32a224 */ /* 0x000fe400078e0014 */
[----:B------:R-:W-:Y:S01]  /*6470*/  @!P2 IMAD.MOV.U32 R51, RZ, RZ, R21 ;  /* 0x000000ffff33a224 */ /* 0x000fe200078e0015 */
[----:B------:R2:W-:Y:S01]  /*6480*/  @!P2 STS.64 [R45+0x120], R34 ;  /* 0x000120222d00a388 */ /* 0x0005e20000000a00 */
[----:B------:R-:W-:Y:S02]  /*6490*/  @!P2 IMAD.MOV.U32 R8, RZ, RZ, R23 ;  /* 0x000000ffff08a224 */ /* 0x000fe400078e0017 */
[----:B------:R-:W-:-:S02]  /*64a0*/  @!P2 IMAD.MOV.U32 R7, RZ, RZ, R34 ;  /* 0x000000ffff07a224 */ /* 0x000fc400078e0022 */
[----:B------:R-:W-:-:S07]  /*64b0*/  @!P2 IMAD.MOV.U32 R56, RZ, RZ, R35 ;  /* 0x000000ffff38a224 */ /* 0x000fce00078e0023 */
.L_x_1032:
[----:B------:R-:W5:Y:S01]  /*64c0*/  S2R R6, SR_CgaCtaId ;  /* 0x0000000000067919 */ /* 0x000f620000008800 */
[----:B------:R-:W-:Y:S05]  /*64d0*/  WARPSYNC.ALL ;  /* 0x0000000000007948 */ /* 0x000fea0003800000 */
[----:B------:R-:W-:Y:S01]  /*64e0*/  BAR.SYNC.DEFER_BLOCKING 0x0 ;  /* 0x0000000000007b1d */ /* 0x000fe20000010000 */
[----:B0-----:R-:W-:Y:S02]  /*64f0*/  MOV R5, 0x400 ;  /* 0x0000040000057802 */ /* 0x001fe40000000f00 */
[----:B------:R-:W-:Y:S02]  /*6500*/  ISETP.NE.AND P3, PT, R4, R3, PT ;  /* 0x000000030400720c */ /* 0x000fe40003f65270 */
[----:B------:R-:W-:Y:S01]  /*6510*/  ISETP.NE.AND P2, PT, R3, R2, PT ;  /* 0x000000020300720c */ /* 0x000fe20003f45270 */
[----:B------:R-:W-:Y:S01]  /*6520*/  BSSY.RECONVERGENT B0, `(.L_x_1083) ;  /* 0x0000019000007945 */ /* 0x000fe20003800200 */
[----:B-1-3--:R-:W0:Y:S02]  /*6530*/  S2R R63, SR_TID.X ;  /* 0x00000000003f7919 */ /* 0x00ae240000002100 */
[----:B------:R-:W-:-:S02]  /*6540*/  SEL R28, RZ, 0x1, !P2 ;  /* 0x00000001ff1c7807 */ /* 0x000fc40005000000 */
[----:B-----5:R-:W-:Y:S02]  /*6550*/  LEA R5, R6, R5, 0x18 ;  /* 0x0000000506057211 */ /* 0x020fe400078ec0ff */
[----:B------:R-:W-:-:S03]  /*6560*/  SEL R6, RZ, 0x1, !P3 ;  /* 0x00000001ff067807 */ /* 0x000fc60005800000 */
[----:B------:R-:W1:Y:S01]  /*6570*/  LDS.64 R10, [R5+0x188] ;  /* 0x00018800050a7984 */ /* 0x000e620000000a00 */
[----:B0-----:R-:W-:Y:S02]  /*6580*/  ISETP.NE.AND P1, PT, R63, RZ, PT ;  /* 0x000000ff3f00720c */ /* 0x001fe40003f25270 */
[----:B-1----:R-:W-:-:S11]  /*6590*/  ISETP.GE.U32.AND P0, PT, R10, 0x101, PT ;  /* 0x000001010a00780c */ /* 0x002fd60003f06070 */
[----:B------:R-:W-:Y:S05]  /*65a0*/  @!P1 BRA `(.L_x_1084) ;  /* 0x0000000000409947 */ /* 0x000fea0003800000 */
[----:B------:R-:W0:Y:S01]  /*65b0*/  S2UR UR5, SR_CgaCtaId ;  /* 0x00000000000579c3 */ /* 0x000e220000008800 */
[----:B------:R-:W-:Y:S01]  /*65c0*/  ISETP.NE.U32.AND P1, PT, R57, RZ, PT ;  /* 0x000000ff3900720c */ /* 0x000fe20003f25070 */
[----:B------:R-:W-:-:S03]  /*65d0*/  UMOV UR4, 0x400 ;  /* 0x0000040000047882 */ /* 0x000fc60000000000 */
[----:B------:R-:W-:Y:S01]  /*65e0*/  ISETP.NE.AND.EX P1, PT, R58, RZ, PT, P1 ;  /* 0x000000ff3a00720c */ /* 0x000fe20003f25310 */
[----:B0-----:R-:W-:-:S09]  /*65f0*/  ULEA UR4, UR5, UR4, 0x18 ;  /* 0x0000000405047291 */ /* 0x001fd2000f8ec0ff */
[----:B------:R-:W0:Y:S04]  /*6600*/  LDS.64 R24, [UR4+0x108] ;  /* 0x00010804ff187984 */ /* 0x000e280008000a00 */
[----:B--2-4-:R-:W1:Y:S04]  /*6610*/  @!P1 LDS.128 R20, [UR4+0x110] ;  /* 0x00011004ff149984 */ /* 0x014e680008000c00 */
[----:B------:R-:W2:Y:S01]  /*6620*/  @!P1 LDS.64 R26, [UR4+0x120] ;  /* 0x00012004ff1a9984 */ /* 0x000ea20008000a00 */
[----:B0-----:R-:W-:Y:S02]  /*6630*/  IADD3 R57, P4, PT, R24, R57, RZ ;  /* 0x0000003918397210 */ /* 0x001fe40007f9e0ff */
[----:B-1----:R-:W-:-:S03]  /*6640*/  @!P1 VIMNMX R50, PT, PT, R50, R20, PT ;  /* 0x0000001432329248 */ /* 0x002fc60003fe0100 */
[----:B------:R-:W-:Y:S01]  /*6650*/  IMAD.X R58, R25, 0x1, R58, P4 ;  /* 0x00000001193a7824 */ /* 0x000fe200020e063a */
[----:B------:R-:W-:Y:S02]  /*6660*/  @!P1 VIMNMX R51, PT, PT, R51, R21, !PT ;  /* 0x0000001533339248 */ /* 0x000fe40007fe0100 */
[----:B------:R-:W-:Y:S02]  /*6670*/  @!P1 VIMNMX R9, PT, PT, R9, R22, PT ;  /* 0x0000001609099248 */ /* 0x000fe40003fe0100 */
[----:B------:R-:W-:Y:S02]  /*6680*/  @!P1 VIMNMX R8, PT, PT, R8, R23, !PT ;  /* 0x0000001708089248 */ /* 0x000fe40007fe0100 */
[----:B--2---:R-:W-:Y:S02]  /*6690*/  @!P1 VIMNMX R7, PT, PT, R7, R26, PT ;  /* 0x0000001a07079248 */ /* 0x004fe40003fe0100 */
[----:B------:R-:W-:-:S07]  /*66a0*/  @!P1 VIMNMX R56, PT, PT, R56, R27, !PT ;  /* 0x0000001b38389248 */ /* 0x000fce0007fe0100 */
.L_x_1084:
[----:B------:R-:W-:Y:S05]  /*66b0*/  BSYNC.RECONVERGENT B0 ;  /* 0x0000000000007941 */ /* 0x000fea0003800200 */
.L_x_1083:
[----:B------:R-:W-:Y:S02]  /*66c0*/  ISETP.GE.AND.EX P0, PT, R11, RZ, PT, P0 ;  /* 0x000000ff0b00720c */ /* 0x000fe40003f06300 */
[C---:B------:R-:W-:Y:S02]  /*66d0*/  IADD3 R25, P1, PT, R57.reuse, R6, RZ ;  /* 0x0000000639197210 */ /* 0x040fe40007f3e0ff */
[----:B------:R-:W-:Y:S02]  /*66e0*/  IADD3 R27, P4, P5, R57, R28, R6 ;  /* 0x0000001c391b7210 */ /* 0x000fe40007d9e006 */
[----:B------:R-:W-:Y:S01]  /*66f0*/  @!P3 VIMNMX R12, PT, PT, R12, R50, PT ;  /* 0x000000320c0cb248 */ /* 0x000fe20003fe0100 */
[----:B------:R-:W-:Y:S01]  /*6700*/  IMAD.X R6, RZ, RZ, R58, P1 ;  /* 0x000000ffff067224 */ /* 0x000fe200008e063a */
[----:B------:R-:W-:Y:S02]  /*6710*/  @!P3 VIMNMX R13, PT, PT, R13, R51, !PT ;  /* 0x000000330d0db248 */ /* 0x000fe40007fe0100 */
[----:B------:R-:W-:-:S02]  /*6720*/  @!P3 VIMNMX R14, PT, PT, R14, R9, PT ;  /* 0x000000090e0eb248 */ /* 0x000fc40003fe0100 */
[----:B------:R-:W-:Y:S02]  /*6730*/  @!P3 VIMNMX R15, PT, PT, R15, R8, !PT ;  /* 0x000000080f0fb248 */ /* 0x000fe40007fe0100 */
[----:B------:R-:W-:Y:S02]  /*6740*/  @!P3 VIMNMX R16, PT, PT, R16, R7, PT ;  /* 0x000000071010b248 */ /* 0x000fe40003fe0100 */
[----:B------:R-:W-:Y:S02]  /*6750*/  @!P3 VIMNMX R17, PT, PT, R17, R56, !PT ;  /* 0x000000381111b248 */ /* 0x000fe40007fe0100 */
[----:B--2---:R-:W-:Y:S02]  /*6760*/  IADD3.X R20, PT, PT, R58, RZ, RZ, P4, P5 ;  /* 0x000000ff3a147210 */ /* 0x004fe400027ea4ff */
[----:B------:R-:W-:Y:S02]  /*6770*/  @!P2 VIMNMX R18, PT, PT, R18, R12, PT ;  /* 0x0000000c1212a248 */ /* 0x000fe40003fe0100 */
[----:B------:R-:W-:-:S02]  /*6780*/  @!P2 VIMNMX R19, PT, PT, R19, R13, !PT ;  /* 0x0000000d1313a248 */ /* 0x000fc40007fe0100 */
[----:B------:R-:W-:Y:S02]  /*6790*/  @!P2 VIMNMX R40, PT, PT, R40, R14, PT ;  /* 0x0000000e2828a248 */ /* 0x000fe40003fe0100 */
[----:B------:R-:W-:Y:S02]  /*67a0*/  @!P2 VIMNMX R41, PT, PT, R41, R15, !PT ;  /* 0x0000000f2929a248 */ /* 0x000fe40007fe0100 */
[----:B------:R-:W-:Y:S02]  /*67b0*/  @!P2 VIMNMX R42, PT, PT, R42, R16, PT ;  /* 0x000000102a2aa248 */ /* 0x000fe40003fe0100 */
[----:B------:R-:W-:Y:S01]  /*67c0*/  @!P2 VIMNMX R43, PT, PT, R43, R17, !PT ;  /* 0x000000112b2ba248 */ /* 0x000fe20007fe0100 */
[----:B------:R-:W-:Y:S06]  /*67d0*/  @!P0 BRA `(.L_x_1085) ;  /* 0x0000000800848947 */ /* 0x000fec0003800000 */
[----:B------:R-:W-:Y:S01]  /*67e0*/  ISETP.NE.AND P1, PT, R4, R3, PT ;  /* 0x000000030400720c */ /* 0x000fe20003f25270 */
[----:B----4-:R0:W1:Y:S01]  /*67f0*/  LDS.64 R20, [R5+0x148] ;  /* 0x0001480005147984 */ /* 0x0100620000000a00 */
        /* <DEDUP_REMOVED lines=16> */
.L_x_1087:
[----:B------:R-:W-:Y:S05]  /*6900*/  BSYNC.RECONVERGENT B0 ;  /* 0x0000000000007941 */ /* 0x000fea0003800200 */
.L_x_1086:
[----:B------:R-:W-:Y:S04]  /*6910*/  BSSY.RECONVERGENT B0, `(.L_x_1088) ;  /* 0x000000b000007945 */ /* 0x000fe80003800200 */
[----:B------:R-:W-:Y:S05]  /*6920*/  @!P2 BRA `(.L_x_1089) ;  /* 0x000000000024a947 */ /* 0x000fea0003800000 */
        /* <DEDUP_REMOVED lines=9> */
.L_x_1089:
[----:B------:R-:W-:Y:S05]  /*69c0*/  BSYNC.RECONVERGENT B0 ;  /* 0x0000000000007941 */ /* 0x000fea0003800200 */
.L_x_1088:
[----:B------:R-:W-:Y:S04]  /*69d0*/  BSSY.RECONVERGENT B0, `(.L_x_1090) ;  /* 0x000000b000007945 */ /* 0x000fe80003800200 */
[----:B------:R-:W-:Y:S05]  /*69e0*/  @!P3 BRA `(.L_x_1091) ;  /* 0x000000000024b947 */ /* 0x000fea0003800000 */
[----:B-12---:R-:W-:-:S04]  /*69f0*/  IMAD.IADD R0, R27, 0x1, -R20 ;  /* 0x000000011b007824 */ /* 0x006fc800078e0a14 */
        /* <DEDUP_REMOVED lines=8> */
.L_x_1091:
[----:B------:R-:W-:Y:S05]  /*6a80*/  BSYNC.RECONVERGENT B0 ;  /* 0x0000000000007941 */ /* 0x000fea0003800200 */
.L_x_1090:
[----:B------:R-:W-:Y:S06]  /*6a90*/  BAR.SYNC.DEFER_BLOCKING 0x0 ;  /* 0x0000000000007b1d */ /* 0x000fec0000010000 */
[----:B------:R-:W-:Y:S05]  /*6aa0*/  @!P0 EXIT ;  /* 0x000000000000894d */ /* 0x000fea0003800000 */
[----:B--23--:R-:W-:Y:S01]  /*6ab0*/  LOP3.LUT R3, RZ, R63, RZ, 0x33, !PT ;  /* 0x0000003fff037212 */ /* 0x00cfe200078e33ff */
[----:B------:R-:W-:Y:S01]  /*6ac0*/  IMAD.MOV.U32 R29, RZ, RZ, RZ ;  /* 0x000000ffff1d7224 */ /* 0x000fe200078e00ff */
[----:B------:R-:W-:Y:S02]  /*6ad0*/  BSSY.RECONVERGENT B0, `(.L_x_1092) ;  /* 0x0000030000007945 */ /* 0x000fe40003800200 */
[----:B0-----:R-:W-:Y:S02]  /*6ae0*/  IADD3 R8, P0, PT, R10, R3, RZ ;  /* 0x000000030a087210 */ /* 0x001fe40007f1e0ff */
        /* <DEDUP_REMOVED lines=16> */
[----:B------:R-:W-:Y:S02]  /*6bf0*/  IMAD R25, R0, 0x18, RZ ;  /* 0x0000001800197824 */ /* 0x000fe400078e02ff */
[----:B--2---:R-:W-:-:S04]  /*6c00*/  IMAD.WIDE.U32 R6, R9, 0x18, R6 ;  /* 0x0000001809067825 */ /* 0x004fc800078e0006 */
[----:B------:R-:W-:Y:S01]  /*6c10*/  IMAD R9, R63, 0x1c, R5 ;  /* 0x0000001c3f097824 */ /* 0x000fe200078e0205 */
[----:B------:R-:W-:Y:S02]  /*6c20*/  IADD3 R4, P1, PT, R6, 0xc, RZ ;  /* 0x0000000c06047810 */ /* 0x000fe40007f3e0ff */
[C---:B------:R-:W-:Y:S02]  /*6c30*/  LEA R63, P2, R8.reuse, R63, 0x8 ;  /* 0x0000003f083f7211 */ /* 0x040fe400078440ff */
[----:B------:R-:W-:Y:S01]  /*6c40*/  IADD3 R0, PT, PT, R9, 0xc, RZ ;  /* 0x0000000c09007810 */ /* 0x000fe20007ffe0ff */
[----:B------:R-:W-:Y:S01]  /*6c50*/  IMAD.X R25, R7, 0x1, R25, P1 ;  /* 0x0000000107197824 */ /* 0x000fe200008e0619 */
[----:B------:R-:W-:-:S09]  /*6c60*/  LEA.HI.X R29, R8, R29, R27, 0x8, P2 ;  /* 0x0000001d081d7211 */ /* 0x000fd200010f441b */
.L_x_1094:
        /* <DEDUP_REMOVED lines=22> */
.L_x_1093:
[----:B------:R-:W-:Y:S05]  /*6dd0*/  BSYNC.RECONVERGENT B0 ;  /* 0x0000000000007941 */ /* 0x000fea0003800200 */
.L_x_1092:
[----:B------:R-:W-:Y:S05]  /*6de0*/  @!P0 EXIT ;  /* 0x000000000000894d */ /* 0x000fea0003800000 */
.L_x_1095:
        /* <DEDUP_REMOVED lines=64> */
.L_x_1085:
        /* <DEDUP_REMOVED lines=15> */
.L_x_1097:
[----:B------:R-:W-:Y:S05]  /*72e0*/  BSYNC.RECONVERGENT B0 ;  /* 0x0000000000007941 */ /* 0x000fea0003800200 */
.L_x_1096:
        /* <DEDUP_REMOVED lines=12> */
.L_x_1099:
[----:B------:R-:W-:Y:S05]  /*73b0*/  BSYNC.RECONVERGENT B0 ;  /* 0x0000000000007941 */ /* 0x000fea0003800200 */
.L_x_1098:
        /* <DEDUP_REMOVED lines=12> */
.L_x_1014:
        /* <DEDUP_REMOVED lines=12> */
[----:B------:R-:W-:-:S04]  /*7540*/  IMAD R5, R5, 0x3, R0 ;  /* 0x0000000305057824 */ /* 0x000fc800078e0200 */
[C---:B------:R-:W-:Y:S01]  /*7550*/  VIADD R4, R5.reuse, 0x40 ;  /* 0x0000004005047836 */ /* 0x040fe20000000000 */
[C---:B------:R-:W-:Y:S01]  /*7560*/  IADD3 R0, PT, PT, R5.reuse, 0x20, RZ ;  /* 0x0000002005007810 */ /* 0x040fe20007ffe0ff */
[C---:B------:R-:W-:Y:S01]  /*7570*/  IMAD.SHL.U32 R7, R5.reuse, 0x10, RZ ;  /* 0x0000001005077824 */ /* 0x040fe200078e00ff */
[----:B------:R-:W-:Y:S02]  /*7580*/  ISETP.GE.AND P0, PT, R5, UR6, PT ;  /* 0x0000000605007c0c */ /* 0x000fe4000bf06270 */
[----:B------:R-:W-:Y:S02]  /*7590*/  ISETP.GE.AND P1, PT, R0, UR6, PT ;  /* 0x0000000600007c0c */ /* 0x000fe4000bf26270 */
[----:B------:R-:W-:Y:S02]  /*75a0*/  ISETP.GE.AND P2, PT, R4, UR6, PT ;  /* 0x0000000604007c0c */ /* 0x000fe4000bf46270 */
[----:B0-----:R-:W-:Y:S01]  /*75b0*/  IADD3 R2, P3, PT, R2, R7, RZ ;  /* 0x0000000702027210 */ /* 0x001fe20007f7e0ff */
[----:B------:R-:W0:Y:S01]  /*75c0*/  S2R R57, SR_LANEID ;  /* 0x0000000000397919 */ /* 0x000e220000000000 */
[----:B------:R-:W1:Y:S03]  /*75d0*/  S2UR UR5, SR_CgaCtaId ;  /* 0x00000000000579c3 */ /* 0x000e660000008800 */
[----:B------:R-:W-:Y:S01]  /*75e0*/  IMAD.X R3, RZ, RZ, R3, P3 ;  /* 0x000000ffff037224 */ /* 0x000fe200018e0603 */
[----:B------:R-:W-:Y:S01]  /*75f0*/  SHF.R.U32.HI R66, RZ, 0x5, R58 ;  /* 0x00000005ff427819 */ /* 0x000fe2000001163a */
[----:B------:R-:W-:-:S03]  /*7600*/  UMOV UR4, 0x400 ;  /* 0x0000040000047882 */ /* 0x000fc60000000000 */
[----:B------:R-:W3:Y:S01]  /*7610*/  LDC.64 R4, c[0x0][0x398] ;  /* 0x0000e600ff047b82 */ /* 0x000ee20000000a00 */
[----:B--2---:R-:W-:Y:S02]  /*7620*/  IMAD.MOV.U32 R0, RZ, RZ, R6 ;  /* 0x000000ffff007224 */ /* 0x004fe400078e0006 */
[----:B------:R-:W2:Y:S02]  /*7630*/  @!P0 LDG.E R6, desc[UR10][R2.64] ;  /* 0x0000000a02068981 */ /* 0x000ea4000c1e1900 */
[----:B------:R-:W-:Y:S02]  /*7640*/  IMAD.MOV.U32 R8, RZ, RZ, R0 ;  /* 0x000000ffff087224 */ /* 0x000fe400078e0000 */
[----:B------:R-:W4:Y:S04]  /*7650*/  @!P2 LDG.E R0, desc[UR10][R2.64+0x400] ;  /* 0x0004000a0200a981 */ /* 0x000f28000c1e1900 */
[----:B------:R3:W5:Y:S01]  /*7660*/  @!P1 LDG.E R8, desc[UR10][R2.64+0x200] ;  /* 0x0002000a02089981 */ /* 0x000762000c1e1900 */
[----:B-1----:R-:W-:Y:S01]  /*7670*/  ULEA UR5, UR5, UR4, 0x18 ;  /* 0x0000000405057291 */ /* 0x002fe2000f8ec0ff */
[----:B0-----:R-:W-:-:S05]  /*7680*/  IMAD R26, R66, 0x60, R57 ;  /* 0x00000060421a7824 */ /* 0x001fca00078e0239 */
[----:B------:R-:W-:-:S05]  /*7690*/  LEA R9, R26, UR5, 0x2 ;  /* 0x000000051a097c11 */ /* 0x000fca000f8e10ff */
[----:B------:R-:W-:Y:S02]  /*76a0*/  IMAD R11, R57, 0x8, R9 ;  /* 0x00000008390b7824 */ /* 0x000fe400078e0209 */
[----:B---3--:R-:W-:Y:S01]  /*76b0*/  IMAD.WIDE.U32 R2, RZ, 0x3000, R4 ;  /* 0x00003000ff027825 */ /* 0x008fe200078e0004 */
[----:B--2---:R0:W-:Y:S04]  /*76c0*/  STS [R9], R6 ;  /* 0x0000000609007388 */ /* 0x0041e80000000800 */
[----:B----4-:R-:W-:Y:S04]  /*76d0*/  STS [R9+0x100], R0 ;  /* 0x0001000009007388 */ /* 0x010fe80000000800 */
[----:B-----5:R1:W-:Y:S01]  /*76e0*/  STS [R9+0x80], R8 ;  /* 0x0000800809007388 */ /* 0x0203e20000000800 */
[----:B------:R-:W-:-:S03]  /*76f0*/  NOP ;  /* 0x0000000000007918 */ /* 0x000fc60000000000 */
[----:B------:R-:W-:Y:S04]  /*7700*/  LDS R56, [R11] ;  /* 0x000000000b387984 */ /* 0x000fe80000000800 */
[----:B------:R-:W2:Y:S04]  /*7710*/  LDS R55, [R11+0x4] ;  /* 0x000004000b377984 */ /* 0x000ea80000000800 */
[----:B------:R-:W3:Y:S01]  /*7720*/  LDS R10, [R11+0x8] ;  /* 0x000008000b0a7984 */ /* 0x000ee20000000800 */
[----:B------:R-:W-:Y:S06]  /*7730*/  BAR.SYNC.DEFER_BLOCKING 0x0 ;  /* 0x0000000000007b1d */ /* 0x000fec0000010000 */
[----:B------:R-:W4:Y:S04]  /*7740*/  LDG.E R14, desc[UR10][R2.64+0x4] ;  /* 0x0000040a020e7981 */ /* 0x000f28000c1e1900 */
[----:B------:R-:W0:Y:S04]  /*7750*/  LDG.E R18, desc[UR10][R2.64+0xc] ;  /* 0x00000c0a02127981 */ /* 0x000e28000c1e1900 */
[----:B------:R-:W1:Y:S01]  /*7760*/  LDG.E R16, desc[UR10][R2.64+0x8] ;  /* 0x0000080a02107981 */ /* 0x000e62000c1e1900 */
[----:B------:R-:W-:-:S05]  /*7770*/  IADD3 R4, P3, PT, R7, R2, RZ ;  /* 0x0000000207047210 */ /* 0x000fca0007f7e0ff */
[----:B------:R-:W-:Y:S02]  /*7780*/  IMAD.X R5, RZ, RZ, R3, P3 ;  /* 0x000000ffff057224 */ /* 0x000fe400018e0603 */
[----:B----4-:R-:W-:-:S03]  /*7790*/  IMAD.MOV.U32 R12, RZ, RZ, R14 ;  /* 0x000000ffff0c7224 */ /* 0x010fc600078e000e */
[----:B------:R-:W4:Y:S01]  /*77a0*/  @!P0 LDG.E R14, desc[UR10][R4.64+0x4] ;  /* 0x0000040a040e8981 */ /* 0x000f22000c1e1900 */
[----:B0-----:R-:W-:Y:S02]  /*77b0*/  IMAD.MOV.U32 R6, RZ, RZ, R18 ;  /* 0x000000ffff067224 */ /* 0x001fe400078e0012 */
[----:B-1----:R-:W-:Y:S01]  /*77c0*/  IMAD.MOV.U32 R8, RZ, RZ, R16 ;  /* 0x000000ffff087224 */ /* 0x002fe200078e0010 */
[----:B------:R-:W5:Y:S01]  /*77d0*/  @!P0 LDG.E R18, desc[UR10][R4.64+0xc] ;  /* 0x00000c0a04128981 */ /* 0x000f62000c1e1900 */
[----:B------:R-:W-:Y:S02]  /*77e0*/  IMAD.MOV.U32 R20, RZ, RZ, R12 ;  /* 0x000000ffff147224 */ /* 0x000fe400078e000c */
[----:B------:R-:W-:Y:S01]  /*77f0*/  IMAD.MOV.U32 R22, RZ, RZ, R8 ;  /* 0x000000ffff167224 */ /* 0x000fe200078e0008 */
[----:B------:R-:W5:Y:S01]  /*7800*/  @!P0 LDG.E R16, desc[UR10][R4.64+0x8] ;  /* 0x0000080a04108981 */ /* 0x000f62000c1e1900 */
[----:B------:R-:W-:-:S03]  /*7810*/  IMAD.MOV.U32 R24, RZ, RZ, R6 ;  /* 0x000000ffff187224 */ /* 0x000fc600078e0006 */
[----:B------:R-:W5:Y:S04]  /*7820*/  @!P1 LDG.E R20, desc[UR10][R4.64+0x204] ;  /* 0x0002040a04149981 */ /* 0x000f68000c1e1900 */
[----:B------:R-:W5:Y:S04]  /*7830*/  @!P1 LDG.E R22, desc[UR10][R4.64+0x208] ;  /* 0x0002080a04169981 */ /* 0x000f68000c1e1900 */
[----:B------:R-:W5:Y:S04]  /*7840*/  @!P1 LDG.E R24, desc[UR10][R4.64+0x20c] ;  /* 0x00020c0a04189981 */ /* 0x000f68000c1e1900 */
[----:B------:R-:W5:Y:S04]  /*7850*/  @!P2 LDG.E R12, desc[UR10][R4.64+0x404] ;  /* 0x0004040a040ca981 */ /* 0x000f68000c1e1900 */
[----:B------:R-:W5:Y:S04]  /*7860*/  @!P2 LDG.E R8, desc[UR10][R4.64+0x408] ;  /* 0x0004080a0408a981 */ /* 0x000f68000c1e1900 */
[----:B------:R-:W5:Y:S01]  /*7870*/  @!P2 LDG.E R6, desc[UR10][R4.64+0x40c] ;  /* 0x00040c0a0406a981 */ /* 0x000f62000c1e1900 */
[----:B------:R-:W-:-:S02]  /*7880*/  IMAD R0, R26, 0x14, R9 ;  /* 0x000000141a007824 */ /* 0x000fc400078e0209 */
[----:B------:R-:W-:-:S04]  /*7890*/  IMAD R26, R57, 0x2, R26 ;  /* 0x00000002391a7824 */ /* 0x000fc800078e021a */
[----:B------:R-:W-:Y:S01]  /*78a0*/  IMAD R26, R26, 0x14, R11 ;  /* 0x000000141a1a7824 */ /* 0x000fe200078e020b */
[----:B------:R-:W-:Y:S02]  /*78b0*/  ISETP.NE.AND P4, PT, R58, RZ, PT ;  /* 0x000000ff3a00720c */ /* 0x000fe40003f85270 */
[----:B--2---:R-:W-:Y:S02]  /*78c0*/  ISETP.NE.AND P0, PT, R56, R55, PT ;  /* 0x000000373800720c */ /* 0x004fe40003f05270 */
[----:B---3--:R-:W-:Y:S02]  /*78d0*/  ISETP.NE.AND P2, PT, R55, R10, PT ;  /* 0x0000000a3700720c */ /* 0x008fe40003f45270 */
[----:B------:R-:W-:Y:S01]  /*78e0*/  ISETP.GT.AND P6, PT, R57, RZ, PT ;  /* 0x000000ff3900720c */ /* 0x000fe20003fc4270 */
[----:B----4-:R-:W-:Y:S02]  /*78f0*/  IMAD.MOV.U32 R15, RZ, RZ, R14 ;  /* 0x000000ffff0f7224 */ /* 0x010fe400078e000e */
[----:B-----5:R-:W-:Y:S01]  /*7900*/  IMAD.MOV.U32 R19, RZ, RZ, R18 ;  /* 0x000000ffff137224 */ /* 0x020fe200078e0012 */
[----:B------:R-:W-:Y:S01]  /*7910*/  MOV R17, R16 ;  /* 0x0000001000117202 */ /* 0x000fe20000000f00 */
[----:B------:R-:W-:-:S02]  /*7920*/  IMAD.MOV.U32 R21, RZ, RZ, R20 ;  /* 0x000000ffff157224 */ /* 0x000fc400078e0014 */
[----:B------:R-:W-:Y:S02]  /*7930*/  IMAD.MOV.U32 R23, RZ, RZ, R22 ;  /* 0x000000ffff177224 */ /* 0x000fe400078e0016 */
[----:B------:R-:W-:Y:S02]  /*7940*/  IMAD.MOV.U32 R25, RZ, RZ, R24 ;  /* 0x000000ffff197224 */ /* 0x000fe400078e0018 */
[----:B------:R-:W-:Y:S02]  /*7950*/  IMAD.MOV.U32 R13, RZ, RZ, R12 ;  /* 0x000000ffff0d7224 */ /* 0x000fe400078e000c */
[----:B------:R-:W-:Y:S02]  /*7960*/  IMAD.MOV.U32 R9, RZ, RZ, R8 ;  /* 0x000000ffff097224 */ /* 0x000fe400078e0008 */
[----:B------:R-:W-:Y:S01]  /*7970*/  IMAD.MOV.U32 R7, RZ, RZ, R6 ;  /* 0x000000ffff077224 */ /* 0x000fe200078e0006 */
[----:B------:R-:W-:Y:S04]  /*7980*/  STS.64 [R0+0x8], R16 ;  /* 0x0000081000007388 */ /* 0x000fe80000000a00 */
[----:B------:R0:W-:Y:S04]  /*7990*/  STS.64 [R0], R14 ;  /* 0x0000000e00007388 */ /* 0x0001e80000000a00 */
        /* <DEDUP_REMOVED lines=12> */
[----:B------:R-:W-:Y:S04]  /*7a60*/  LDS.64 R34, [R26+0x20] ;  /* 0x000020001a227984 */ /* 0x000fe80000000a00 */
[----:B------:R-:W-:Y:S04]  /*7a70*/  LDS.64 R36, [R26+0x28] ;  /* 0x000028001a247984 */ /* 0x000fe80000000a00 */
[----:B------:R-:W-:Y:S04]  /*7a80*/  LDS.64 R8, [R26+0x30] ;  /* 0x000030001a087984 */ /* 0x000fe80000000a00 */
[----:B------:R-:W-:Y:S04]  /*7a90*/  LDS.64 R6, [R26+0x38] ;  /* 0x000038001a067984 */ /* 0x000fe80000000a00 */
[----:B------:R-:W-:Y:S01]  /*7aa0*/  LDS.64 R4, [R26+0x40] ;  /* 0x000040001a047984 */ /* 0x000fe20000000a00 */
[C---:B0-----:R-:W-:Y:S01]  /*7ab0*/  LEA R15, R58.reuse, UR5, 0x2 ;  /* 0x000000053a0f7c11 */ /* 0x041fe2000f8e10ff */
[----:B------:R-:W-:Y:S06]  /*7ac0*/  BAR.SYNC.DEFER_BLOCKING 0x0 ;  /* 0x0000000000007b1d */ /* 0x000fec0000010000 */
[----:B------:R0:W-:Y:S02]  /*7ad0*/  STS [R15+0x5a8], R10 ;  /* 0x0005a80a0f007388 */ /* 0x0001e40000000800 */
[----:B------:R-:W-:Y:S06]  /*7ae0*/  BAR.SYNC.DEFER_BLOCKING 0x0 ;  /* 0x0000000000007b1d */ /* 0x000fec0000010000 */
[----:B------:R-:W2:Y:S01]  /*7af0*/  @P4 LDS R54, [R15+0x5a4] ;  /* 0x0005a4000f364984 */ /* 0x000ea20000000800 */
[----:B-1----:R-:W-:-:S04]  /*7b00*/  IMAD R0, R58, 0x3, RZ ;  /* 0x000000033a007824 */ /* 0x002fc800078e02ff */
[C---:B------:R-:W-:Y:S01]  /*7b10*/  VIADD R11, R0.reuse, 0x1 ;  /* 0x00000001000b7836 */ /* 0x040fe20000000000 */
[C---:B------:R-:W-:Y:S01]  /*7b20*/  ISETP.NE.U32.AND P3, PT, R0.reuse, UR14, PT ;  /* 0x0000000e00007c0c */ /* 0x040fe2000bf65070 */
[----:B------:R-:W-:-:S03]  /*7b30*/  VIADD R12, R0, 0x2 ;  /* 0x00000002000c7836 */ /* 0x000fc60000000000 */
[----:B------:R-:W-:Y:S02]  /*7b40*/  ISETP.EQ.U32.AND P5, PT, R11, UR14, PT ;  /* 0x0000000e0b007c0c */ /* 0x000fe4000bfa2070 */
[----:B------:R-:W-:Y:S02]  /*7b50*/  ISETP.EQ.U32.AND P1, PT, R12, UR14, PT ;  /* 0x0000000e0c007c0c */ /* 0x000fe4000bf22070 */
[----:B------:R-:W-:Y:S02]  /*7b60*/  ISETP.EQ.OR.EX P0, PT, RZ, UR8, P0, P5 ;  /* 0x00000008ff007c0c */ /* 0x000fe40008702750 */
[----:B------:R-:W-:Y:S01]  /*7b70*/  ISETP.NE.AND.EX P3, PT, RZ, UR8, PT, P3 ;  /* 0x00000008ff007c0c */ /* 0x000fe2000bf65330 */
[----:B------:R-:W-:Y:S01]  /*7b80*/  IMAD.MOV.U32 R0, RZ, RZ, 0x1 ;  /* 0x00000001ff007424 */ /* 0x000fe200078e00ff */
[----:B------:R-:W-:Y:S02]  /*7b90*/  ISETP.EQ.OR.EX P1, PT, RZ, UR8, P2, P1 ;  /* 0x00000008ff007c0c */ /* 0x000fe40009722710 */
[----:B------:R-:W-:-:S02]  /*7ba0*/  SEL R53, RZ, 0x1, P3 ;  /* 0x00000001ff357807 */ /* 0x000fc40001800000 */
[----:B------:R-:W-:Y:S02]  /*7bb0*/  SEL R52, RZ, 0x1, !P0 ;  /* 0x00000001ff347807 */ /* 0x000fe40004000000 */
[----:B0-----:R-:W-:Y:S02]  /*7bc0*/  SEL R10, RZ, 0x1, !P1 ;  /* 0x00000001ff0a7807 */ /* 0x001fe40004800000 */
[----:B--2---:R-:W-:-:S04]  /*7bd0*/  @P4 ISETP.NE.AND P5, PT, R54, R56, PT ;  /* 0x000000383600420c */ /* 0x004fc80003fa5270 */
[----:B------:R-:W-:-:S04]  /*7be0*/  @P4 SEL R0, RZ, 0x1, !P5 ;  /* 0x00000001ff004807 */ /* 0x000fc80006800000 */
[----:B------:R-:W-:Y:S01]  /*7bf0*/  @P4 SEL R53, R53, R0, !P3 ;  /* 0x0000000035354207 */ /* 0x000fe20005800000 */
[----:B------:R-:W-:-:S03]  /*7c00*/  IMAD.MOV.U32 R0, RZ, RZ, R33 ;  /* 0x000000ffff007224 */ /* 0x000fc600078e0021 */
[----:B------:R-:W-:Y:S01]  /*7c10*/  IADD3 R12, P2, P5, R10, R53, R52 ;  /* 0x000000350a0c7210 */ /* 0x000fe20007d5e034 */
[----:B------:R-:W-:Y:S01]  /*7c20*/  HFMA2 R10, -RZ, RZ, 0, 0 ;  /* 0x00000000ff0a7431 */ /* 0x000fe200000001ff */
[----:B------:R-:W-:Y:S01]  /*7c30*/  @!P0 VIMNMX R0, PT, PT, R3, R33, !PT ;  /* 0x0000002103008248 */ /* 0x000fe20007fe0100 */
[----:B------:R-:W-:-:S03]  /*7c40*/  IMAD.MOV.U32 R11, RZ, RZ, R32 ;  /* 0x000000ffff0b7224 */ /* 0x000fc600078e0020 */
[----:B------:R-:W-:Y:S01]  /*7c50*/  @!P1 VIMNMX R9, PT, PT, R9, R0, !PT ;  /* 0x0000000009099248 */ /* 0x000fe20007fe0100 */
[----:B------:R-:W0:Y:S01]  /*7c60*/  SHFL.UP PT, R15, R12, 0x1, RZ ;  /* 0x042000000c0f7989 */ /* 0x000e2200000e00ff */
[----:B------:R-:W-:Y:S02]  /*7c70*/  @!P0 VIMNMX R11, PT, PT, R2, R32, PT ;  /* 0x00000020020b8248 */ /* 0x000fe40003fe0100 */
[----:B------:R-:W-:Y:S01]  /*7c80*/  SEL R0, R10, RZ, P3 ;  /* 0x000000ff0a007207 */ /* 0x000fe20001800000 */
[----:B------:R-:W1:Y:S01]  /*7c90*/  SHFL.UP PT, R18, R9, 0x1, RZ ;  /* 0x0420000009127989 */ /* 0x000e6200000e00ff */
[----:B------:R-:W-:Y:S01]  /*7ca0*/  @!P1 VIMNMX R8, PT, PT, R8, R11, PT ;  /* 0x0000000b08089248 */ /* 0x000fe20003fe0100 */
[----:B------:R-:W-:Y:S01]  /*7cb0*/  IMAD.MOV.U32 R11, RZ, RZ, R34 ;  /* 0x000000ffff0b7224 */ /* 0x000fe200078e0022 */
[----:B------:R-:W-:Y:S01]  /*7cc0*/  SEL R0, R0, RZ, P4 ;  /* 0x000000ff00007207 */ /* 0x000fe20002000000 */
[----:B------:R-:W-:Y:S01]  /*7cd0*/  IMAD.MOV.U32 R10, RZ, RZ, R35 ;  /* 0x000000ffff0a7224 */ /* 0x000fe200078e0023 */
[----:B------:R-:W-:-:S02]  /*7ce0*/  @!P0 VIMNMX R11, PT, PT, R28, R34, PT ;  /* 0x000000221c0b8248 */ /* 0x000fc40003fe0100 */
[----:B------:R-:W-:Y:S02]  /*7cf0*/  @!P0 VIMNMX R10, PT, PT, R29, R35, !PT ;  /* 0x000000231d0a8248 */ /* 0x000fe40007fe0100 */
[----:B------:R-:W-:Y:S02]  /*7d00*/  IADD3.X R16, PT, PT, RZ, R0, RZ, P2, P5 ;  /* 0x00000000ff107210 */ /* 0x000fe400017ea4ff */
[----:B------:R-:W-:Y:S01]  /*7d10*/  ISETP.NE.U32.AND P3, PT, R12, RZ, PT ;  /* 0x000000ff0c00720c */ /* 0x000fe20003f65070 */
[----:B------:R-:W2:Y:S01]  /*7d20*/  SHFL.UP PT, R19, R8, 0x1, RZ ;  /* 0x0420000008137989 */ /* 0x000ea200000e00ff */
[----:B------:R-:W-:Y:S01]  /*7d30*/  @!P1 VIMNMX R6, PT, PT, R6, R11, PT ;  /* 0x0000000b06069248 */ /* 0x000fe20003fe0100 */
[----:B------:R-:W-:Y:S01]  /*7d40*/  IMAD.MOV.U32 R13, RZ, RZ, R36 ;  /* 0x000000ffff0d7224 */ /* 0x000fe200078e0024 */
[----:B------:R-:W-:Y:S01]  /*7d50*/  @!P1 VIMNMX R7, PT, PT, R7, R10, !PT ;  /* 0x0000000a07079248 */ /* 0x000fe20007fe0100 */
[----:B------:R-:W3:Y:S01]  /*7d60*/  SHFL.UP PT, R17, R16, 0x1, RZ ;  /* 0x0420000010117989 */ /* 0x000ee200000e00ff */
[----:B------:R-:W-:-:S02]  /*7d70*/  ISETP.NE.AND.EX P3, PT, R16, RZ, PT, P3 ;  /* 0x000000ff1000720c */ /* 0x000fc40003f65330 */
[----:B------:R-:W-:Y:S01]  /*7d80*/  @!P0 VIMNMX R13, PT, PT, R30, R36, PT ;  /* 0x000000241e0d8248 */ /* 0x000fe20003fe0100 */
[----:B------:R-:W4:Y:S01]  /*7d90*/  SHFL.UP PT, R21, R6, 0x1, RZ ;  /* 0x0420000006157989 */ /* 0x000f2200000e00ff */
[----:B------:R-:W-:Y:S01]  /*7da0*/  IMAD.MOV.U32 R10, RZ, RZ, R37 ;  /* 0x000000ffff0a7224 */ /* 0x000fe200078e0025 */
[----:B------:R-:W-:Y:S02]  /*7db0*/  @!P0 VIMNMX R10, PT, PT, R31, R37, !PT ;  /* 0x000000251f0a8248 */ /* 0x000fe40007fe0100 */
[----:B------:R-:W5:Y:S01]  /*7dc0*/  SHFL.UP PT, R20, R7, 0x1, RZ ;  /* 0x0420000007147989 */ /* 0x000f6200000e00ff */
[----:B------:R-:W-:Y:S02]  /*7dd0*/  @!P1 VIMNMX R4, PT, PT, R4, R13, PT ;  /* 0x0000000d04049248 */ /* 0x000fe40003fe0100 */
[----:B------:R-:W-:Y:S02]  /*7de0*/  @!P1 VIMNMX R5, PT, PT, R5, R10, !PT ;  /* 0x0000000a05059248 */ /* 0x000fe40007fe0100 */
[----:B0-----:R-:W-:Y:S01]  /*7df0*/  IADD3 R14, P2, PT, R15, R12, RZ ;  /* 0x0000000c0f0e7210 */ /* 0x001fe20007f5e0ff */
[----:B------:R-:W0:Y:S01]  /*7e00*/  SHFL.UP PT, R23, R4, 0x1, RZ ;  /* 0x0420000004177989 */ /* 0x000e2200000e00ff */
[----:B------:R-:W-:-:S02]  /*7e10*/  @!P6 IMAD.MOV.U32 R14, RZ, RZ, R12 ;  /* 0x000000ffff0ee224 */ /* 0x000fc400078e000c */
[--C-:B------:R-:W-:Y:S01]  /*7e20*/  IMAD.MOV.U32 R12, RZ, RZ, R9.reuse ;  /* 0x000000ffff0c7224 */ /* 0x100fe200078e0009 */
[----:B-1----:R-:W-:Y:S02]  /*7e30*/  @!P3 VIMNMX R12, PT, PT, R18, R9, !PT ;  /* 0x00000009120cb248 */ /* 0x002fe40007fe0100 */
[----:B------:R-:W1:Y:S01]  /*7e40*/  SHFL.UP PT, R18, R5, 0x1, RZ ;  /* 0x0420000005127989 */ /* 0x000e6200000e00ff */
[--C-:B------:R-:W-:Y:S01]  /*7e50*/  IMAD.MOV.U32 R11, RZ, RZ, R8.reuse ;  /* 0x000000ffff0b7224 */ /* 0x100fe200078e0008 */
[----:B--2---:R-:W-:Y:S01]  /*7e60*/  @!P3 VIMNMX R11, PT, PT, R19, R8, PT ;  /* 0x00000008130bb248 */ /* 0x004fe20003fe0100 */
[----:B------:R-:W-:Y:S02]  /*7e70*/  @!P6 IMAD.MOV.U32 R11, RZ, RZ, R8 ;  /* 0x000000ffff0be224 */ /* 0x000fe400078e0008 */
[----:B---3--:R-:W-:Y:S02]  /*7e80*/  IMAD.X R15, R17, 0x1, R16, P2 ;  /* 0x00000001110f7824 */ /* 0x008fe400010e0610 */
[----:B------:R-:W-:Y:S01]  /*7e90*/  IMAD.MOV.U32 R13, RZ, RZ, R6 ;  /* 0x000000ffff0d7224 */ /* 0x000fe200078e0006 */
[----:B------:R-:W2:Y:S01]  /*7ea0*/  SHFL.UP PT, R17, R14, 0x2, RZ ;  /* 0x044000000e117989 */ /* 0x000ea200000e00ff */
[----:B------:R-:W-:Y:S01]  /*7eb0*/  @!P6 IMAD.MOV.U32 R12, RZ, RZ, R9 ;  /* 0x000000ffff0ce224 */ /* 0x000fe200078e0009 */
[----:B----4-:R-:W-:Y:S01]  /*7ec0*/  @!P3 VIMNMX R13, PT, PT, R21, R6, PT ;  /* 0x00000006150db248 */ /* 0x010fe20003fe0100 */
[----:B------:R-:W-:Y:S01]  /*7ed0*/  @!P6 IMAD.MOV.U32 R15, RZ, RZ, R16 ;  /* 0x000000ffff0fe224 */ /* 0x000fe200078e0010 */
[----:B------:R-:W3:Y:S01]  /*7ee0*/  SHFL.UP PT, R22, R11, 0x2, RZ ;  /* 0x044000000b167989 */ /* 0x000ee200000e00ff */
[----:B------:R-:W-:Y:S01]  /*7ef0*/  IMAD.MOV.U32 R8, RZ, RZ, R7 ;  /* 0x000000ffff087224 */ /* 0x000fe200078e0007 */
[-C--:B-----5:R-:W-:Y:S01]  /*7f00*/  @!P3 VIMNMX R8, PT, PT, R20, R7.reuse, !PT ;  /* 0x000000071408b248 */ /* 0x0a0fe20007fe0100 */
[----:B------:R-:W-:Y:S01]  /*7f10*/  @!P6 IMAD.MOV.U32 R13, RZ, RZ, R6 ;  /* 0x000000ffff0de224 */ /* 0x000fe200078e0006 */
[----:B------:R-:W-:Y:S01]  /*7f20*/  @!P6 MOV R8, R7 ;  /* 0x000000070008e202 */ /* 0x000fe20000000f00 */
[----:B------:R-:W4:Y:S01]  /*7f30*/  SHFL.UP PT, R9, R12, 0x2, RZ ;  /* 0x044000000c097989 */ /* 0x000f2200000e00ff */
[----:B------:R-:W-:-:S03]  /*7f40*/  IMAD.MOV.U32 R10, RZ, RZ, R4 ;  /* 0x000000ffff0a7224 */ /* 0x000fc600078e0004 */
[----:B------:R-:W5:Y:S01]  /*7f50*/  SHFL.UP PT, R20, R15, 0x2, RZ ;  /* 0x044000000f147989 */ /* 0x000f6200000e00ff */
[----:B0-----:R-:W-:-:S03]  /*7f60*/  @!P3 VIMNMX R10, PT, PT, R23, R4, PT ;  /* 0x00000004170ab248 */ /* 0x001fc60003fe0100 */
[----:B------:R-:W0:Y:S01]  /*7f70*/  SHFL.UP PT, R24, R13, 0x2, RZ ;  /* 0x044000000d187989 */ /* 0x000e2200000e00ff */
[----:B------:R-:W-:Y:S01]  /*7f80*/  @!P6 IMAD.MOV.U32 R10, RZ, RZ, R4 ;  /* 0x000000ffff0ae224 */ /* 0x000fe200078e0004 */
[----:B------:R-:W-:Y:S02]  /*7f90*/  ISETP.NE.U32.AND P2, PT, R14, RZ, PT ;  /* 0x000000ff0e00720c */ /* 0x000fe40003f45070 */
[----:B------:R-:W0:Y:S01]  /*7fa0*/  SHFL.UP PT, R19, R8, 0x2, RZ ;  /* 0x0440000008137989 */ /* 0x000e2200000e00ff */
[--C-:B------:R-:W-:Y:S01]  /*7fb0*/  IMAD.MOV.U32 R4, RZ, RZ, R5.reuse ;  /* 0x000000ffff047224 */ /* 0x100fe200078e0005 */
[----:B------:R-:W-:Y:S02]  /*7fc0*/  ISETP.GT.AND P5, PT, R57, 0x1, PT ;  /* 0x000000013900780c */ /* 0x000fe40003fa4270 */
[----:B-1----:R-:W-:Y:S01]  /*7fd0*/  @!P3 VIMNMX R4, PT, PT, R18, R5, !PT ;  /* 0x000000051204b248 */ /* 0x002fe20007fe0100 */
[----:B------:R-:W-:Y:S01]  /*7fe0*/  @!P6 IMAD.MOV.U32 R4, RZ, RZ, R5 ;  /* 0x000000ffff04e224 */ /* 0x000fe200078e0005 */
[----:B------:R-:W-:Y:S01]  /*7ff0*/  ISETP.NE.AND.EX P2, PT, R15, RZ, PT, P2 ;  /* 0x000000ff0f00720c */ /* 0x000fe20003f45320 */
[----:B------:R-:W1:Y:S04]  /*8000*/  SHFL.UP PT, R21, R10, 0x2, RZ ;  /* 0x044000000a157989 */ /* 0x000e6800000e00ff */
[----:B------:R-:W1:Y:S01]  /*8010*/  SHFL.UP PT, R23, R4, 0x2, RZ ;  /* 0x0440000004177989 */ /* 0x000e6200000e00ff */
[----:B--2---:R-:W-:Y:S01]  /*8020*/  IADD3 R16, P3, PT, R17, R14, RZ ;  /* 0x0000000e11107210 */ /* 0x004fe20007f7e0ff */
[----:B------:R-:W-:-:S02]  /*8030*/  IMAD.MOV.U32 R6, RZ, RZ, R11 ;  /* 0x000000ffff067224 */ /* 0x000fc400078e000b */
[----:B------:R-:W-:Y:S02]  /*8040*/  @!P5 IMAD.MOV.U32 R16, RZ, RZ, R14 ;  /* 0x000000ffff10d224 */ /* 0x000fe400078e000e */
[----:B------:R-:W-:Y:S02]  /*8050*/  IMAD.MOV.U32 R7, RZ, RZ, R12 ;  /* 0x000000ffff077224 */ /* 0x000fe400078e000c */
[----:B---3--:R-:W-:Y:S01]  /*8060*/  @!P2 VIMNMX R6, PT, PT, R22, R11, PT ;  /* 0x0000000b1606a248 */ /* 0x008fe20003fe0100 */
[----:B------:R-:W-:Y:S01]  /*8070*/  @!P5 IMAD.MOV.U32 R6, RZ, RZ, R11 ;  /* 0x000000ffff06d224 */ /* 0x000fe200078e000b */
[----:B----4-:R-:W-:Y:S01]  /*8080*/  @!P2 VIMNMX R7, PT, PT, R9, R12, !PT ;  /* 0x0000000c0907a248 */ /* 0x010fe20007fe0100 */
[----:B-----5:R-:W-:Y:S01]  /*8090*/  IMAD.X R17, R20, 0x1, R15, P3 ;  /* 0x0000000114117824 */ /* 0x020fe200018e060f */
[----:B------:R-:W2:Y:S01]  /*80a0*/  SHFL.UP PT, R25, R16, 0x4, RZ ;  /* 0x0480000010197989 */ /* 0x000ea200000e00ff */
[----:B------:R-:W-:Y:S01]  /*80b0*/  IMAD.MOV.U32 R5, RZ, RZ, R13 ;  /* 0x000000ffff057224 */ /* 0x000fe200078e000d */
[----:B0-----:R-:W-:Y:S01]  /*80c0*/  @!P2 VIMNMX R5, PT, PT, R24, R13, PT ;  /* 0x0000000d1805a248 */ /* 0x001fe20003fe0100 */
[----:B------:R-:W-:-:S02]  /*80d0*/  @!P5 IMAD.MOV.U32 R17, RZ, RZ, R15 ;  /* 0x000000ffff11d224 */ /* 0x000fc400078e000f */
[----:B------:R-:W-:Y:S02]  /*80e0*/  @!P5 IMAD.MOV.U32 R7, RZ, RZ, R12 ;  /* 0x000000ffff07d224 */ /* 0x000fe400078e000c */
[----:B------:R-:W-:Y:S01]  /*80f0*/  IMAD.MOV.U32 R9, RZ, RZ, R8 ;  /* 0x000000ffff097224 */ /* 0x000fe200078e0008 */
[-C--:B------:R-:W-:Y:S01]  /*8100*/  @!P2 VIMNMX R9, PT, PT, R19, R8.reuse, !PT ;  /* 0x000000081309a248 */ /* 0x080fe20007fe0100 */
[----:B------:R-:W-:Y:S01]  /*8110*/  @!P5 IMAD.MOV.U32 R5, RZ, RZ, R13 ;  /* 0x000000ffff05d224 */ /* 0x000fe200078e000d */
[----:B------:R-:W-:Y:S01]  /*8120*/  @!P5 MOV R9, R8 ;  /* 0x000000080009d202 */ /* 0x000fe20000000f00 */
[----:B------:R-:W0:Y:S04]  /*8130*/  SHFL.UP PT, R13, R6, 0x4, RZ ;  /* 0x04800000060d7989 */ /* 0x000e2800000e00ff */
[----:B------:R-:W3:Y:S04]  /*8140*/  SHFL.UP PT, R20, R7, 0x4, RZ ;  /* 0x0480000007147989 */ /* 0x000ee800000e00ff */
[----:B------:R-:W4:Y:S01]  /*8150*/  SHFL.UP PT, R18, R17, 0x4, RZ ;  /* 0x0480000011127989 */ /* 0x000f2200000e00ff */
[----:B------:R-:W-:Y:S01]  /*8160*/  ISETP.NE.U32.AND P6, PT, R16, RZ, PT ;  /* 0x000000ff1000720c */ /* 0x000fe20003fc5070 */
[----:B------:R-:W-:-:S02]  /*8170*/  IMAD.MOV.U32 R14, RZ, RZ, R10 ;  /* 0x000000ffff0e7224 */ /* 0x000fc400078e000a */
[----:B------:R-:W5:Y:S01]  /*8180*/  SHFL.UP PT, R24, R9, 0x4, RZ ;  /* 0x0480000009187989 */ /* 0x000f6200000e00ff */
[----:B------:R-:W-:Y:S01]  /*8190*/  IMAD.MOV.U32 R8, RZ, RZ, R4 ;  /* 0x000000ffff087224 */ /* 0x000fe200078e0004 */
[----:B-1----:R-:W-:Y:S01]  /*81a0*/  @!P2 VIMNMX R14, PT, PT, R21, R10, PT ;  /* 0x0000000a150ea248 */ /* 0x002fe20003fe0100 */
[----:B------:R-:W-:Y:S01]  /*81b0*/  @!P5 IMAD.MOV.U32 R14, RZ, RZ, R10 ;  /* 0x000000ffff0ed224 */ /* 0x000fe200078e000a */
[----:B------:R-:W-:Y:S02]  /*81c0*/  ISETP.GT.AND P3, PT, R57, 0x3, PT ;  /* 0x000000033900780c */ /* 0x000fe40003f64270 */
[----:B------:R-:W-:Y:S01]  /*81d0*/  @!P2 VIMNMX R8, PT, PT, R23, R4, !PT ;  /* 0x000000041708a248 */ /* 0x000fe20007fe0100 */
[----:B------:R-:W-:Y:S01]  /*81e0*/  @!P5 IMAD.MOV.U32 R8, RZ, RZ, R4 ;  /* 0x000000ffff08d224 */ /* 0x000fe200078e0004 */
[----:B------:R-:W-:Y:S01]  /*81f0*/  ISETP.NE.AND.EX P2, PT, R17, RZ, PT, P6 ;  /* 0x000000ff1100720c */ /* 0x000fe20003f45360 */
[----:B------:R-:W1:Y:S04]  /*8200*/  SHFL.UP PT, R22, R5, 0x4, RZ ;  /* 0x0480000005167989 */ /* 0x000e6800000e00ff */
[----:B------:R-:W1:Y:S04]  /*8210*/  SHFL.UP PT, R19, R14, 0x4, RZ ;  /* 0x048000000e137989 */ /* 0x000e6800000e00ff */
[----:B------:R-:W1:Y:S01]  /*8220*/  SHFL.UP PT, R21, R8, 0x4, RZ ;  /* 0x0480000008157989 */ /* 0x000e6200000e00ff */
[----:B--2---:R-:W-:Y:S01]  /*8230*/  IADD3 R15, P6, PT, R25, R16, RZ ;  /* 0x00000010190f7210 */ /* 0x004fe20007fde0ff */
[----:B------:R-:W-:-:S02]  /*8240*/  @!P3 IMAD.MOV.U32 R15, RZ, RZ, R16 ;  /* 0x000000ffff0fb224 */ /* 0x000fc400078e0010 */
[--C-:B------:R-:W-:Y:S01]  /*8250*/  IMAD.MOV.U32 R4, RZ, RZ, R6.reuse ;  /* 0x000000ffff047224 */ /* 0x100fe200078e0006 */
[----:B0-----:R-:W-:Y:S01]  /*8260*/  @!P2 VIMNMX R4, PT, PT, R13, R6, PT ;  /* 0x000000060d04a248 */ /* 0x001fe20003fe0100 */
[----:B------:R-:W-:Y:S01]  /*8270*/  IMAD.MOV.U32 R10, RZ, RZ, R7 ;  /* 0x000000ffff0a7224 */ /* 0x000fe200078e0007 */
[----:B---3--:R-:W-:Y:S01]  /*8280*/  @!P2 VIMNMX R10, PT, PT, R20, R7, !PT ;  /* 0x00000007140aa248 */ /* 0x008fe20007fe0100 */
[----:B------:R-:W-:Y:S02]  /*8290*/  @!P3 IMAD.MOV.U32 R4, RZ, RZ, R6 ;  /* 0x000000ffff04b224 */ /* 0x000fe400078e0006 */
[--C-:B----4-:R-:W-:Y:S01]  /*82a0*/  IMAD.X R16, R18, 0x1, R17.reuse, P6 ;  /* 0x0000000112107824 */ /* 0x110fe200030e0611 */
[----:B------:R-:W0:Y:S01]  /*82b0*/  SHFL.UP PT, R6, R15, 0x8, RZ ;  /* 0x050000000f067989 */ /* 0x000e2200000e00ff */
[----:B------:R-:W-:Y:S02]  /*82c0*/  @!P3 IMAD.MOV.U32 R16, RZ, RZ, R17 ;  /* 0x000000ffff10b224 */ /* 0x000fe400078e0011 */
[----:B------:R-:W-:-:S02]  /*82d0*/  @!P3 IMAD.MOV.U32 R10, RZ, RZ, R7 ;  /* 0x000000ffff0ab224 */ /* 0x000fc400078e0007 */
[----:B------:R-:W-:Y:S01]  /*82e0*/  IMAD.MOV.U32 R12, RZ, RZ, R9 ;  /* 0x000000ffff0c7224 */ /* 0x000fe200078e0009 */
[-C--:B-----5:R-:W-:Y:S01]  /*82f0*/  @!P2 VIMNMX R12, PT, PT, R24, R9.reuse, !PT ;  /* 0x00000009180ca248 */ /* 0x0a0fe20007fe0100 */
[----:B------:R-:W2:Y:S01]  /*8300*/  SHFL.UP PT, R7, R4, 0x8, RZ ;  /* 0x0500000004077989 */ /* 0x000ea200000e00ff */
[----:B------:R-:W-:-:S03]  /*8310*/  @!P3 MOV R12, R9 ;  /* 0x00000009000cb202 */ /* 0x000fc60000000f00 */
[----:B------:R-:W-:Y:S01]  /*8320*/  SHFL.UP PT, R9, R16, 0x8, RZ ;  /* 0x0500000010097989 */ /* 0x000fe200000e00ff */
[----:B------:R-:W-:-:S03]  /*8330*/  IMAD.MOV.U32 R11, RZ, RZ, R5 ;  /* 0x000000ffff0b7224 */ /* 0x000fc600078e0005 */
[----:B------:R-:W3:Y:S01]  /*8340*/  SHFL.UP PT, R17, R10, 0x8, RZ ;  /* 0x050000000a117989 */ /* 0x000ee200000e00ff */
[----:B-1----:R-:W-:Y:S01]  /*8350*/  @!P2 VIMNMX R11, PT, PT, R22, R5, PT ;  /* 0x00000005160ba248 */ /* 0x002fe20003fe0100 */
[----:B------:R-:W-:Y:S01]  /*8360*/  @!P3 IMAD.MOV.U32 R11, RZ, RZ, R5 ;  /* 0x000000ffff0bb224 */ /* 0x000fe200078e0005 */
[----:B------:R-:W-:Y:S01]  /*8370*/  ISETP.NE.U32.AND P5, PT, R15, RZ, PT ;  /* 0x000000ff0f00720c */ /* 0x000fe20003fa5070 */
[----:B------:R-:W-:Y:S01]  /*8380*/  IMAD.MOV.U32 R13, RZ, RZ, R14 ;  /* 0x000000ffff0d7224 */ /* 0x000fe200078e000e */
[----:B------:R-:W-:Y:S01]  /*8390*/  @!P2 VIMNMX R13, PT, PT, R19, R14, PT ;  /* 0x0000000e130da248 */ /* 0x000fe20003fe0100 */
[----:B------:R-:W-:Y:S01]  /*83a0*/  IMAD.MOV.U32 R5, RZ, RZ, R8 ;  /* 0x000000ffff057224 */ /* 0x000fe200078e0008 */
[----:B------:R-:W-:Y:S01]  /*83b0*/  @!P2 VIMNMX R5, PT, PT, R21, R8, !PT ;  /* 0x000000081505a248 */ /* 0x000fe20007fe0100 */
[----:B------:R-:W-:Y:S01]  /*83c0*/  @!P3 IMAD.MOV.U32 R13, RZ, RZ, R14 ;  /* 0x000000ffff0db224 */ /* 0x000fe200078e000e */
[----:B------:R-:W-:Y:S01]  /*83d0*/  ISETP.GT.AND P6, PT, R57, 0x7, PT ;  /* 0x000000073900780c */ /* 0x000fe20003fc4270 */
[----:B------:R-:W-:Y:S01]  /*83e0*/  @!P3 IMAD.MOV.U32 R5, RZ, RZ, R8 ;  /* 0x000000ffff05b224 */ /* 0x000fe200078e0008 */
[----:B------:R-:W-:Y:S01]  /*83f0*/  ISETP.NE.AND.EX P2, PT, R16, RZ, PT, P5 ;  /* 0x000000ff1000720c */ /* 0x000fe20003f45350 */
[----:B------:R-:W1:Y:S04]  /*8400*/  SHFL.UP PT, R18, R11, 0x8, RZ ;  /* 0x050000000b127989 */ /* 0x000e6800000e00ff */
[----:B------:R-:W4:Y:S04]  /*8410*/  SHFL.UP PT, R19, R12, 0x8, RZ ;  /* 0x050000000c137989 */ /* 0x000f2800000e00ff */
[----:B------:R-:W5:Y:S04]  /*8420*/  SHFL.UP PT, R20, R13, 0x8, RZ ;  /* 0x050000000d147989 */ /* 0x000f6800000e00ff */
[----:B------:R-:W5:Y:S01]  /*8430*/  SHFL.UP PT, R22, R5, 0x8, RZ ;  /* 0x0500000005167989 */ /* 0x000f6200000e00ff */
[----:B0-----:R-:W-:Y:S01]  /*8440*/  IADD3 R8, P3, PT, R6, R15, RZ ;  /* 0x0000000f06087210 */ /* 0x001fe20007f7e0ff */
[----:B------:R-:W-:-:S02]  /*8450*/  @!P6 IMAD.MOV.U32 R8, RZ, RZ, R15 ;  /* 0x000000ffff08e224 */ /* 0x000fc400078e000f */
[----:B------:R-:W-:Y:S01]  /*8460*/  IMAD.MOV.U32 R6, RZ, RZ, R4 ;  /* 0x000000ffff067224 */ /* 0x000fe200078e0004 */
[----:B--2---:R-:W-:Y:S01]  /*8470*/  @!P2 VIMNMX R6, PT, PT, R7, R4, PT ;  /* 0x000000040706a248 */ /* 0x004fe20003fe0100 */
[----:B------:R-:W-:Y:S01]  /*8480*/  IMAD.MOV.U32 R7, RZ, RZ, R10 ;  /* 0x000000ffff077224 */ /* 0x000fe200078e000a */
[----:B---3--:R-:W-:Y:S01]  /*8490*/  @!P2 VIMNMX R7, PT, PT, R17, R10, !PT ;  /* 0x0000000a1107a248 */ /* 0x008fe20007fe0100 */
[--C-:B------:R-:W-:Y:S01]  /*84a0*/  IMAD.X R9, R9, 0x1, R16.reuse, P3 ;  /* 0x0000000109097824 */ /* 0x100fe200018e0610 */
[----:B------:R-:W0:Y:S01]  /*84b0*/  SHFL.UP PT, R17, R8, 0x10, RZ ;  /* 0x0600000008117989 */ /* 0x000e2200000e00ff */
[----:B------:R-:W-:Y:S02]  /*84c0*/  @!P6 IMAD.MOV.U32 R9, RZ, RZ, R16 ;  /* 0x000000ffff09e224 */ /* 0x000fe400078e0010 */
[----:B------:R-:W-:-:S03]  /*84d0*/  @!P6 IMAD.MOV.U32 R7, RZ, RZ, R10 ;  /* 0x000000ffff07e224 */ /* 0x000fc600078e000a */
[----:B------:R-:W2:Y:S01]  /*84e0*/  SHFL.UP PT, R10, R9, 0x10, RZ ;  /* 0x06000000090a7989 */ /* 0x000ea200000e00ff */
[----:B------:R-:W-:Y:S02]  /*84f0*/  @!P6 IMAD.MOV.U32 R6, RZ, RZ, R4 ;  /* 0x000000ffff06e224 */ /* 0x000fe400078e0004 */
[----:B------:R-:W-:Y:S01]  /*8500*/  IMAD.MOV.U32 R14, RZ, RZ, R11 ;  /* 0x000000ffff0e7224 */ /* 0x000fe200078e000b */
[----:B-1----:R-:W-:Y:S01]  /*8510*/  @!P2 VIMNMX R14, PT, PT, R18, R11, PT ;  /* 0x0000000b120ea248 */ /* 0x002fe20003fe0100 */
[--C-:B------:R-:W-:Y:S01]  /*8520*/  IMAD.MOV.U32 R15, RZ, RZ, R12.reuse ;  /* 0x000000ffff0f7224 */ /* 0x100fe200078e000c */
[----:B----4-:R-:W-:Y:S01]  /*8530*/  @!P2 VIMNMX R15, PT, PT, R19, R12, !PT ;  /* 0x0000000c130fa248 */ /* 0x010fe20007fe0100 */
[----:B------:R-:W-:Y:S01]  /*8540*/  IMAD.MOV.U32 R4, RZ, RZ, R13 ;  /* 0x000000ffff047224 */ /* 0x000fe200078e000d */
[----:B-----5:R-:W-:Y:S01]  /*8550*/  @!P2 VIMNMX R4, PT, PT, R20, R13, PT ;  /* 0x0000000d1404a248 */ /* 0x020fe20003fe0100 */
[----:B------:R-:W-:Y:S01]  /*8560*/  IMAD.MOV.U32 R16, RZ, RZ, R5 ;  /* 0x000000ffff107224 */ /* 0x000fe200078e0005 */
[----:B------:R-:W-:Y:S01]  /*8570*/  @!P2 VIMNMX R16, PT, PT, R22, R5, !PT ;  /* 0x000000051610a248 */ /* 0x000fe20007fe0100 */
[----:B------:R-:W-:Y:S01]  /*8580*/  @!P6 IMAD.MOV.U32 R15, RZ, RZ, R12 ;  /* 0x000000ffff0fe224 */ /* 0x000fe200078e000c */
[----:B------:R-:W-:Y:S01]  /*8590*/  @!P6 MOV R14, R11 ;  /* 0x0000000b000ee202 */ /* 0x000fe20000000f00 */
[----:B------:R-:W-:-:S02]  /*85a0*/  @!P6 IMAD.MOV.U32 R4, RZ, RZ, R13 ;  /* 0x000000ffff04e224 */ /* 0x000fc400078e000d */
[----:B------:R-:W-:Y:S01]  /*85b0*/  @!P6 IMAD.MOV.U32 R16, RZ, RZ, R5 ;  /* 0x000000ffff10e224 */ /* 0x000fe200078e0005 */
[----:B------:R-:W1:Y:S04]  /*85c0*/  SHFL.UP PT, R19, R6, 0x10, RZ ;  /* 0x0600000006137989 */ /* 0x000e6800000e00ff */
[----:B------:R-:W3:Y:S04]  /*85d0*/  SHFL.UP PT, R18, R7, 0x10, RZ ;  /* 0x0600000007127989 */ /* 0x000ee800000e00ff */
[----:B------:R-:W4:Y:S04]  /*85e0*/  SHFL.UP PT, R5, R14, 0x10, RZ ;  /* 0x060000000e057989 */ /* 0x000f2800000e00ff */
[----:B------:R-:W5:Y:S04]  /*85f0*/  SHFL.UP PT, R12, R15, 0x10, RZ ;  /* 0x060000000f0c7989 */ /* 0x000f6800000e00ff */
[----:B------:R-:W5:Y:S04]  /*8600*/  SHFL.UP PT, R13, R4, 0x10, RZ ;  /* 0x06000000040d7989 */ /* 0x000f6800000e00ff */
[----:B------:R-:W5:Y:S01]  /*8610*/  SHFL.UP PT, R21, R16, 0x10, RZ ;  /* 0x0600000010157989 */ /* 0x000f6200000e00ff */
[----:B0-----:R-:W-:-:S02]  /*8620*/  IADD3 R44, P5, PT, R17, R8, RZ ;  /* 0x00000008112c7210 */ /* 0x001fc40007fbe0ff */
[----:B------:R-:W-:Y:S02]  /*8630*/  ISETP.NE.U32.AND P2, PT, R8, RZ, PT ;  /* 0x000000ff0800720c */ /* 0x000fe40003f45070 */
[----:B------:R-:W-:Y:S01]  /*8640*/  ISETP.GT.AND P3, PT, R57, 0xf, PT ;  /* 0x0000000f3900780c */ /* 0x000fe20003f64270 */
[----:B--2---:R-:W-:Y:S01]  /*8650*/  IMAD.X R45, R10, 0x1, R9, P5 ;  /* 0x000000010a2d7824 */ /* 0x004fe200028e0609 */
[----:B------:R-:W-:Y:S02]  /*8660*/  ISETP.NE.AND.EX P2, PT, R9, RZ, PT, P2 ;  /* 0x000000ff0900720c */ /* 0x000fe40003f45320 */
[----:B------:R-:W-:Y:S01]  /*8670*/  ISETP.NE.AND P5, PT, R57, 0x1f, PT ;  /* 0x0000001f3900780c */ /* 0x000fe20003fa5270 */
[----:B------:R-:W-:Y:S02]  /*8680*/  IMAD.MOV.U32 R38, RZ, RZ, R6 ;  /* 0x000000ffff267224 */ /* 0x000fe400078e0006 */
[----:B------:R-:W-:Y:S02]  /*8690*/  IMAD.MOV.U32 R39, RZ, RZ, R7 ;  /* 0x000000ffff277224 */ /* 0x000fe400078e0007 */
[----:B------:R-:W-:-:S02]  /*86a0*/  IMAD.MOV.U32 R10, RZ, RZ, R4 ;  /* 0x000000ffff0a7224 */ /* 0x000fc400078e0004 */
[----:B------:R-:W-:Y:S02]  /*86b0*/  IMAD.MOV.U32 R11, RZ, RZ, R16 ;  /* 0x000000ffff0b7224 */ /* 0x000fe400078e0010 */
[----:B------:R-:W-:Y:S02]  /*86c0*/  @!P3 IMAD.MOV.U32 R44, RZ, RZ, R8 ;  /* 0x000000ffff2cb224 */ /* 0x000fe400078e0008 */
[----:B------:R-:W-:Y:S01]  /*86d0*/  @!P3 IMAD.MOV.U32 R45, RZ, RZ, R9 ;  /* 0x000000ffff2db224 */ /* 0x000fe200078e0009 */
[----:B-1----:R-:W-:Y:S01]  /*86e0*/  @!P2 VIMNMX R38, PT, PT, R19, R6, PT ;  /* 0x000000061326a248 */ /* 0x002fe20003fe0100 */
[----:B------:R-:W-:Y:S01]  /*86f0*/  IMAD.MOV.U32 R8, RZ, RZ, R14 ;  /* 0x000000ffff087224 */ /* 0x000fe200078e000e */
[----:B---3--:R-:W-:Y:S01]  /*8700*/  @!P2 VIMNMX R39, PT, PT, R18, R7, !PT ;  /* 0x000000071227a248 */ /* 0x008fe20007fe0100 */
[----:B------:R-:W-:Y:S01]  /*8710*/  IMAD.MOV.U32 R9, RZ, RZ, R15 ;  /* 0x000000ffff097224 */ /* 0x000fe200078e000f */
[----:B----4-:R-:W-:Y:S01]  /*8720*/  @!P2 VIMNMX R8, PT, PT, R5, R14, PT ;  /* 0x0000000e0508a248 */ /* 0x010fe20003fe0100 */
[----:B------:R-:W-:Y:S01]  /*8730*/  @!P3 IMAD.MOV.U32 R38, RZ, RZ, R6 ;  /* 0x000000ffff26b224 */ /* 0x000fe200078e0006 */
[----:B-----5:R-:W-:Y:S01]  /*8740*/  @!P2 VIMNMX R9, PT, PT, R12, R15, !PT ;  /* 0x0000000f0c09a248 */ /* 0x020fe20007fe0100 */
[----:B------:R-:W-:Y:S01]  /*8750*/  @!P3 IMAD.MOV.U32 R39, RZ, RZ, R7 ;  /* 0x000000ffff27b224 */ /* 0x000fe200078e0007 */
[----:B------:R-:W-:Y:S01]  /*8760*/  @!P2 VIMNMX R10, PT, PT, R13, R4, PT ;  /* 0x000000040d0aa248 */ /* 0x000fe20003fe0100 */
[----:B------:R-:W-:Y:S01]  /*8770*/  @!P3 IMAD.MOV.U32 R9, RZ, RZ, R15 ;  /* 0x000000ffff09b224 */ /* 0x000fe200078e000f */
[----:B------:R-:W-:Y:S01]  /*8780*/  @!P2 VIMNMX R11, PT, PT, R21, R16, !PT ;  /* 0x00000010150ba248 */ /* 0x000fe20007fe0100 */
[----:B------:R-:W-:Y:S01]  /*8790*/  @!P3 IMAD.MOV.U32 R10, RZ, RZ, R4 ;  /* 0x000000ffff0ab224 */ /* 0x000fe200078e0004 */
[----:B------:R-:W-:Y:S01]  /*87a0*/  @!P3 MOV R8, R14 ;  /* 0x0000000e0008b202 */ /* 0x000fe20000000f00 */
[----:B------:R-:W-:Y:S01]  /*87b0*/  @!P3 IMAD.MOV.U32 R11, RZ, RZ, R16 ;  /* 0x000000ffff0bb224 */ /* 0x000fe200078e0010 */
[----:B------:R-:W-:-:S05]  /*87c0*/  @!P5 LEA R19, R66, UR5, 0x5 ;  /* 0x000000054213dc11 */ /* 0x000fca000f8e28ff */
[----:B------:R-:W-:Y:S04]  /*87d0*/  @!P5 STS.64 [R19+0x8], R38 ;  /* 0x000008261300d388 */ /* 0x000fe80000000a00 */
[----:B------:R-:W-:Y:S04]  /*87e0*/  @!P5 STS.128 [R19+0x10], R8 ;  /* 0x000010081300d388 */ /* 0x000fe80000000c00 */
[----:B------:R-:W-:Y:S01]  /*87f0*/  @!P5 STS.64 [R19], R44 ;  /* 0x0000002c1300d388 */ /* 0x000fe20000000a00 */
[----:B------:R-:W-:Y:S06]  /*8800*/  BAR.SYNC.DEFER_BLOCKING 0x0 ;  /* 0x0000000000007b1d */ /* 0x000fec0000010000 */
[----:B------:R-:W0:Y:S04]  /*8810*/  LDS.64 R12, [UR5+0x20] ;  /* 0x00002005ff0c7984 */ /* 0x000e280008000a00 */
[----:B------:R-:W1:Y:S04]  /*8820*/  LDS.64 R40, [UR5] ;  /* 0x00000005ff287984 */ /* 0x000e680008000a00 */
[----:B------:R-:W2:Y:S04]  /*8830*/  LDS.64 R14, [UR5+0x40] ;  /* 0x00004005ff0e7984 */ /* 0x000ea80008000a00 */
[----:B------:R-:W-:Y:S04]  /*8840*/  LDS.64 R42, [UR5+0x8] ;  /* 0x00000805ff2a7984 */ /* 0x000fe80008000a00 */
[----:B------:R-:W3:Y:S04]  /*8850*/  LDS.64 R48, [UR5+0x28] ;  /* 0x00002805ff307984 */ /* 0x000ee80008000a00 */
[----:B------:R-:W4:Y:S04]  /*8860*/  LDS.64 R62, [UR5+0x48] ;  /* 0x00004805ff3e7984 */ /* 0x000f280008000a00 */
[----:B------:R-:W-:Y:S04]  /*8870*/  LDS.128 R4, [UR5+0x10] ;  /* 0x00001005ff047984 */ /* 0x000fe80008000c00 */
[----:B------:R-:W5:Y:S04]  /*8880*/  LDS.128 R20, [UR5+0x30] ;  /* 0x00003005ff147984 */ /* 0x000f680008000c00 */
[----:B------:R-:W5:Y:S04]  /*8890*/  LDS.64 R16, [UR5+0x60] ;  /* 0x00006005ff107984 */ /* 0x000f680008000a00 */
[----:B------:R-:W5:Y:S01]  /*88a0*/  LDS.128 R24, [UR5+0x50] ;  /* 0x00005005ff187984 */ /* 0x000f620008000c00 */
[----:B0-----:R-:W-:-:S03]  /*88b0*/  ISETP.NE.U32.AND P3, PT, R12, RZ, PT ;  /* 0x000000ff0c00720c */ /* 0x001fc60003f65070 */
[----:B------:R-:W0:Y:S01]  /*88c0*/  LDS.64 R50, [UR5+0x80] ;  /* 0x00008005ff327984 */ /* 0x000e220008000a00 */
[----:B-1----:R-:W-:-:S03]  /*88d0*/  IADD3 R19, P2, PT, R12, R40, RZ ;  /* 0x000000280c137210 */ /* 0x002fc60007f5e0ff */
[----:B------:R-:W1:Y:S01]  /*88e0*/  LDS.64 R64, [UR5+0x68] ;  /* 0x00006805ff407984 */ /* 0x000e620008000a00 */
[C---:B------:R-:W-:Y:S01]  /*88f0*/  ISETP.NE.AND.EX P3, PT, R13.reuse, RZ, PT, P3 ;  /* 0x000000ff0d00720c */ /* 0x040fe20003f65330 */
[----:B------:R-:W-:Y:S01]  /*8900*/  IMAD.X R13, R13, 0x1, R41, P2 ;  /* 0x000000010d0d7824 */ /* 0x000fe200010e0629 */
[----:B--2---:R-:W-:Y:S01]  /*8910*/  ISETP.NE.U32.AND P2, PT, R14, RZ, PT ;  /* 0x000000ff0e00720c */ /* 0x004fe20003f45070 */
[----:B------:R-:W-:Y:S01]  /*8920*/  LDS.64 R46, [UR5+0x88] ;  /* 0x00008805ff2e7984 */ /* 0x000fe20008000a00 */
[----:B------:R-:W-:Y:S02]  /*8930*/  ISETP.NE.AND P6, PT, R66, 0x2, PT ;  /* 0x000000024200780c */ /* 0x000fe40003fc5270 */
[----:B------:R-:W-:Y:S02]  /*8940*/  ISETP.NE.AND.EX P2, PT, R15, RZ, PT, P2 ;  /* 0x000000ff0f00720c */ /* 0x000fe40003f45320 */
[----:B------:R-:W-:-:S05]  /*8950*/  IADD3 R59, P5, PT, R14, R19, RZ ;  /* 0x000000130e3b7210 */ /* 0x000fca0007fbe0ff */
[----:B---3--:R-:W-:Y:S02]  /*8960*/  @!P3 VIMNMX R48, PT, PT, R42, R48, PT ;  /* 0x000000302a30b248 */ /* 0x008fe40003fe0100 */
[----:B------:R-:W-:Y:S01]  /*8970*/  @!P3 VIMNMX R49, PT, PT, R43, R49, !PT ;  /* 0x000000312b31b248 */ /* 0x000fe20007fe0100 */
[--C-:B------:R-:W-:Y:S02]  /*8980*/  IMAD.X R61, R15, 0x1, R13.reuse, P5 ;  /* 0x000000010f3d7824 */ /* 0x100fe400028e060d */
[----:B------:R-:W-:Y:S02]  /*8990*/  @!P6 IMAD.MOV.U32 R41, RZ, RZ, R13 ;  /* 0x000000ffff29e224 */ /* 0x000fe400078e000d */
[----:B------:R-:W2:Y:S01]  /*89a0*/  LDS.128 R12, [UR5+0x70] ;  /* 0x00007005ff0c7984 */ /* 0x000ea20008000c00 */
[----:B------:R-:W-:Y:S01]  /*89b0*/  @!P6 IMAD.MOV.U32 R42, RZ, RZ, R48 ;  /* 0x000000ffff2ae224 */ /* 0x000fe200078e0030 */
[----:B----4-:R-:W-:Y:S01]  /*89c0*/  @!P2 VIMNMX R62, PT, PT, R62, R48, PT ;  /* 0x000000303e3ea248 */ /* 0x010fe20003fe0100 */
[----:B------:R-:W-:Y:S01]  /*89d0*/  @!P6 IMAD.MOV.U32 R43, RZ, RZ, R49 ;  /* 0x000000ffff2be224 */ /* 0x000fe200078e0031 */
[----:B------:R-:W-:-:S02]  /*89e0*/  @!P2 VIMNMX R63, PT, PT, R63, R49, !PT ;  /* 0x000000313f3fa248 */ /* 0x000fc40007fe0100 */
[----:B-----5:R-:W-:Y:S01]  /*89f0*/  @!P3 VIMNMX R20, PT, PT, R4, R20, PT ;  /* 0x000000140414b248 */ /* 0x020fe20003fe0100 */
[----:B------:R-:W3:Y:S01]  /*8a00*/  LDS.64 R48, [UR5+0xa0] ;  /* 0x0000a005ff307984 */ /* 0x000ee20008000a00 */
[----:B------:R-:W-:Y:S02]  /*8a10*/  @!P3 VIMNMX R21, PT, PT, R5, R21, !PT ;  /* 0x000000150515b248 */ /* 0x000fe40007fe0100 */
[----:B------:R-:W-:Y:S02]  /*8a20*/  @!P3 VIMNMX R22, PT, PT, R6, R22, PT ;  /* 0x000000160616b248 */ /* 0x000fe40003fe0100 */
[----:B------:R-:W-:Y:S01]  /*8a30*/  @!P3 VIMNMX R23, PT, PT, R7, R23, !PT ;  /* 0x000000170717b248 */ /* 0x000fe20007fe0100 */
[----:B------:R-:W-:Y:S02]  /*8a40*/  @!P6 IMAD.MOV.U32 R40, RZ, RZ, R19 ;  /* 0x000000ffff28e224 */ /* 0x000fe400078e0013 */
[----:B------:R-:W-:Y:S02]  /*8a50*/  @!P6 IMAD.MOV.U32 R4, RZ, RZ, R20 ;  /* 0x000000ffff04e224 */ /* 0x000fe400078e0014 */
[----:B------:R-:W-:-:S02]  /*8a60*/  @!P6 IMAD.MOV.U32 R5, RZ, RZ, R21 ;  /* 0x000000ffff05e224 */ /* 0x000fc400078e0015 */
[----:B------:R-:W-:Y:S02]  /*8a70*/  @!P6 IMAD.MOV.U32 R6, RZ, RZ, R22 ;  /* 0x000000ffff06e224 */ /* 0x000fe400078e0016 */
[----:B------:R-:W-:Y:S01]  /*8a80*/  @!P6 IMAD.MOV.U32 R7, RZ, RZ, R23 ;  /* 0x000000ffff07e224 */ /* 0x000fe200078e0017 */
[C---:B------:R-:W-:Y:S02]  /*8a90*/  IADD3 R69, P6, PT, R16.reuse, R59, RZ ;  /* 0x0000003b10457210 */ /* 0x040fe40007fde0ff */
[----:B------:R-:W-:-:S03]  /*8aa0*/  ISETP.NE.U32.AND P3, PT, R16, RZ, PT ;  /* 0x000000ff1000720c */ /* 0x000fc60003f65070 */
[C---:B------:R-:W-:Y:S01]  /*8ab0*/  IMAD.X R71, R17.reuse, 0x1, R61, P6 ;  /* 0x0000000111477824 */ /* 0x040fe200030e063d */
[----:B------:R-:W-:Y:S02]  /*8ac0*/  ISETP.NE.AND.EX P3, PT, R17, RZ, PT, P3 ;  /* 0x000000ff1100720c */ /* 0x000fe40003f65330 */
[----:B------:R-:W4:Y:S01]  /*8ad0*/  LDS.128 R16, [UR5+0x90] ;  /* 0x00009005ff107984 */ /* 0x000f220008000c00 */
[----:B------:R-:W-:Y:S02]  /*8ae0*/  ISETP.NE.AND P5, PT, R66, 0x3, PT ;  /* 0x000000034200780c */ /* 0x000fe40003fa5270 */
[----:B------:R-:W-:Y:S02]  /*8af0*/  @!P2 VIMNMX R24, PT, PT, R24, R20, PT ;  /* 0x000000141818a248 */ /* 0x000fe40003fe0100 */
[----:B------:R-:W-:Y:S02]  /*8b00*/  @!P2 VIMNMX R25, PT, PT, R25, R21, !PT ;  /* 0x000000151919a248 */ /* 0x000fe40007fe0100 */
[----:B------:R-:W-:-:S02]  /*8b10*/  @!P2 VIMNMX R26, PT, PT, R26, R22, PT ;  /* 0x000000161a1aa248 */ /* 0x000fc40003fe0100 */
[----:B------:R-:W-:Y:S02]  /*8b20*/  @!P2 VIMNMX R27, PT, PT, R27, R23, !PT ;  /* 0x000000171b1ba248 */ /* 0x000fe40007fe0100 */
[----:B------:R-:W5:Y:S03]  /*8b30*/  LDS.128 R20, [UR5+0xb0] ;  /* 0x0000b005ff147984 */ /* 0x000f660008000c00 */
[----:B------:R-:W-:Y:S01]  /*8b40*/  @!P5 MOV R40, R59 ;  /* 0x0000003b0028d202 */ /* 0x000fe20000000f00 */
[----:B------:R-:W-:Y:S01]  /*8b50*/  @!P5 IMAD.MOV.U32 R41, RZ, RZ, R61 ;  /* 0x000000ffff29d224 */ /* 0x000fe200078e003d */
[----:B0-----:R-:W-:Y:S01]  /*8b60*/  IADD3 R59, P6, PT, R50, R69, RZ ;  /* 0x00000045323b7210 */ /* 0x001fe20007fde0ff */
[----:B------:R-:W-:Y:S01]  /*8b70*/  @!P5 IMAD.MOV.U32 R42, RZ, RZ, R62 ;  /* 0x000000ffff2ad224 */ /* 0x000fe200078e003e */
[----:B------:R-:W0:Y:S01]  /*8b80*/  LDS.64 R60, [UR5+0xc0] ;  /* 0x0000c005ff3c7984 */ /* 0x000e220008000a00 */
[----:B------:R-:W-:-:S02]  /*8b90*/  @!P5 IMAD.MOV.U32 R43, RZ, RZ, R63 ;  /* 0x000000ffff2bd224 */ /* 0x000fc400078e003f */
[----:B------:R-:W-:Y:S02]  /*8ba0*/  @!P5 IMAD.MOV.U32 R4, RZ, RZ, R24 ;  /* 0x000000ffff04d224 */ /* 0x000fe400078e0018 */
[----:B------:R-:W-:Y:S02]  /*8bb0*/  @!P5 IMAD.MOV.U32 R5, RZ, RZ, R25 ;  /* 0x000000ffff05d224 */ /* 0x000fe400078e0019 */
[----:B------:R-:W-:Y:S02]  /*8bc0*/  @!P5 IMAD.MOV.U32 R6, RZ, RZ, R26 ;  /* 0x000000ffff06d224 */ /* 0x000fe400078e001a */
[----:B------:R-:W-:Y:S01]  /*8bd0*/  @!P5 IMAD.MOV.U32 R7, RZ, RZ, R27 ;  /* 0x000000ffff07d224 */ /* 0x000fe200078e001b */
[----:B------:R-:W-:Y:S01]  /*8be0*/  ISETP.NE.U32.AND P5, PT, R50, RZ, PT ;  /* 0x000000ff3200720c */ /* 0x000fe20003fa5070 */
[----:B------:R-:W-:-:S03]  /*8bf0*/  IMAD.X R67, R51, 0x1, R71, P6 ;  /* 0x0000000133437824 */ /* 0x000fc600030e0647 */
[----:B------:R-:W-:Y:S02]  /*8c00*/  ISETP.NE.AND.EX P5, PT, R51, RZ, PT, P5 ;  /* 0x000000ff3300720c */ /* 0x000fe40003fa5350 */
[----:B------:R-:W0:Y:S01]  /*8c10*/  LDS.64 R50, [UR5+0xa8] ;  /* 0x0000a805ff327984 */ /* 0x000e220008000a00 */
[----:B------:R-:W-:Y:S02]  /*8c20*/  ISETP.NE.AND P2, PT, R66, 0x4, PT ;  /* 0x000000044200780c */ /* 0x000fe40003f45270 */
[----:B-1----:R-:W-:Y:S02]  /*8c30*/  @!P3 VIMNMX R64, PT, PT, R64, R62, PT ;  /* 0x0000003e4040b248 */ /* 0x002fe40003fe0100 */
[----:B------:R-:W-:Y:S02]  /*8c40*/  @!P3 VIMNMX R65, PT, PT, R65, R63, !PT ;  /* 0x0000003f4141b248 */ /* 0x000fe40007fe0100 */
[----:B--2---:R-:W-:Y:S01]  /*8c50*/  @!P3 VIMNMX R12, PT, PT, R12, R24, PT ;  /* 0x000000180c0cb248 */ /* 0x004fe20003fe0100 */
[----:B------:R-:W1:Y:S01]  /*8c60*/  LDS.64 R62, [UR5+0xc8] ;  /* 0x0000c805ff3e7984 */ /* 0x000e620008000a00 */
[----:B------:R-:W-:-:S02]  /*8c70*/  @!P3 VIMNMX R13, PT, PT, R13, R25, !PT ;  /* 0x000000190d0db248 */ /* 0x000fc40007fe0100 */
[----:B------:R-:W-:Y:S02]  /*8c80*/  @!P3 VIMNMX R14, PT, PT, R14, R26, PT ;  /* 0x0000001a0e0eb248 */ /* 0x000fe40003fe0100 */
[----:B------:R-:W-:Y:S02]  /*8c90*/  @!P3 VIMNMX R15, PT, PT, R15, R27, !PT ;  /* 0x0000001b0f0fb248 */ /* 0x000fe40007fe0100 */
[----:B---3--:R-:W-:Y:S02]  /*8ca0*/  ISETP.NE.U32.AND P3, PT, R48, RZ, PT ;  /* 0x000000ff3000720c */ /* 0x008fe40003f65070 */
[----:B------:R-:W-:Y:S01]  /*8cb0*/  ISETP.NE.AND P6, PT, R66, 0x5, PT ;  /* 0x000000054200780c */ /* 0x000fe20003fc5270 */
[----:B------:R-:W-:Y:S01]  /*8cc0*/  @!P2 IMAD.MOV.U32 R42, RZ, RZ, R64 ;  /* 0x000000ffff2aa224 */ /* 0x000fe200078e0040 */
[----:B------:R-:W-:Y:S01]  /*8cd0*/  ISETP.NE.AND.EX P3, PT, R49, RZ, PT, P3 ;  /* 0x000000ff3100720c */ /* 0x000fe20003f65330 */
[----:B------:R-:W-:Y:S01]  /*8ce0*/  @!P2 IMAD.MOV.U32 R43, RZ, RZ, R65 ;  /* 0x000000ffff2ba224 */ /* 0x000fe200078e0041 */
[----:B------:R-:W-:Y:S01]  /*8cf0*/  @!P5 VIMNMX R46, PT, PT, R46, R64, PT ;  /* 0x000000402e2ed248 */ /* 0x000fe20003fe0100 */
[----:B------:R-:W2:Y:S01]  /*8d00*/  LDS.128 R24, [UR5+0xd0] ;  /* 0x0000d005ff187984 */ /* 0x000ea20008000c00 */
[----:B------:R-:W-:-:S03]  /*8d10*/  @!P5 VIMNMX R47, PT, PT, R47, R65, !PT ;  /* 0x000000412f2fd248 */ /* 0x000fc60007fe0100 */
[----:B------:R-:W3:Y:S01]  /*8d20*/  LDS.64 R64, [UR5+0xe0] ;  /* 0x0000e005ff407984 */ /* 0x000ee20008000a00 */
[----:B----4-:R-:W-:Y:S02]  /*8d30*/  @!P5 VIMNMX R16, PT, PT, R16, R12, PT ;  /* 0x0000000c1010d248 */ /* 0x010fe40003fe0100 */
[-C--:B------:R-:W-:Y:S01]  /*8d40*/  @!P5 VIMNMX R17, PT, PT, R17, R13.reuse, !PT ;  /* 0x0000000d1111d248 */ /* 0x080fe20007fe0100 */
[----:B------:R-:W-:Y:S01]  /*8d50*/  @!P2 IMAD.MOV.U32 R4, RZ, RZ, R12 ;  /* 0x000000ffff04a224 */ /* 0x000fe200078e000c */
[----:B------:R-:W-:Y:S01]  /*8d60*/  @!P2 MOV R5, R13 ;  /* 0x0000000d0005a202 */ /* 0x000fe20000000f00 */
[----:B------:R-:W-:Y:S01]  /*8d70*/  @!P2 IMAD.MOV.U32 R6, RZ, RZ, R14 ;  /* 0x000000ffff06a224 */ /* 0x000fe200078e000e */
[----:B------:R-:W-:Y:S01]  /*8d80*/  @!P5 VIMNMX R18, PT, PT, R18, R14, PT ;  /* 0x0000000e1212d248 */ /* 0x000fe20003fe0100 */
[----:B------:R-:W-:Y:S01]  /*8d90*/  @!P2 IMAD.MOV.U32 R7, RZ, RZ, R15 ;  /* 0x000000ffff07a224 */ /* 0x000fe200078e000f */
[----:B------:R-:W-:Y:S01]  /*8da0*/  @!P5 VIMNMX R19, PT, PT, R19, R15, !PT ;  /* 0x0000000f1313d248 */ /* 0x000fe20007fe0100 */
[----:B------:R-:W-:Y:S01]  /*8db0*/  @!P6 IMAD.MOV.U32 R4, RZ, RZ, R16 ;  /* 0x000000ffff04e224 */ /* 0x000fe200078e0010 */
[----:B-----5:R-:W-:Y:S01]  /*8dc0*/  @!P3 VIMNMX R20, PT, PT, R20, R16, PT ;  /* 0x000000101414b248 */ /* 0x020fe20003fe0100 */
[----:B------:R-:W-:Y:S01]  /*8dd0*/  @!P6 IMAD.MOV.U32 R5, RZ, RZ, R17 ;  /* 0x000000ffff05e224 */ /* 0x000fe200078e0011 */
[----:B------:R-:W-:Y:S01]  /*8de0*/  @!P3 VIMNMX R21, PT, PT, R21, R17, !PT ;  /* 0x000000111515b248 */ /* 0x000fe20007fe0100 */
[----:B------:R-:W4:Y:S04]  /*8df0*/  LDS.128 R12, [UR5+0xf0] ;  /* 0x0000f005ff0c7984 */ /* 0x000f280008000c00 */
[----:B------:R-:W1:Y:S01]  /*8e00*/  LDS.64 R16, [UR5+0xe8] ;  /* 0x0000e805ff107984 */ /* 0x000e620008000a00 */
[----:B------:R-:W-:Y:S01]  /*8e10*/  ISETP.NE.AND P5, PT, R66, 0x6, PT ;  /* 0x000000064200780c */ /* 0x000fe20003fa5270 */
[----:B------:R-:W-:-:S02]  /*8e20*/  @!P2 IMAD.MOV.U32 R40, RZ, RZ, R69 ;  /* 0x000000ffff28a224 */ /* 0x000fc400078e0045 */
[----:B------:R-:W-:Y:S02]  /*8e30*/  @!P2 IMAD.MOV.U32 R41, RZ, RZ, R71 ;  /* 0x000000ffff29a224 */ /* 0x000fe400078e0047 */
[----:B------:R-:W-:Y:S01]  /*8e40*/  @!P6 IMAD.MOV.U32 R40, RZ, RZ, R59 ;  /* 0x000000ffff28e224 */ /* 0x000fe200078e003b */
[----:B------:R-:W-:Y:S01]  /*8e50*/  IADD3 R59, P2, PT, R48, R59, RZ ;  /* 0x0000003b303b7210 */ /* 0x000fe20007f5e0ff */
[----:B------:R-:W-:Y:S02]  /*8e60*/  @!P6 IMAD.MOV.U32 R41, RZ, RZ, R67 ;  /* 0x000000ffff29e224 */ /* 0x000fe400078e0043 */
[----:B------:R-:W-:Y:S02]  /*8e70*/  @!P6 IMAD.MOV.U32 R42, RZ, RZ, R46 ;  /* 0x000000ffff2ae224 */ /* 0x000fe400078e002e */
[----:B------:R-:W-:Y:S02]  /*8e80*/  @!P6 IMAD.MOV.U32 R43, RZ, RZ, R47 ;  /* 0x000000ffff2be224 */ /* 0x000fe400078e002f */
[----:B------:R-:W-:-:S02]  /*8e90*/  @!P6 IMAD.MOV.U32 R6, RZ, RZ, R18 ;  /* 0x000000ffff06e224 */ /* 0x000fc400078e0012 */
[----:B------:R-:W-:Y:S01]  /*8ea0*/  @!P6 IMAD.MOV.U32 R7, RZ, RZ, R19 ;  /* 0x000000ffff07e224 */ /* 0x000fe200078e0013 */
[----:B0-----:R-:W-:Y:S01]  /*8eb0*/  ISETP.NE.U32.AND P6, PT, R60, RZ, PT ;  /* 0x000000ff3c00720c */ /* 0x001fe20003fc5070 */
[----:B------:R-:W-:Y:S01]  /*8ec0*/  IMAD.X R49, R49, 0x1, R67, P2 ;  /* 0x0000000131317824 */ /* 0x000fe200010e0643 */
[----:B------:R-:W-:Y:S02]  /*8ed0*/  @!P3 VIMNMX R50, PT, PT, R50, R46, PT ;  /* 0x0000002e3232b248 */ /* 0x000fe40003fe0100 */
[----:B------:R-:W-:Y:S02]  /*8ee0*/  @!P3 VIMNMX R51, PT, PT, R51, R47, !PT ;  /* 0x0000002f3333b248 */ /* 0x000fe40007fe0100 */
[----:B------:R-:W-:Y:S02]  /*8ef0*/  @!P3 VIMNMX R22, PT, PT, R22, R18, PT ;  /* 0x000000121616b248 */ /* 0x000fe40003fe0100 */
[----:B------:R-:W-:Y:S02]  /*8f00*/  @!P3 VIMNMX R23, PT, PT, R23, R19, !PT ;  /* 0x000000131717b248 */ /* 0x000fe40007fe0100 */
[----:B------:R-:W-:Y:S01]  /*8f10*/  ISETP.NE.AND.EX P2, PT, R61, RZ, PT, P6 ;  /* 0x000000ff3d00720c */ /* 0x000fe20003f45360 */
        /* <DEDUP_REMOVED lines=8> */
[----:B------:R-:W-:Y:S02]  /*8fa0*/  ISETP.GE.U32.AND P5, PT, R58, 0x20, PT ;  /* 0x000000203a00780c */ /* 0x000fe40003fa6070 */
[----:B------:R-:W-:-:S02]  /*8fb0*/  ISETP.NE.AND P3, PT, R66, 0x7, PT ;  /* 0x000000074200780c */ /* 0x000fc40003f65270 */
[----:B------:R-:W-:Y:S02]  /*8fc0*/  IADD3 R47, P6, PT, R60, R59, RZ ;  /* 0x0000003b3c2f7210 */ /* 0x000fe40007fde0ff */
[----:B-1----:R-:W-:Y:S02]  /*8fd0*/  @!P2 VIMNMX R62, PT, PT, R62, R50, PT ;  /* 0x000000323e3ea248 */ /* 0x002fe40003fe0100 */
[----:B------:R-:W-:Y:S01]  /*8fe0*/  @!P2 VIMNMX R63, PT, PT, R63, R51, !PT ;  /* 0x000000333f3fa248 */ /* 0x000fe20007fe0100 */
[----:B------:R-:W-:Y:S01]  /*8ff0*/  IMAD.X R19, R61, 0x1, R49, P6 ;  /* 0x000000013d137824 */ /* 0x000fe200030e0631 */
[----:B--2---:R-:W-:Y:S02]  /*9000*/  @!P2 VIMNMX R24, PT, PT, R24, R20, PT ;  /* 0x000000141818a248 */ /* 0x004fe40003fe0100 */
[----:B------:R-:W-:Y:S02]  /*9010*/  @!P2 VIMNMX R25, PT, PT, R25, R21, !PT ;  /* 0x000000151919a248 */ /* 0x000fe40007fe0100 */
[----:B------:R-:W-:Y:S01]  /*9020*/  @!P2 VIMNMX R26, PT, PT, R26, R22, PT ;  /* 0x000000161a1aa248 */ /* 0x000fe20003fe0100 */
[----:B------:R0:W1:Y:S01]  /*9030*/  SHFL.UP PT, R21, R8, 0x1, RZ ;  /* 0x0420000008157989 */ /* 0x00006200000e00ff */
[----:B------:R-:W-:-:S02]  /*9040*/  @!P2 VIMNMX R27, PT, PT, R27, R23, !PT ;  /* 0x000000171b1ba248 */ /* 0x000fc40007fe0100 */
[C---:B---3--:R-:W-:Y:S01]  /*9050*/  IADD3 R18, P6, PT, R64.reuse, R47, RZ ;  /* 0x0000002f40127210 */ /* 0x048fe20007fde0ff */
[----:B------:R0:W2:Y:S01]  /*9060*/  SHFL.UP PT, R20, R9, 0x1, RZ ;  /* 0x0420000009147989 */ /* 0x0000a200000e00ff */
[----:B------:R-:W-:Y:S01]  /*9070*/  ISETP.NE.U32.AND P2, PT, R64, RZ, PT ;  /* 0x000000ff4000720c */ /* 0x000fe20003f45070 */
[----:B------:R-:W-:Y:S02]  /*9080*/  BSSY.RECONVERGENT B0, `(.L_x_1101) ;  /* 0x0000026000007945 */ /* 0x000fe40003800200 */
[----:B------:R0:W3:Y:S01]  /*9090*/  SHFL.UP PT, R23, R10, 0x1, RZ ;  /* 0x042000000a177989 */ /* 0x0000e200000e00ff */
[----:B------:R-:W-:Y:S01]  /*90a0*/  @!P3 IMAD.MOV.U32 R40, RZ, RZ, R47 ;  /* 0x000000ffff28b224 */ /* 0x000fe200078e002f */
[----:B------:R-:W-:Y:S02]  /*90b0*/  @!P3 MOV R7, R27 ;  /* 0x0000001b0007b202 */ /* 0x000fe40000000f00 */
[----:B------:R0:W0:Y:S01]  /*90c0*/  SHFL.UP PT, R22, R11, 0x1, RZ ;  /* 0x042000000b167989 */ /* 0x00002200000e00ff */
[----:B------:R-:W-:-:S03]  /*90d0*/  @!P3 IMAD.MOV.U32 R41, RZ, RZ, R19 ;  /* 0x000000ffff29b224 */ /* 0x000fc600078e0013 */
[----:B------:R-:W0:Y:S01]  /*90e0*/  SHFL.UP PT, R44, R44, 0x1, RZ ;  /* 0x042000002c2c7989 */ /* 0x000e2200000e00ff */
[----:B------:R-:W-:-:S03]  /*90f0*/  @!P3 IMAD.MOV.U32 R42, RZ, RZ, R62 ;  /* 0x000000ffff2ab224 */ /* 0x000fc600078e003e */
[----:B------:R-:W0:Y:S01]  /*9100*/  SHFL.UP PT, R45, R45, 0x1, RZ ;  /* 0x042000002d2d7989 */ /* 0x000e2200000e00ff */
[----:B------:R-:W-:-:S03]  /*9110*/  @!P3 IMAD.MOV.U32 R43, RZ, RZ, R63 ;  /* 0x000000ffff2bb224 */ /* 0x000fc600078e003f */
[----:B------:R0:W0:Y:S01]  /*9120*/  SHFL.UP PT, R9, R38, 0x1, RZ ;  /* 0x0420000026097989 */ /* 0x00002200000e00ff */
[----:B------:R-:W-:-:S03]  /*9130*/  @!P3 IMAD.MOV.U32 R4, RZ, RZ, R24 ;  /* 0x000000ffff04b224 */ /* 0x000fc600078e0018 */
[----:B------:R0:W0:Y:S01]  /*9140*/  SHFL.UP PT, R8, R39, 0x1, RZ ;  /* 0x0420000027087989 */ /* 0x00002200000e00ff */
[----:B------:R-:W-:Y:S01]  /*9150*/  @!P3 IMAD.MOV.U32 R5, RZ, RZ, R25 ;  /* 0x000000ffff05b224 */ /* 0x000fe200078e0019 */
[C---:B------:R-:W-:Y:S01]  /*9160*/  ISETP.NE.AND.EX P2, PT, R65.reuse, RZ, PT, P2 ;  /* 0x000000ff4100720c */ /* 0x040fe20003f45320 */
[----:B------:R-:W-:Y:S01]  /*9170*/  @!P3 IMAD.MOV.U32 R6, RZ, RZ, R26 ;  /* 0x000000ffff06b224 */ /* 0x000fe200078e001a */
[----:B------:R-:W-:Y:S01]  /*9180*/  ISETP.GE.U32.AND P3, PT, R18, 0x101, PT ;  /* 0x000001011200780c */ /* 0x000fe20003f66070 */
[----:B------:R-:W-:Y:S01]  /*9190*/  IMAD.X R19, R65, 0x1, R19, P6 ;  /* 0x0000000141137824 */ /* 0x000fe200030e0613 */
[----:B-1234-:R-:W-:Y:S11]  /*91a0*/  @!P5 BRA `(.L_x_1102) ;  /* 0x00000000004cd947 */ /* 0x01eff60003800000 */
[----:B0-----:R-:W-:Y:S02]  /*91b0*/  ISETP.NE.U32.AND P5, PT, R44, RZ, PT ;  /* 0x000000ff2c00720c */ /* 0x001fe40003fa5070 */
[----:B------:R-:W-:Y:S02]  /*91c0*/  ISETP.NE.AND P6, PT, R57, RZ, PT ;  /* 0x000000ff3900720c */ /* 0x000fe40003fc5270 */
[----:B------:R-:W-:-:S13]  /*91d0*/  ISETP.NE.AND.EX P5, PT, R45, RZ, PT, P5 ;  /* 0x000000ff2d00720c */ /* 0x000fda0003fa5350 */
        /* <DEDUP_REMOVED lines=16> */
.L_x_1102:
[----:B------:R-:W-:Y:S05]  /*92e0*/  BSYNC.RECONVERGENT B0 ;  /* 0x0000000000007941 */ /* 0x000fea0003800200 */
.L_x_1101:
[----:B------:R-:W-:Y:S01]  /*92f0*/  BSSY.RECONVERGENT B0, `(.L_x_1103) ;  /* 0x0000015000007945 */ /* 0x000fe20003800200 */
[----:B------:R-:W-:Y:S01]  /*9300*/  @!P2 VIMNMX R16, PT, PT, R16, R62, PT ;  /* 0x0000003e1010a248 */ /* 0x000fe20003fe0100 */
[----:B------:R-:W-:Y:S01]  /*9310*/  IMAD.MOV.U32 R6, RZ, RZ, R0 ;  /* 0x000000ffff067224 */ /* 0x000fe200078e0000 */
[----:B------:R-:W-:Y:S01]  /*9320*/  ISETP.GE.AND.EX P3, PT, R19, RZ, PT, P3 ;  /* 0x000000ff1300720c */ /* 0x000fe20003f66330 */
[----:B------:R-:W-:Y:S01]  /*9330*/  IMAD.MOV.U32 R7, RZ, RZ, R53 ;  /* 0x000000ffff077224 */ /* 0x000fe200078e0035 */
[----:B------:R-:W-:Y:S02]  /*9340*/  @!P2 VIMNMX R17, PT, PT, R17, R63, !PT ;  /* 0x0000003f1111a248 */ /* 0x000fe40007fe0100 */
[----:B------:R-:W-:Y:S02]  /*9350*/  @!P2 VIMNMX R12, PT, PT, R12, R24, PT ;  /* 0x000000180c0ca248 */ /* 0x000fe40003fe0100 */
[----:B------:R-:W-:Y:S02]  /*9360*/  @!P2 VIMNMX R13, PT, PT, R13, R25, !PT ;  /* 0x000000190d0da248 */ /* 0x000fe40007fe0100 */
[----:B------:R-:W-:-:S02]  /*9370*/  @!P2 VIMNMX R14, PT, PT, R14, R26, PT ;  /* 0x0000001a0e0ea248 */ /* 0x000fc40003fe0100 */
[----:B------:R-:W-:Y:S01]  /*9380*/  @!P2 VIMNMX R15, PT, PT, R15, R27, !PT ;  /* 0x0000001b0f0fa248 */ /* 0x000fe20007fe0100 */
[----:B------:R-:W-:Y:S06]  /*9390*/  @!P4 BRA `(.L_x_1104) ;  /* 0x000000000028c947 */ /* 0x000fec0003800000 */
[----:B------:R-:W-:Y:S02]  /*93a0*/  ISETP.NE.U32.AND P2, PT, R53, RZ, PT ;  /* 0x000000ff3500720c */ /* 0x000fe40003f45070 */
[----:B0-----:R-:W-:Y:S02]  /*93b0*/  IADD3 R7, P5, PT, R44, R53, RZ ;  /* 0x000000352c077210 */ /* 0x001fe40007fbe0ff */
[----:B------:R-:W-:-:S03]  /*93c0*/  ISETP.NE.AND.EX P2, PT, R0, RZ, PT, P2 ;  /* 0x000000ff0000720c */ /* 0x000fc60003f45320 */
[----:B------:R-:W-:-:S10]  /*93d0*/  IMAD.X R6, R45, 0x1, R0, P5 ;  /* 0x000000012d067824 */ /* 0x000fd400028e0600 */
[----:B------:R-:W-:Y:S02]  /*93e0*/  @!P2 VIMNMX R2, PT, PT, R2, R9, PT ;  /* 0x000000090202a248 */ /* 0x000fe40003fe0100 */
[----:B------:R-:W-:Y:S02]  /*93f0*/  @!P2 VIMNMX R3, PT, PT, R3, R8, !PT ;  /* 0x000000080303a248 */ /* 0x000fe40007fe0100 */
[----:B------:R-:W-:Y:S02]  /*9400*/  @!P2 VIMNMX R28, PT, PT, R28, R21, PT ;  /* 0x000000151c1ca248 */ /* 0x000fe40003fe0100 */
[----:B------:R-:W-:Y:S02]  /*9410*/  @!P2 VIMNMX R29, PT, PT, R29, R20, !PT ;  /* 0x000000141d1da248 */ /* 0x000fe40007fe0100 */
[----:B------:R-:W-:Y:S02]  /*9420*/  @!P2 VIMNMX R30, PT, PT, R30, R23, PT ;  /* 0x000000171e1ea248 */ /* 0x000fe40003fe0100 */
[----:B------:R-:W-:-:S07]  /*9430*/  @!P2 VIMNMX R31, PT, PT, R31, R22, !PT ;  /* 0x000000161f1fa248 */ /* 0x000fce0007fe0100 */
.L_x_1104:
[----:B------:R-:W-:Y:S05]  /*9440*/  BSYNC.RECONVERGENT B0 ;  /* 0x0000000000007941 */ /* 0x000fea0003800200 */
.L_x_1103:
[----:B------:R-:W-:Y:S01]  /*9450*/  IADD3 R25, P2, PT, R7, R52, RZ ;  /* 0x0000003407197210 */ /* 0x000fe20007f5e0ff */
[----:B------:R-:W-:Y:S01]  /*9460*/  BSSY.RECONVERGENT B0, `(.L_x_1105) ;  /* 0x00000c8000007945 */ /* 0x000fe20003800200 */
[----:B0-----:R-:W-:Y:S02]  /*9470*/  SEL R27, R44, RZ, P4 ;  /* 0x000000ff2c1b7207 */ /* 0x001fe40002000000 */
[----:B------:R-:W-:Y:S02]  /*9480*/  SEL R11, R45, RZ, P4 ;  /* 0x000000ff2d0b7207 */ /* 0x000fe40002000000 */
[----:B------:R-:W-:Y:S02]  /*9490*/  @!P0 VIMNMX R32, PT, PT, R32, R2, PT ;  /* 0x0000000220208248 */ /* 0x000fe40003fe0100 */
[----:B------:R-:W-:Y:S02]  /*94a0*/  @!P0 VIMNMX R33, PT, PT, R33, R3, !PT ;  /* 0x0000000321218248 */ /* 0x000fe40007fe0100 */
[----:B------:R-:W-:-:S02]  /*94b0*/  @!P0 VIMNMX R34, PT, PT, R34, R28, PT ;  /* 0x0000001c22228248 */ /* 0x000fc40003fe0100 */
[----:B------:R-:W-:Y:S02]  /*94c0*/  @!P0 VIMNMX R35, PT, PT, R35, R29, !PT ;  /* 0x0000001d23238248 */ /* 0x000fe40007fe0100 */
[----:B------:R-:W-:Y:S02]  /*94d0*/  @!P0 VIMNMX R36, PT, PT, R36, R30, PT ;  /* 0x0000001e24248248 */ /* 0x000fe40003fe0100 */
[----:B------:R-:W-:Y:S02]  /*94e0*/  @!P0 VIMNMX R37, PT, PT, R37, R31, !PT ;  /* 0x0000001f25258248 */ /* 0x000fe40007fe0100 */
[----:B------:R-:W-:Y:S01]  /*94f0*/  IADD3.X R10, PT, PT, RZ, R6, RZ, P2, !PT ;  /* 0x00000006ff0a7210 */ /* 0x000fe200017fe4ff */
[----:B------:R-:W-:Y:S06]  /*9500*/  @!P3 BRA `(.L_x_1106) ;  /* 0x000000080058b947 */ /* 0x000fec0003800000 */
[----:B------:R-:W-:Y:S01]  /*9510*/  BAR.SYNC.DEFER_BLOCKING 0x0 ;  /* 0x0000000000007b1d */ /* 0x000fe20000010000 */
[----:B------:R-:W-:Y:S01]  /*9520*/  ISETP.NE.U32.AND P2, PT, R53, RZ, PT ;  /* 0x000000ff3500720c */ /* 0x000fe20003f45070 */
[----:B------:R-:W-:Y:S02]  /*9530*/  IMAD.MOV.U32 R4, RZ, RZ, 0x1c ;  /* 0x0000001cff047424 */ /* 0x000fe400078e00ff */
[----:B------:R-:W-:Y:S01]  /*9540*/  IMAD.MOV.U32 R6, RZ, RZ, 0x1c ;  /* 0x0000001cff067424 */ /* 0x000fe200078e00ff */
[----:B------:R-:W-:Y:S01]  /*9550*/  ISETP.NE.AND.EX P2, PT, R0, RZ, PT, P2 ;  /* 0x000000ff0000720c */ /* 0x000fe20003f45320 */
[----:B------:R-:W-:Y:S01]  /*9560*/  IMAD.MOV.U32 R0, RZ, RZ, 0x1c ;  /* 0x0000001cff007424 */ /* 0x000fe200078e00ff */
[----:B------:R-:W-:Y:S01]  /*9570*/  BSSY.RECONVERGENT B1, `(.L_x_1107) ;  /* 0x000008e000017945 */ /* 0x000fe20003800200 */
[----:B------:R-:W-:-:S10]  /*9580*/  @P0 IMAD R7, R7, R4, UR5 ;  /* 0x0000000507070e24 */ /* 0x000fd4000f8e0204 */
        /* <DEDUP_REMOVED lines=24> */
[----:B------:R0:W-:Y:S01]  /*9710*/  @P1 STS [R0+0x18], R37 ;  /* 0x0000182500001388 */ /* 0x0001e20000000800 */
[----:B------:R-:W-:Y:S06]  /*9720*/  BAR.SYNC.DEFER_BLOCKING 0x0 ;  /* 0x0000000000007b1d */ /* 0x000fec0000010000 */
[----:B------:R-:W-:Y:S05]  /*9730*/  @!P0 BRA `(.L_x_1108) ;  /* 0x0000000400c48947 */ /* 0x000fea0003800000 */
[----:B------:R-:W-:Y:S01]  /*9740*/  IMAD.MOV.U32 R65, RZ, RZ, R58 ;  /* 0x000000ffff417224 */ /* 0x000fe200078e003a */
[----:B------:R-:W-:Y:S01]  /*9750*/  BSSY.RECONVERGENT B2, `(.L_x_1109) ;  /* 0x0000031000027945 */ /* 0x000fe20003800200 */
[----:B------:R-:W-:-:S03]  /*9760*/  IMAD.MOV.U32 R10, RZ, RZ, RZ ;  /* 0x000000ffff0a7224 */ /* 0x000fc600078e00ff */
[----:B0-----:R-:W-:Y:S02]  /*9770*/  LOP3.LUT R3, RZ, R65, RZ, 0x33, !PT ;  /* 0x00000041ff037212 */ /* 0x001fe400078e33ff */
        /* <DEDUP_REMOVED lines=24> */
.L_x_1111:
        /* <DEDUP_REMOVED lines=10> */
[----:B------:R-:W-:-:S02]  /*99a0*/  ISETP.NE.AND.EX P1, PT, R29, RZ, PT, P1 ;  /* 0x000000ff1d00720c */ /* 0x000fc40003f25310 */
[----:B------:R-:W-:Y:S01]  /*99b0*/  IADD3.X R27, PT, PT, RZ, R5, RZ, P2, !PT ;  /* 0x00000005ff1b7210 */ /* 0x000fe200017fe4ff */
[----:B------:R-:W5:Y:S04]  /*99c0*/  LDS R23, [R0+0x8] ;  /* 0x0000080000177984 */ /* 0x000f680000000800 */
        /* <DEDUP_REMOVED lines=9> */
.L_x_1110:
[----:B------:R-:W-:Y:S05]  /*9a60*/  BSYNC.RECONVERGENT B2 ;  /* 0x0000000000027941 */ /* 0x000fea0003800200 */
.L_x_1109:
[----:B------:R-:W-:Y:S05]  /*9a70*/  @!P0 BRA `(.L_x_1108) ;  /* 0x0000000000f48947 */ /* 0x000fea0003800000 */
.L_x_1112:
        /* <DEDUP_REMOVED lines=61> */
.L_x_1108:
[----:B------:R-:W-:Y:S05]  /*9e50*/  BSYNC.RECONVERGENT B1 ;  /* 0x0000000000017941 */ /* 0x000fea0003800200 */
.L_x_1107:
[----:B------:R-:W-:Y:S05]  /*9e60*/  BRA `(.L_x_1113) ;  /* 0x00000000009c7947 */ /* 0x000fea0003800000 */
.L_x_1106:
        /* <DEDUP_REMOVED lines=14> */
.L_x_1115:
[----:B------:R-:W-:Y:S05]  /*9f50*/  BSYNC.RECONVERGENT B1 ;  /* 0x0000000000017941 */ /* 0x000fea0003800200 */
.L_x_1114:
        /* <DEDUP_REMOVED lines=12> */
.L_x_1117:
[----:B------:R-:W-:Y:S05]  /*a020*/  BSYNC.RECONVERGENT B1 ;  /* 0x0000000000017941 */ /* 0x000fea0003800200 */
.L_x_1116:
[----:B------:R-:W-:Y:S05]  /*a030*/  @!P1 BRA `(.L_x_1113) ;  /* 0x0000000000289947 */ /* 0x000fea0003800000 */
[----:B-1----:R-:W1:Y:S01]  /*a040*/  LDC.64 R2, c[0x0][0x3c8] ;  /* 0x0000f200ff027b82 */ /* 0x002e620000000a00 */
[----:B0-----:R-:W-:Y:S02]  /*a050*/  IMAD R5, R10, 0x18, RZ ;  /* 0x000000180a057824 */ /* 0x001fe400078e02ff */
        /* <DEDUP_REMOVED lines=8> */
.L_x_1113:
[----:B------:R-:W-:Y:S05]  /*a0e0*/  BSYNC.RECONVERGENT B0 ;  /* 0x0000000000007941 */ /* 0x000fea0003800200 */
.L_x_1105:
        /* <DEDUP_REMOVED lines=18> */
.L_x_1118:
[----:B0-----:R-:W-:Y:S01]  /*a210*/  STG.E.64 desc[UR10][R4.64], R18 ;  /* 0x0000001204007986 */ /* 0x001fe2000c101b0a */
[----:B------:R-:W-:Y:S05]  /*a220*/  EXIT ;  /* 0x000000000000794d */ /* 0x000fea0003800000 */
.L_x_1100:
[----:B------:R-:W0:Y:S02]  /*a230*/  LDCU.64 UR4, c[0x0][0x380] ;  /* 0x00007000ff0477ac */ /* 0x000e240008000a00 */
[----:B0-----:R-:W-:-:S06]  /*a240*/  UIMAD.WIDE.U32 UR4, UR13, 0x3000, UR4 ;  /* 0x000030000d0478a5 */ /* 0x001fcc000f8e0004 */
[----:B------:R-:W-:Y:S01]  /*a250*/  IMAD.U32 R4, RZ, RZ, UR4 ;  /* 0x00000004ff047e24 */ /* 0x000fe2000f8e00ff */
[----:B------:R-:W-:-:S05]  /*a260*/  MOV R5, UR5 ;  /* 0x0000000500057c02 */ /* 0x000fca0008000f00 */
        /* <DEDUP_REMOVED lines=21> */
[----:B------:R-:W-:Y:S01]  /*a3c0*/  IMAD.MOV.U32 R30, RZ, RZ, RZ ;  /* 0x000000ffff1e7224 */ /* 0x000fe200078e00ff */
[----:B------:R-:W3:Y:S01]  /*a3d0*/  @!P2 LDG.E R8, desc[UR10][R2.64+0x400] ;  /* 0x0004000a0208a981 */ /* 0x000ee2000c1e1900 */
[----:B------:R-:W4:Y:S03]  /*a3e0*/  LDCU.64 UR4, c[0x0][0x398] ;  /* 0x00007300ff0477ac */ /* 0x000f260008000a00 */
[----:B------:R-:W5:Y:S01]  /*a3f0*/  @!P1 LDG.E R10, desc[UR10][R2.64+0x200] ;  /* 0x0002000a020a9981 */ /* 0x000f62000c1e1900 */
[----:B-1----:R-:W-:Y:S01]  /*a400*/  ULEA UR9, UR7, UR6, 0x18 ;  /* 0x0000000607097291 */ /* 0x002fe2000f8ec0ff */
[----:B0-----:R-:W-:-:S05]  /*a410*/  IMAD R13, R51, 0x60, R40 ;  /* 0x00000060330d7824 */ /* 0x001fca00078e0228 */
[----:B------:R-:W-:-:S05]  /*a420*/  LEA R15, R13, UR9, 0x2 ;  /* 0x000000090d0f7c11 */ /* 0x000fca000f8e10ff */
[----:B------:R-:W-:Y:S01]  /*a430*/  IMAD R22, R40, 0x8, R15 ;  /* 0x0000000828167824 */ /* 0x000fe200078e020f */
[----:B----4-:R-:W-:-:S06]  /*a440*/  UIMAD.WIDE.U32 UR4, UR13, 0x3000, UR4 ;  /* 0x000030000d0478a5 */ /* 0x010fcc000f8e0004 */
[----:B------:R-:W-:Y:S02]  /*a450*/  IMAD.U32 R6, RZ, RZ, UR4 ;  /* 0x00000004ff067e24 */ /* 0x000fe4000f8e00ff */
[----:B------:R-:W-:Y:S01]  /*a460*/  IMAD.U32 R7, RZ, RZ, UR5 ;  /* 0x00000005ff077e24 */ /* 0x000fe2000f8e00ff */
[----:B--2---:R-:W-:Y:S04]  /*a470*/  STS [R15], R9 ;  /* 0x000000090f007388 */ /* 0x004fe80000000800 */
[----:B---3--:R0:W-:Y:S04]  /*a480*/  STS [R15+0x100], R8 ;  /* 0x000100080f007388 */ /* 0x0081e80000000800 */
[----:B-----5:R1:W-:Y:S01]  /*a490*/  STS [R15+0x80], R10 ;  /* 0x0000800a0f007388 */ /* 0x0203e20000000800 */
[----:B------:R-:W-:-:S03]  /*a4a0*/  NOP ;  /* 0x0000000000007918 */ /* 0x000fc60000000000 */
[----:B------:R2:W3:Y:S04]  /*a4b0*/  @!P4 LDG.E R30, desc[UR10][R4.64+-0x10] ;  /* 0xfffff00a041ec981 */ /* 0x0004e8000c1e1900 */
[----:B------:R-:W-:Y:S04]  /*a4c0*/  LDS R31, [R22] ;  /* 0x00000000161f7984 */ /* 0x000fe80000000800 */
[----:B------:R-:W-:Y:S04]  /*a4d0*/  LDS R0, [R22+0x4] ;  /* 0x0000040016007984 */ /* 0x000fe80000000800 */
[----:B------:R-:W4:Y:S01]  /*a4e0*/  LDS R11, [R22+0x8] ;  /* 0x00000800160b7984 */ /* 0x000f220000000800 */
[----:B------:R-:W-:Y:S06]  /*a4f0*/  BAR.SYNC.DEFER_BLOCKING 0x0 ;  /* 0x0000000000007b1d */ /* 0x000fec0000010000 */
[----:B------:R-:W5:Y:S04]  /*a500*/  LDG.E R14, desc[UR10][R6.64+0x4] ;  /* 0x0000040a060e7981 */ /* 0x000f68000c1e1900 */
[----:B------:R-:W2:Y:S04]  /*a510*/  LDG.E R18, desc[UR10][R6.64+0xc] ;  /* 0x00000c0a06127981 */ /* 0x000ea8000c1e1900 */
[----:B------:R-:W0:Y:S01]  /*a520*/  LDG.E R16, desc[UR10][R6.64+0x8] ;  /* 0x0000080a06107981 */ /* 0x000e22000c1e1900 */
[----:B------:R-:W-:-:S05]  /*a530*/  IADD3 R2, P3, PT, R12, UR4, RZ ;  /* 0x000000040c027c10 */ /* 0x000fca000ff7e0ff */
[----:B------:R-:W-:Y:S02]  /*a540*/  IMAD.X R3, RZ, RZ, UR5, P3 ;  /* 0x00000005ff037e24 */ /* 0x000fe400098e06ff */
[----:B-----5:R-:W-:-:S03]  /*a550*/  IMAD.MOV.U32 R12, RZ, RZ, R14 ;  /* 0x000000ffff0c7224 */ /* 0x020fc600078e000e */
[----:B------:R-:W5:Y:S01]  /*a560*/  @!P0 LDG.E R14, desc[UR10][R2.64+0x4] ;  /* 0x0000040a020e8981 */ /* 0x000f62000c1e1900 */
[----:B--2---:R-:W-:Y:S02]  /*a570*/  IMAD.MOV.U32 R4, RZ, RZ, R18 ;  /* 0x000000ffff047224 */ /* 0x004fe400078e0012 */
[----:B0-----:R-:W-:Y:S01]  /*a580*/  IMAD.MOV.U32 R8, RZ, RZ, R16 ;  /* 0x000000ffff087224 */ /* 0x001fe200078e0010 */
[----:B------:R-:W-:Y:S01]  /*a590*/  MOV R20, R12 ;  /* 0x0000000c00147202 */ /* 0x000fe20000000f00 */
[----:B------:R-:W-:Y:S01]  /*a5a0*/  IMAD.MOV.U32 R32, RZ, RZ, R4 ;  /* 0x000000ffff207224 */ /* 0x000fe200078e0004 */
[----:B------:R-:W2:Y:S01]  /*a5b0*/  @!P0 LDG.E R16, desc[UR10][R2.64+0x8] ;  /* 0x0000080a02108981 */ /* 0x000ea2000c1e1900 */
[----:B------:R-:W-:-:S03]  /*a5c0*/  IMAD.MOV.U32 R6, RZ, RZ, R8 ;  /* 0x000000ffff067224 */ /* 0x000fc600078e0008 */
[----:B------:R-:W3:Y:S04]  /*a5d0*/  @!P0 LDG.E R18, desc[UR10][R2.64+0xc] ;  /* 0x00000c0a02128981 */ /* 0x000ee8000c1e1900 */
[----:B------:R-:W3:Y:S04]  /*a5e0*/  @!P1 LDG.E R20, desc[UR10][R2.64+0x204] ;  /* 0x0002040a02149981 */ /* 0x000ee8000c1e1900 */
[----:B------:R-:W3:Y:S04]  /*a5f0*/  @!P1 LDG.E R6, desc[UR10][R2.64+0x208] ;  /* 0x0002080a02069981 */ /* 0x000ee8000c1e1900 */
[----:B------:R-:W3:Y:S04]  /*a600*/  @!P1 LDG.E R32, desc[UR10][R2.64+0x20c] ;  /* 0x00020c0a02209981 */ /* 0x000ee8000c1e1900 */
[----:B------:R-:W3:Y:S04]  /*a610*/  @!P2 LDG.E R12, desc[UR10][R2.64+0x404] ;  /* 0x0004040a020ca981 */ /* 0x000ee8000c1e1900 */
[----:B------:R-:W3:Y:S04]  /*a620*/  @!P2 LDG.E R8, desc[UR10][R2.64+0x408] ;  /* 0x0004080a0208a981 */ /* 0x000ee8000c1e1900 */
[----:B------:R-:W3:Y:S01]  /*a630*/  @!P2 LDG.E R4, desc[UR10][R2.64+0x40c] ;  /* 0x00040c0a0204a981 */ /* 0x000ee2000c1e1900 */
[----:B-1----:R-:W-:-:S02]  /*a640*/  IMAD R10, R13, 0x14, R15 ;  /* 0x000000140d0a7824 */ /* 0x002fc400078e020f */
[----:B------:R-:W-:-:S04]  /*a650*/  IMAD R13, R40, 0x2, R13 ;  /* 0x00000002280d7824 */ /* 0x000fc800078e020d */
[----:B------:R-:W-:Y:S01]  /*a660*/  IMAD R34, R13, 0x14, R22 ;  /* 0x000000140d227824 */ /* 0x000fe200078e0216 */
[----:B------:R-:W-:Y:S02]  /*a670*/  ISETP.NE.AND P0, PT, R41, RZ, PT ;  /* 0x000000ff2900720c */ /* 0x000fe40003f05270 */
[----:B----4-:R-:W-:Y:S02]  /*a680*/  ISETP.NE.AND P1, PT, R0, R11, PT ;  /* 0x0000000b0000720c */ /* 0x010fe40003f25270 */
[----:B------:R-:W-:Y:S01]  /*a690*/  ISETP.GT.AND P5, PT, R40, RZ, PT ;  /* 0x000000ff2800720c */ /* 0x000fe20003fa4270 */
[----:B-----5:R-:W-:Y:S02]  /*a6a0*/  IMAD.MOV.U32 R15, RZ, RZ, R14 ;  /* 0x000000ffff0f7224 */ /* 0x020fe400078e000e */
[----:B--2---:R-:W-:Y:S02]  /*a6b0*/  IMAD.MOV.U32 R17, RZ, RZ, R16 ;  /* 0x000000ffff117224 */ /* 0x004fe400078e0010 */
[----:B---3--:R-:W-:-:S02]  /*a6c0*/  IMAD.MOV.U32 R19, RZ, RZ, R18 ;  /* 0x000000ffff137224 */ /* 0x008fc400078e0012 */
[----:B------:R-:W-:Y:S02]  /*a6d0*/  IMAD.MOV.U32 R21, RZ, RZ, R20 ;  /* 0x000000ffff157224 */ /* 0x000fe400078e0014 */
        /* <DEDUP_REMOVED lines=18> */
[----:B------:R-:W2:Y:S04]  /*a800*/  LDS.64 R22, [R34+0x18] ;  /* 0x0000180022167984 */ /* 0x000ea80000000a00 */
[----:B------:R-:W-:Y:S04]  /*a810*/  LDS.64 R20, [R34+0x20] ;  /* 0x0000200022147984 */ /* 0x000fe80000000a00 */
[----:B------:R-:W-:Y:S04]  /*a820*/  LDS.64 R2, [R34+0x28] ;  /* 0x0000280022027984 */ /* 0x000fe80000000a00 */
[----:B------:R-:W3:Y:S04]  /*a830*/  LDS.64 R6, [R34+0x30] ;  /* 0x0000300022067984 */ /* 0x000ee80000000a00 */
[----:B------:R-:W-:Y:S04]  /*a840*/  LDS.64 R8, [R34+0x38] ;  /* 0x0000380022087984 */ /* 0x000fe80000000a00 */
[----:B------:R-:W-:Y:S01]  /*a850*/  LDS.64 R4, [R34+0x40] ;  /* 0x0000400022047984 */ /* 0x000fe20000000a00 */
[C---:B0-----:R-:W-:Y:S01]  /*a860*/  LEA R14, R41.reuse, UR9, 0x2 ;  /* 0x00000009290e7c11 */ /* 0x041fe2000f8e10ff */
[----:B------:R-:W-:Y:S06]  /*a870*/  BAR.SYNC.DEFER_BLOCKING 0x0 ;  /* 0x0000000000007b1d */ /* 0x000fec0000010000 */
[----:B------:R2:W-:Y:S02]  /*a880*/  STS [R14+0x5a8], R11 ;  /* 0x0005a80b0e007388 */ /* 0x0005e40000000800 */
[----:B------:R-:W-:Y:S01]  /*a890*/  BAR.SYNC.DEFER_BLOCKING 0x0 ;  /* 0x0000000000007b1d */ /* 0x000fe20000010000 */
[----:B-1----:R-:W-:-:S05]  /*a8a0*/  IMAD R10, R41, 0x3, RZ ;  /* 0x00000003290a7824 */ /* 0x002fca00078e02ff */
[----:B------:R-:W0:Y:S01]  /*a8b0*/  @P0 LDS R30, [R14+0x5a4] ;  /* 0x0005a4000e1e0984 */ /* 0x000e220000000800 */
[C---:B------:R-:W-:Y:S01]  /*a8c0*/  IADD3 R12, PT, PT, R10.reuse, 0x1, RZ ;  /* 0x000000010a0c7810 */ /* 0x040fe20007ffe0ff */
[----:B------:R-:W-:Y:S01]  /*a8d0*/  VIADD R13, R10, 0x2 ;  /* 0x000000020a0d7836 */ /* 0x000fe20000000000 */
[----:B------:R-:W-:Y:S02]  /*a8e0*/  ISETP.NE.AND P0, PT, R31, R0, PT ;  /* 0x000000001f00720c */ /* 0x000fe40003f05270 */
[----:B------:R-:W-:Y:S02]  /*a8f0*/  ISETP.EQ.U32.AND P2, PT, R12, UR14, PT ;  /* 0x0000000e0c007c0c */ /* 0x000fe4000bf42070 */
[----:B------:R-:W-:Y:S02]  /*a900*/  ISETP.EQ.U32.AND P3, PT, R13, UR14, PT ;  /* 0x0000000e0d007c0c */ /* 0x000fe4000bf62070 */
[----:B------:R-:W-:Y:S02]  /*a910*/  ISETP.EQ.OR.EX P0, PT, RZ, UR8, P0, P2 ;  /* 0x00000008ff007c0c */ /* 0x000fe40008702720 */
[----:B------:R-:W-:-:S02]  /*a920*/  ISETP.EQ.OR.EX P1, PT, RZ, UR8, P1, P3 ;  /* 0x00000008ff007c0c */ /* 0x000fc40008f22730 */
[----:B------:R-:W-:Y:S01]  /*a930*/  ISETP.EQ.U32.AND P3, PT, R10, UR14, PT ;  /* 0x0000000e0a007c0c */ /* 0x000fe2000bf62070 */
[----:B--2---:R-:W-:Y:S01]  /*a940*/  IMAD.MOV.U32 R11, RZ, RZ, R22 ;  /* 0x000000ffff0b7224 */ /* 0x004fe200078e0016 */
[----:B------:R-:W-:Y:S02]  /*a950*/  SEL R13, RZ, 0x1, !P0 ;  /* 0x00000001ff0d7807 */ /* 0x000fe40004000000 */
[----:B------:R-:W-:Y:S01]  /*a960*/  SEL R12, RZ, 0x1, !P1 ;  /* 0x00000001ff0c7807 */ /* 0x000fe20004800000 */
[----:B------:R-:W-:-:S04]  /*a970*/  IMAD.MOV.U32 R10, RZ, RZ, R23 ;  /* 0x000000ffff0a7224 */ /* 0x000fc800078e0017 */
[----:B------:R-:W-:Y:S02]  /*a980*/  @!P0 VIMNMX R11, PT, PT, R28, R22, PT ;  /* 0x000000161c0b8248 */ /* 0x000fe40003fe0100 */
[----:B------:R-:W-:Y:S02]  /*a990*/  @!P0 VIMNMX R10, PT, PT, R29, R23, !PT ;  /* 0x000000171d0a8248 */ /* 0x000fe40007fe0100 */
[----:B---3--:R-:W-:Y:S01]  /*a9a0*/  @!P1 VIMNMX R6, PT, PT, R6, R11, PT ;  /* 0x0000000b06069248 */ /* 0x008fe20003fe0100 */
[----:B------:R-:W-:Y:S01]  /*a9b0*/  IMAD.MOV.U32 R11, RZ, RZ, R20 ;  /* 0x000000ffff0b7224 */ /* 0x000fe200078e0014 */
[----:B0-----:R-:W-:-:S04]  /*a9c0*/  ISETP.NE.AND P2, PT, R30, R31, PT ;  /* 0x0000001f1e00720c */ /* 0x001fc80003f45270 */
[----:B------:R-:W-:-:S04]  /*a9d0*/  ISETP.EQ.OR.EX P2, PT, RZ, UR8, P2, P3 ;  /* 0x00000008ff007c0c */ /* 0x000fc80009742730 */
[----:B------:R-:W-:Y:S02]  /*a9e0*/  SEL R14, RZ, 0x1, !P2 ;  /* 0x00000001ff0e7807 */ /* 0x000fe40005000000 */
[----:B------:R-:W-:Y:S02]  /*a9f0*/  @!P0 VIMNMX R11, PT, PT, R26, R20, PT ;  /* 0x000000141a0b8248 */ /* 0x000fe40003fe0100 */
[----:B------:R-:W-:Y:S01]  /*aa00*/  IADD3 R14, P3, P6, R12, R13, R14 ;  /* 0x0000000d0c0e7210 */ /* 0x000fe20007e7e00e */
[----:B------:R-:W-:Y:S01]  /*aa10*/  IMAD.MOV.U32 R12, RZ, RZ, R21 ;  /* 0x000000ffff0c7224 */ /* 0x000fe200078e0015 */
[----:B------:R-:W-:Y:S02]  /*aa20*/  @!P1 VIMNMX R7, PT, PT, R7, R10, !PT ;  /* 0x0000000a07079248 */ /* 0x000fe40007fe0100 */
[----:B------:R-:W-:Y:S01]  /*aa30*/  IADD3.X R16, PT, PT, RZ, RZ, RZ, P3, P6 ;  /* 0x000000ffff107210 */ /* 0x000fe20001fec4ff */
[----:B------:R-:W0:Y:S01]  /*aa40*/  SHFL.UP PT, R15, R14, 0x1, RZ ;  /* 0x042000000e0f7989 */ /* 0x000e2200000e00ff */
[----:B------:R-:W-:-:S02]  /*aa50*/  @!P0 VIMNMX R12, PT, PT, R27, R21, !PT ;  /* 0x000000151b0c8248 */ /* 0x000fc40007fe0100 */
[----:B------:R-:W-:Y:S01]  /*aa60*/  @!P1 VIMNMX R8, PT, PT, R8, R11, PT ;  /* 0x0000000b08089248 */ /* 0x000fe20003fe0100 */
[----:B------:R-:W-:Y:S01]  /*aa70*/  IMAD.MOV.U32 R13, RZ, RZ, R2 ;  /* 0x000000ffff0d7224 */ /* 0x000fe200078e0002 */
[----:B------:R-:W-:Y:S01]  /*aa80*/  @!P0 VIMNMX R13, PT, PT, R24, R2, PT ;  /* 0x00000002180d8248 */ /* 0x000fe20003fe0100 */
[----:B------:R-:W-:Y:S01]  /*aa90*/  SHFL.UP PT, R18, R7, 0x1, RZ ;  /* 0x0420000007127989 */ /* 0x000fe200000e00ff */
[----:B------:R-:W-:Y:S01]  /*aaa0*/  @!P1 VIMNMX R9, PT, PT, R9, R12, !PT ;  /* 0x0000000c09099248 */ /* 0x000fe20007fe0100 */
[----:B------:R-:W-:Y:S02]  /*aab0*/  IMAD.MOV.U32 R10, RZ, RZ, R3 ;  /* 0x000000ffff0a7224 */ /* 0x000fe400078e0003 */
[----:B------:R-:W1:Y:S01]  /*aac0*/  SHFL.UP PT, R17, R16, 0x1, RZ ;  /* 0x0420000010117989 */ /* 0x000e6200000e00ff */
[----:B------:R-:W-:-:S03]  /*aad0*/  @!P0 VIMNMX R10, PT, PT, R25, R3, !PT ;  /* 0x00000003190a8248 */ /* 0x000fc60007fe0100 */
[----:B------:R-:W2:Y:S01]  /*aae0*/  SHFL.UP PT, R33, R8, 0x1, RZ ;  /* 0x0420000008217989 */ /* 0x000ea200000e00ff */
[----:B------:R-:W-:-:S03]  /*aaf0*/  @!P1 VIMNMX R4, PT, PT, R4, R13, PT ;  /* 0x0000000d04049248 */ /* 0x000fc60003fe0100 */
[----:B------:R-:W3:Y:S01]  /*ab00*/  SHFL.UP PT, R32, R9, 0x1, RZ ;  /* 0x0420000009207989 */ /* 0x000ee200000e00ff */
[----:B------:R-:W-:Y:S02]  /*ab10*/  ISETP.NE.U32.AND P6, PT, R14, RZ, PT ;  /* 0x000000ff0e00720c */ /* 0x000fe40003fc5070 */
[----:B------:R-:W-:Y:S01]  /*ab20*/  @!P1 VIMNMX R5, PT, PT, R5, R10, !PT ;  /* 0x0000000a05059248 */ /* 0x000fe20007fe0100 */
[----:B------:R-:W4:Y:S01]  /*ab30*/  SHFL.UP PT, R19, R6, 0x1, RZ ;  /* 0x0420000006137989 */ /* 0x000f2200000e00ff */
[----:B------:R-:W-:-:S03]  /*ab40*/  ISETP.NE.AND.EX P6, PT, R16, RZ, PT, P6 ;  /* 0x000000ff1000720c */ /* 0x000fc60003fc5360 */
[----:B------:R-:W5:Y:S04]  /*ab50*/  SHFL.UP PT, R35, R4, 0x1, RZ ;  /* 0x0420000004237989 */ /* 0x000f6800000e00ff */
[----:B------:R-:W5:Y:S01]  /*ab60*/  SHFL.UP PT, R34, R5, 0x1, RZ ;  /* 0x0420000005227989 */ /* 0x000f6200000e00ff */
[----:B0-----:R-:W-:Y:S01]  /*ab70*/  IADD3 R15, P3, PT, R15, R14, RZ ;  /* 0x0000000e0f0f7210 */ /* 0x001fe20007f7e0ff */
[----:B------:R-:W-:Y:S02]  /*ab80*/  @!P5 IMAD.MOV.U32 R15, RZ, RZ, R14 ;  /* 0x000000ffff0fd224 */ /* 0x000fe400078e000e */
[----:B------:R-:W-:Y:S01]  /*ab90*/  IMAD.MOV.U32 R10, RZ, RZ, R7 ;  /* 0x000000ffff0a7224 */ /* 0x000fe200078e0007 */
[----:B-1----:R-:W-:Y:S01]  /*aba0*/  IADD3.X R17, PT, PT, R17, R16, RZ, P3, !PT ;  /* 0x0000001011117210 */ /* 0x002fe20001ffe4ff */
[----:B------:R-:W-:Y:S01]  /*abb0*/  IMAD.MOV.U32 R12, RZ, RZ, R8 ;  /* 0x000000ffff0c7224 */ /* 0x000fe200078e0008 */
[----:B------:R-:W-:Y:S01]  /*abc0*/  @!P6 VIMNMX R10, PT, PT, R18, R7, !PT ;  /* 0x00000007120ae248 */ /* 0x000fe20007fe0100 */
[----:B------:R-:W-:Y:S01]  /*abd0*/  @!P5 IMAD.MOV.U32 R17, RZ, RZ, R16 ;  /* 0x000000ffff11d224 */ /* 0x000fe200078e0010 */
[----:B--2---:R-:W-:Y:S01]  /*abe0*/  @!P6 VIMNMX R12, PT, PT, R33, R8, PT ;  /* 0x00000008210ce248 */ /* 0x004fe20003fe0100 */
[----:B------:R-:W0:Y:S01]  /*abf0*/  SHFL.UP PT, R18, R15, 0x2, RZ ;  /* 0x044000000f127989 */ /* 0x000e2200000e00ff */
[----:B------:R-:W-:-:S02]  /*ac00*/  @!P5 IMAD.MOV.U32 R12, RZ, RZ, R8 ;  /* 0x000000ffff0cd224 */ /* 0x000fc400078e0008 */
[----:B------:R-:W-:Y:S01]  /*ac10*/  IMAD.MOV.U32 R13, RZ, RZ, R9 ;  /* 0x000000ffff0d7224 */ /* 0x000fe200078e0009 */
[----:B---3--:R-:W-:Y:S01]  /*ac20*/  @!P6 VIMNMX R13, PT, PT, R32, R9, !PT ;  /* 0x00000009200de248 */ /* 0x008fe20007fe0100 */
[----:B------:R-:W-:Y:S01]  /*ac30*/  IMAD.MOV.U32 R11, RZ, RZ, R6 ;  /* 0x000000ffff0b7224 */ /* 0x000fe200078e0006 */
[----:B----4-:R-:W-:Y:S01]  /*ac40*/  @!P6 VIMNMX R11, PT, PT, R19, R6, PT ;  /* 0x00000006130be248 */ /* 0x010fe20003fe0100 */
[----:B------:R-:W-:Y:S01]  /*ac50*/  SHFL.UP PT, R32, R17, 0x2, RZ ;  /* 0x0440000011207989 */ /* 0x000fe200000e00ff */
[----:B------:R-:W-:Y:S02]  /*ac60*/  @!P5 IMAD.MOV.U32 R10, RZ, RZ, R7 ;  /* 0x000000ffff0ad224 */ /* 0x000fe400078e0007 */
[--C-:B------:R-:W-:Y:S01]  /*ac70*/  IMAD.MOV.U32 R14, RZ, RZ, R4.reuse ;  /* 0x000000ffff0e7224 */ /* 0x100fe200078e0004 */
[----:B------:R-:W1:Y:S01]  /*ac80*/  SHFL.UP PT, R19, R12, 0x2, RZ ;  /* 0x044000000c137989 */ /* 0x000e6200000e00ff */
[----:B-----5:R-:W-:Y:S01]  /*ac90*/  @!P6 VIMNMX R14, PT, PT, R35, R4, PT ;  /* 0x00000004230ee248 */ /* 0x020fe20003fe0100 */
[----:B------:R-:W-:-:S02]  /*aca0*/  @!P5 IMAD.MOV.U32 R14, RZ, RZ, R4 ;  /* 0x000000ffff0ed224 */ /* 0x000fc400078e0004 */
[----:B------:R-:W-:Y:S02]  /*acb0*/  @!P5 IMAD.MOV.U32 R11, RZ, RZ, R6 ;  /* 0x000000ffff0bd224 */ /* 0x000fe400078e0006 */
[----:B------:R-:W-:Y:S02]  /*acc0*/  @!P5 IMAD.MOV.U32 R13, RZ, RZ, R9 ;  /* 0x000000ffff0dd224 */ /* 0x000fe400078e0009 */
[--C-:B------:R-:W-:Y:S01]  /*acd0*/  IMAD.MOV.U32 R4, RZ, RZ, R5.reuse ;  /* 0x000000ffff047224 */ /* 0x100fe200078e0005 */
[----:B------:R-:W2:Y:S01]  /*ace0*/  SHFL.UP PT, R9, R10, 0x2, RZ ;  /* 0x044000000a097989 */ /* 0x000ea200000e00ff */
[----:B------:R-:W-:Y:S01]  /*acf0*/  @!P6 VIMNMX R4, PT, PT, R34, R5, !PT ;  /* 0x000000052204e248 */ /* 0x000fe20007fe0100 */
[----:B------:R-:W-:Y:S01]  /*ad00*/  @!P5 IMAD.MOV.U32 R4, RZ, RZ, R5 ;  /* 0x000000ffff04d224 */ /* 0x000fe200078e0005 */
[----:B------:R-:W-:Y:S02]  /*ad10*/  ISETP.GT.AND P6, PT, R40, 0x1, PT ;  /* 0x000000012800780c */ /* 0x000fe40003fc4270 */
[----:B------:R-:W-:Y:S01]  /*ad20*/  ISETP.NE.U32.AND P3, PT, R15, RZ, PT ;  /* 0x000000ff0f00720c */ /* 0x000fe20003f65070 */
[----:B------:R-:W3:Y:S03]  /*ad30*/  SHFL.UP PT, R8, R11, 0x2, RZ ;  /* 0x044000000b087989 */ /* 0x000ee600000e00ff */
[----:B------:R-:W-:Y:S01]  /*ad40*/  ISETP.NE.AND.EX P3, PT, R17, RZ, PT, P3 ;  /* 0x000000ff1100720c */ /* 0x000fe20003f65330 */
[----:B------:R-:W4:Y:S04]  /*ad50*/  SHFL.UP PT, R36, R13, 0x2, RZ ;  /* 0x044000000d247989 */ /* 0x000f2800000e00ff */
[----:B------:R-:W5:Y:S04]  /*ad60*/  SHFL.UP PT, R33, R14, 0x2, RZ ;  /* 0x044000000e217989 */ /* 0x000f6800000e00ff */
[----:B------:R-:W5:Y:S01]  /*ad70*/  SHFL.UP PT, R35, R4, 0x2, RZ ;  /* 0x0440000004237989 */ /* 0x000f6200000e00ff */
[----:B0-----:R-:W-:Y:S01]  /*ad80*/  IADD3 R16, P5, PT, R18, R15, RZ ;  /* 0x0000000f12107210 */ /* 0x001fe20007fbe0ff */
[----:B------:R-:W-:-:S02]  /*ad90*/  @!P6 IMAD.MOV.U32 R16, RZ, RZ, R15 ;  /* 0x000000ffff10e224 */ /* 0x000fc400078e000f */
[--C-:B------:R-:W-:Y:S01]  /*ada0*/  IMAD.MOV.U32 R7, RZ, RZ, R12.reuse ;  /* 0x000000ffff077224 */ /* 0x100fe200078e000c */
[----:B-1----:R-:W-:Y:S01]  /*adb0*/  @!P3 VIMNMX R7, PT, PT, R19, R12, PT ;  /* 0x0000000c1307b248 */ /* 0x002fe20003fe0100 */
[--C-:B------:R-:W-:Y:S01]  /*adc0*/  IMAD.X R18, R32, 0x1, R17.reuse, P5 ;  /* 0x0000000120127824 */ /* 0x100fe200028e0611 */
[----:B------:R-:W0:Y:S01]  /*add0*/  SHFL.UP PT, R15, R16, 0x4, RZ ;  /* 0x04800000100f7989 */ /* 0x000e2200000e00ff */
[----:B------:R-:W-:Y:S02]  /*ade0*/  @!P6 IMAD.MOV.U32 R18, RZ, RZ, R17 ;  /* 0x000000ffff12e224 */ /* 0x000fe400078e0011 */
[----:B------:R-:W-:Y:S02]  /*adf0*/  @!P6 IMAD.MOV.U32 R7, RZ, RZ, R12 ;  /* 0x000000ffff07e224 */ /* 0x000fe400078e000c */
[--C-:B------:R-:W-:Y:S01]  /*ae00*/  IMAD.MOV.U32 R6, RZ, RZ, R10.reuse ;  /* 0x000000ffff067224 */ /* 0x100fe200078e000a */
[----:B--2---:R-:W-:Y:S01]  /*ae10*/  @!P3 VIMNMX R6, PT, PT, R9, R10, !PT ;  /* 0x0000000a0906b248 */ /* 0x004fe20007fe0100 */
[----:B------:R-:W-:Y:S01]  /*ae20*/  SHFL.UP PT, R17, R18, 0x4, RZ ;  /* 0x0480000012117989 */ /* 0x000fe200000e00ff */
[----:B------:R-:W-:-:S03]  /*ae30*/  @!P6 IMAD.MOV.U32 R6, RZ, RZ, R10 ;  /* 0x000000ffff06e224 */ /* 0x000fc600078e000a */
[----:B------:R-:W1:Y:S01]  /*ae40*/  SHFL.UP PT, R32, R7, 0x4, RZ ;  /* 0x0480000007207989 */ /* 0x000e6200000e00ff */
[--C-:B------:R-:W-:Y:S01]  /*ae50*/  IMAD.MOV.U32 R5, RZ, RZ, R11.reuse ;  /* 0x000000ffff057224 */ /* 0x100fe200078e000b */
[----:B---3--:R-:W-:Y:S01]  /*ae60*/  @!P3 VIMNMX R5, PT, PT, R8, R11, PT ;  /* 0x0000000b0805b248 */ /* 0x008fe20003fe0100 */
[----:B------:R-:W-:Y:S01]  /*ae70*/  @!P6 IMAD.MOV.U32 R5, RZ, RZ, R11 ;  /* 0x000000ffff05e224 */ /* 0x000fe200078e000b */
[-C--:B------:R-:W-:Y:S01]  /*ae80*/  MOV R9, R14.reuse ;  /* 0x0000000e00097202 */ /* 0x080fe20000000f00 */
[--C-:B------:R-:W-:Y:S01]  /*ae90*/  IMAD.MOV.U32 R8, RZ, RZ, R13.reuse ;  /* 0x000000ffff087224 */ /* 0x100fe200078e000d */
[----:B------:R-:W2:Y:S01]  /*aea0*/  SHFL.UP PT, R19, R6, 0x4, RZ ;  /* 0x0480000006137989 */ /* 0x000ea200000e00ff */
[----:B------:R-:W-:Y:S01]  /*aeb0*/  IMAD.MOV.U32 R10, RZ, RZ, R4 ;  /* 0x000000ffff0a7224 */ /* 0x000fe200078e0004 */
[----:B----4-:R-:W-:Y:S01]  /*aec0*/  @!P3 VIMNMX R8, PT, PT, R36, R13, !PT ;  /* 0x0000000d2408b248 */ /* 0x010fe20007fe0100 */
[----:B------:R-:W-:Y:S01]  /*aed0*/  @!P6 IMAD.MOV.U32 R8, RZ, RZ, R13 ;  /* 0x000000ffff08e224 */ /* 0x000fe200078e000d */
[----:B-----5:R-:W-:Y:S01]  /*aee0*/  @!P3 VIMNMX R9, PT, PT, R33, R14, PT ;  /* 0x0000000e2109b248 */ /* 0x020fe20003fe0100 */
[----:B------:R-:W-:Y:S01]  /*aef0*/  @!P6 IMAD.MOV.U32 R9, RZ, RZ, R14 ;  /* 0x000000ffff09e224 */ /* 0x000fe200078e000e */
[----:B------:R-:W-:-:S02]  /*af00*/  ISETP.GT.AND P5, PT, R40, 0x3, PT ;  /* 0x000000032800780c */ /* 0x000fc40003fa4270 */
[----:B------:R-:W-:Y:S01]  /*af10*/  @!P3 VIMNMX R10, PT, PT, R35, R4, !PT ;  /* 0x00000004230ab248 */ /* 0x000fe20007fe0100 */
[----:B------:R-:W-:Y:S01]  /*af20*/  @!P6 IMAD.MOV.U32 R10, RZ, RZ, R4 ;  /* 0x000000ffff0ae224 */ /* 0x000fe200078e0004 */
        /* <DEDUP_REMOVED lines=14> */
[----:B------:R-:W-:Y:S01]  /*b010*/  IMAD.MOV.U32 R11, RZ, RZ, R6 ;  /* 0x000000ffff0b7224 */ /* 0x000fe200078e0006 */
[----:B--2---:R-:W-:Y:S01]  /*b020*/  @!P3 VIMNMX R11, PT, PT, R19, R6, !PT ;  /* 0x00000006130bb248 */ /* 0x004fe20007fe0100 */
[----:B------:R-:W-:Y:S01]  /*b030*/  SHFL.UP PT, R18, R17, 0x8, RZ ;  /* 0x0500000011127989 */ /* 0x000fe200000e00ff */
[----:B------:R-:W-:-:S03]  /*b040*/  IMAD.MOV.U32 R4, RZ, RZ, R5 ;  /* 0x000000ffff047224 */ /* 0x000fc600078e0005 */
[----:B------:R-:W1:Y:S01]  /*b050*/  SHFL.UP PT, R19, R12, 0x8, RZ ;  /* 0x050000000c137989 */ /* 0x000e6200000e00ff */
[----:B---3--:R-:W-:Y:S01]  /*b060*/  @!P3 VIMNMX R4, PT, PT, R14, R5, PT ;  /* 0x000000050e04b248 */ /* 0x008fe20003fe0100 */
[----:B------:R-:W-:Y:S01]  /*b070*/  @!P5 IMAD.MOV.U32 R4, RZ, RZ, R5 ;  /* 0x000000ffff04d224 */ /* 0x000fe200078e0005 */
[-C--:B------:R-:W-:Y:S01]  /*b080*/  MOV R13, R8.reuse ;  /* 0x00000008000d7202 */ /* 0x080fe20000000f00 */
[--C-:B------:R-:W-:Y:S01]  /*b090*/  IMAD.MOV.U32 R14, RZ, RZ, R9.reuse ;  /* 0x000000ffff0e7224 */ /* 0x100fe200078e0009 */
[----:B----4-:R-:W-:Y:S01]  /*b0a0*/  @!P3 VIMNMX R13, PT, PT, R33, R8, !PT ;  /* 0x00000008210db248 */ /* 0x010fe20007fe0100 */
[----:B------:R-:W-:Y:S01]  /*b0b0*/  IMAD.MOV.U32 R5, RZ, RZ, R10 ;  /* 0x000000ffff057224 */ /* 0x000fe200078e000a */
[----:B-----5:R-:W-:Y:S01]  /*b0c0*/  @!P3 VIMNMX R14, PT, PT, R34, R9, PT ;  /* 0x00000009220eb248 */ /* 0x020fe20003fe0100 */
[----:B------:R-:W-:Y:S01]  /*b0d0*/  @!P5 IMAD.MOV.U32 R11, RZ, RZ, R6 ;  /* 0x000000ffff0bd224 */ /* 0x000fe200078e0006 */
[----:B------:R-:W-:Y:S01]  /*b0e0*/  @!P3 VIMNMX R5, PT, PT, R35, R10, !PT ;  /* 0x0000000a2305b248 */ /* 0x000fe20007fe0100 */
[----:B------:R-:W-:Y:S01]  /*b0f0*/  @!P5 IMAD.MOV.U32 R13, RZ, RZ, R8 ;  /* 0x000000ffff0dd224 */ /* 0x000fe200078e0008 */
[----:B------:R-:W-:Y:S01]  /*b100*/  ISETP.NE.U32.AND P6, PT, R15, RZ, PT ;  /* 0x000000ff0f00720c */ /* 0x000fe20003fc5070 */
[----:B------:R-:W-:Y:S01]  /*b110*/  @!P5 IMAD.MOV.U32 R14, RZ, RZ, R9 ;  /* 0x000000ffff0ed224 */ /* 0x000fe200078e0009 */
[----:B------:R-:W-:Y:S01]  /*b120*/  ISETP.GT.AND P3, PT, R40, 0x7, PT ;  /* 0x000000072800780c */ /* 0x000fe20003f64270 */
[----:B------:R-:W-:Y:S01]  /*b130*/  @!P5 IMAD.MOV.U32 R5, RZ, RZ, R10 ;  /* 0x000000ffff05d224 */ /* 0x000fe200078e000a */
[----:B------:R-:W2:Y:S01]  /*b140*/  SHFL.UP PT, R7, R4, 0x8, RZ ;  /* 0x0500000004077989 */ /* 0x000ea200000e00ff */
[----:B------:R-:W-:-:S03]  /*b150*/  ISETP.NE.AND.EX P6, PT, R17, RZ, PT, P6 ;  /* 0x000000ff1100720c */ /* 0x000fc60003fc5360 */
[----:B------:R-:W3:Y:S04]  /*b160*/  SHFL.UP PT, R32, R11, 0x8, RZ ;  /* 0x050000000b207989 */ /* 0x000ee800000e00ff */
[----:B------:R-:W4:Y:S04]  /*b170*/  SHFL.UP PT, R34, R13, 0x8, RZ ;  /* 0x050000000d227989 */ /* 0x000f2800000e00ff */
[----:B------:R-:W5:Y:S04]  /*b180*/  SHFL.UP PT, R33, R14, 0x8, RZ ;  /* 0x050000000e217989 */ /* 0x000f6800000e00ff */
[----:B------:R-:W5:Y:S01]  /*b190*/  SHFL.UP PT, R10, R5, 0x8, RZ ;  /* 0x05000000050a7989 */ /* 0x000f6200000e00ff */
[----:B0-----:R-:W-:Y:S01]  /*b1a0*/  IADD3 R8, P5, PT, R16, R15, RZ ;  /* 0x0000000f10087210 */ /* 0x001fe20007fbe0ff */
[----:B------:R-:W-:Y:S01]  /*b1b0*/  @!P3 IMAD.MOV.U32 R8, RZ, RZ, R15 ;  /* 0x000000ffff08b224 */ /* 0x000fe200078e000f */
[----:B------:R-:W-:-:S02]  /*b1c0*/  MOV R15, R12 ;  /* 0x0000000c000f7202 */ /* 0x000fc40000000f00 */
[----:B-1----:R-:W-:Y:S01]  /*b1d0*/  @!P6 VIMNMX R15, PT, PT, R19, R12, PT ;  /* 0x0000000c130fe248 */ /* 0x002fe20003fe0100 */
[--C-:B------:R-:W-:Y:S01]  /*b1e0*/  IMAD.X R9, R18, 0x1, R17.reuse, P5 ;  /* 0x0000000112097824 */ /* 0x100fe200028e0611 */
[----:B------:R-:W0:Y:S01]  /*b1f0*/  SHFL.UP PT, R19, R8, 0x10, RZ ;  /* 0x0600000008137989 */ /* 0x000e2200000e00ff */
[----:B------:R-:W-:Y:S02]  /*b200*/  @!P3 IMAD.MOV.U32 R9, RZ, RZ, R17 ;  /* 0x000000ffff09b224 */ /* 0x000fe400078e0011 */
[----:B------:R-:W-:-:S03]  /*b210*/  IMAD.MOV.U32 R6, RZ, RZ, R4 ;  /* 0x000000ffff067224 */ /* 0x000fc600078e0004 */
[----:B------:R-:W1:Y:S01]  /*b220*/  SHFL.UP PT, R18, R9, 0x10, RZ ;  /* 0x0600000009127989 */ /* 0x000e6200000e00ff */
[----:B--2---:R-:W-:Y:S01]  /*b230*/  @!P6 VIMNMX R6, PT, PT, R7, R4, PT ;  /* 0x000000040706e248 */ /* 0x004fe20003fe0100 */
[----:B------:R-:W-:Y:S02]  /*b240*/  @!P3 IMAD.MOV.U32 R6, RZ, RZ, R4 ;  /* 0x000000ffff06b224 */ /* 0x000fe400078e0004 */
[----:B------:R-:W-:Y:S01]  /*b250*/  IMAD.MOV.U32 R7, RZ, RZ, R11 ;  /* 0x000000ffff077224 */ /* 0x000fe200078e000b */
[----:B---3--:R-:W-:Y:S01]  /*b260*/  @!P6 VIMNMX R7, PT, PT, R32, R11, !PT ;  /* 0x0000000b2007e248 */ /* 0x008fe20007fe0100 */
[----:B------:R-:W-:Y:S01]  /*b270*/  IMAD.MOV.U32 R16, RZ, RZ, R13 ;  /* 0x000000ffff107224 */ /* 0x000fe200078e000d */
[----:B----4-:R-:W-:Y:S01]  /*b280*/  @!P6 VIMNMX R16, PT, PT, R34, R13, !PT ;  /* 0x0000000d2210e248 */ /* 0x010fe20007fe0100 */
[----:B------:R-:W-:Y:S01]  /*b290*/  IMAD.MOV.U32 R4, RZ, RZ, R14 ;  /* 0x000000ffff047224 */ /* 0x000fe200078e000e */
[----:B-----5:R-:W-:Y:S01]  /*b2a0*/  @!P6 VIMNMX R4, PT, PT, R33, R14, PT ;  /* 0x0000000e2104e248 */ /* 0x020fe20003fe0100 */
[----:B------:R-:W-:Y:S01]  /*b2b0*/  IMAD.MOV.U32 R17, RZ, RZ, R5 ;  /* 0x000000ffff117224 */ /* 0x000fe200078e0005 */
[----:B------:R-:W-:Y:S01]  /*b2c0*/  @!P6 VIMNMX R17, PT, PT, R10, R5, !PT ;  /* 0x000000050a11e248 */ /* 0x000fe20007fe0100 */
[----:B------:R-:W-:-:S02]  /*b2d0*/  @!P3 IMAD.MOV.U32 R7, RZ, RZ, R11 ;  /* 0x000000ffff07b224 */ /* 0x000fc400078e000b */
[----:B------:R-:W-:Y:S02]  /*b2e0*/  @!P3 IMAD.MOV.U32 R15, RZ, RZ, R12 ;  /* 0x000000ffff0fb224 */ /* 0x000fe400078e000c */
[----:B------:R-:W-:Y:S02]  /*b2f0*/  @!P3 IMAD.MOV.U32 R16, RZ, RZ, R13 ;  /* 0x000000ffff10b224 */ /* 0x000fe400078e000d */
[----:B------:R-:W-:Y:S02]  /*b300*/  @!P3 IMAD.MOV.U32 R4, RZ, RZ, R14 ;  /* 0x000000ffff04b224 */ /* 0x000fe400078e000e */
[----:B------:R-:W-:Y:S01]  /*b310*/  @!P3 IMAD.MOV.U32 R17, RZ, RZ, R5 ;  /* 0x000000ffff11b224 */ /* 0x000fe200078e0005 */
[----:B------:R-:W2:Y:S01]  /*b320*/  SHFL.UP PT, R11, R6, 0x10, RZ ;  /* 0x06000000060b7989 */ /* 0x000ea200000e00ff */
[----:B------:R-:W-:-:S03]  /*b330*/  ISETP.NE.U32.AND P5, PT, R8, RZ, PT ;  /* 0x000000ff0800720c */ /* 0x000fc60003fa5070 */
[----:B------:R-:W3:Y:S04]  /*b340*/  SHFL.UP PT, R32, R7, 0x10, RZ ;  /* 0x0600000007207989 */ /* 0x000ee800000e00ff */
[----:B------:R-:W-:Y:S04]  /*b350*/  SHFL.UP PT, R12, R15, 0x10, RZ ;  /* 0x060000000f0c7989 */ /* 0x000fe800000e00ff */
[----:B------:R-:W-:Y:S04]  /*b360*/  SHFL.UP PT, R5, R16, 0x10, RZ ;  /* 0x0600000010057989 */ /* 0x000fe800000e00ff */
[----:B------:R-:W4:Y:S04]  /*b370*/  SHFL.UP PT, R13, R4, 0x10, RZ ;  /* 0x06000000040d7989 */ /* 0x000f2800000e00ff */
[----:B------:R-:W5:Y:S01]  /*b380*/  SHFL.UP PT, R14, R17, 0x10, RZ ;  /* 0x06000000110e7989 */ /* 0x000f6200000e00ff */
[----:B------:R-:W-:-:S02]  /*b390*/  ISETP.NE.AND.EX P3, PT, R9, RZ, PT, P5 ;  /* 0x000000ff0900720c */ /* 0x000fc40003f65350 */
[----:B0-----:R-:W-:Y:S02]  /*b3a0*/  IADD3 R48, P5, PT, R19, R8, RZ ;  /* 0x0000000813307210 */ /* 0x001fe40007fbe0ff */
[----:B------:R-:W-:Y:S02]  /*b3b0*/  ISETP.GT.AND P6, PT, R40, 0xf, PT ;  /* 0x0000000f2800780c */ /* 0x000fe40003fc4270 */
[----:B-1----:R-:W-:Y:S02]  /*b3c0*/  IADD3.X R49, PT, PT, R18, R9, RZ, P5, !PT ;  /* 0x0000000912317210 */ /* 0x002fe40002ffe4ff */
[----:B------:R-:W-:Y:S01]  /*b3d0*/  ISETP.NE.AND P5, PT, R40, 0x1f, PT ;  /* 0x0000001f2800780c */ /* 0x000fe20003fa5270 */
[----:B------:R-:W-:Y:S02]  /*b3e0*/  IMAD.MOV.U32 R46, RZ, RZ, R6 ;  /* 0x000000ffff2e7224 */ /* 0x000fe400078e0006 */
[----:B------:R-:W-:Y:S02]  /*b3f0*/  IMAD.MOV.U32 R47, RZ, RZ, R7 ;  /* 0x000000ffff2f7224 */ /* 0x000fe400078e0007 */
[----:B--2---:R-:W-:Y:S01]  /*b400*/  @!P3 VIMNMX R46, PT, PT, R11, R6, PT ;  /* 0x000000060b2eb248 */ /* 0x004fe20003fe0100 */
[----:B------:R-:W-:Y:S01]  /*b410*/  IMAD.MOV.U32 R10, RZ, RZ, R4 ;  /* 0x000000ffff0a7224 */ /* 0x000fe200078e0004 */
[----:B---3--:R-:W-:Y:S01]  /*b420*/  @!P3 VIMNMX R47, PT, PT, R32, R7, !PT ;  /* 0x00000007202fb248 */ /* 0x008fe20007fe0100 */
[----:B------:R-:W-:-:S02]  /*b430*/  IMAD.MOV.U32 R11, RZ, RZ, R17 ;  /* 0x000000ffff0b7224 */ /* 0x000fc400078e0011 */
[----:B------:R-:W-:Y:S02]  /*b440*/  @!P6 IMAD.MOV.U32 R48, RZ, RZ, R8 ;  /* 0x000000ffff30e224 */ /* 0x000fe400078e0008 */
[----:B------:R-:W-:Y:S01]  /*b450*/  @!P6 IMAD.MOV.U32 R49, RZ, RZ, R9 ;  /* 0x000000ffff31e224 */ /* 0x000fe200078e0009 */
[----:B----4-:R-:W-:Y:S01]  /*b460*/  @!P3 VIMNMX R10, PT, PT, R13, R4, PT ;  /* 0x000000040d0ab248 */ /* 0x010fe20003fe0100 */
[----:B------:R-:W-:Y:S01]  /*b470*/  IMAD.MOV.U32 R8, RZ, RZ, R15 ;  /* 0x000000ffff087224 */ /* 0x000fe200078e000f */
[----:B------:R-:W-:Y:S01]  /*b480*/  @!P3 VIMNMX R8, PT, PT, R12, R15, PT ;  /* 0x0000000f0c08b248 */ /* 0x000fe20003fe0100 */
[----:B------:R-:W-:Y:S01]  /*b490*/  IMAD.MOV.U32 R9, RZ, RZ, R16 ;  /* 0x000000ffff097224 */ /* 0x000fe200078e0010 */
[----:B------:R-:W-:Y:S01]  /*b4a0*/  @!P3 VIMNMX R9, PT, PT, R5, R16, !PT ;  /* 0x000000100509b248 */ /* 0x000fe20007fe0100 */
[----:B------:R-:W-:Y:S01]  /*b4b0*/  @!P6 IMAD.MOV.U32 R46, RZ, RZ, R6 ;  /* 0x000000ffff2ee224 */ /* 0x000fe200078e0006 */
[----:B-----5:R-:W-:Y:S01]  /*b4c0*/  @!P3 VIMNMX R11, PT, PT, R14, R17, !PT ;  /* 0x000000110e0bb248 */ /* 0x020fe20007fe0100 */
[----:B------:R-:W-:Y:S01]  /*b4d0*/  @!P6 IMAD.MOV.U32 R47, RZ, RZ, R7 ;  /* 0x000000ffff2fe224 */ /* 0x000fe200078e0007 */
[----:B------:R-:W-:Y:S01]  /*b4e0*/  @!P5 LEA R19, R51, UR9, 0x5 ;  /* 0x000000093313dc11 */ /* 0x000fe2000f8e28ff */
[----:B------:R-:W-:-:S02]  /*b4f0*/  @!P6 IMAD.MOV.U32 R8, RZ, RZ, R15 ;  /* 0x000000ffff08e224 */ /* 0x000fc400078e000f */
[----:B------:R-:W-:Y:S02]  /*b500*/  @!P6 IMAD.MOV.U32 R9, RZ, RZ, R16 ;  /* 0x000000ffff09e224 */ /* 0x000fe400078e0010 */
[----:B------:R-:W-:Y:S02]  /*b510*/  @!P6 IMAD.MOV.U32 R10, RZ, RZ, R4 ;  /* 0x000000ffff0ae224 */ /* 0x000fe400078e0004 */
[----:B------:R-:W-:Y:S01]  /*b520*/  @!P6 IMAD.MOV.U32 R11, RZ, RZ, R17 ;  /* 0x000000ffff0be224 */ /* 0x000fe200078e0011 */
[----:B------:R-:W-:Y:S04]  /*b530*/  @!P5 STS.64 [R19+0x8], R46 ;  /* 0x0000082e1300d388 */ /* 0x000fe80000000a00 */
[----:B------:R-:W-:Y:S04]  /*b540*/  @!P5 STS.128 [R19+0x10], R8 ;  /* 0x000010081300d388 */ /* 0x000fe80000000c00 */
[----:B------:R-:W-:Y:S01]  /*b550*/  @!P5 STS.64 [R19], R48 ;  /* 0x000000301300d388 */ /* 0x000fe20000000a00 */
[----:B------:R-:W-:Y:S06]  /*b560*/  BAR.SYNC.DEFER_BLOCKING 0x0 ;  /* 0x0000000000007b1d */ /* 0x000fec0000010000 */
[----:B------:R-:W-:Y:S04]  /*b570*/  LDS.64 R4, [UR9+0x20] ;  /* 0x00002009ff047984 */ /* 0x000fe80008000a00 */
[----:B------:R-:W0:Y:S04]  /*b580*/  LDS.64 R42, [UR9] ;  /* 0x00000009ff2a7984 */ /* 0x000e280008000a00 */
[----:B------:R-:W1:Y:S04]  /*b590*/  LDS.64 R6, [UR9+0x40] ;  /* 0x00004009ff067984 */ /* 0x000e680008000a00 */
[----:B------:R-:W-:Y:S04]  /*b5a0*/  LDS.64 R44, [UR9+0x8] ;  /* 0x00000809ff2c7984 */ /* 0x000fe80008000a00 */
[----:B------:R-:W2:Y:S04]  /*b5b0*/  LDS.64 R56, [UR9+0x28] ;  /* 0x00002809ff387984 */ /* 0x000ea80008000a00 */
[----:B------:R-:W-:Y:S04]  /*b5c0*/  LDS.128 R12, [UR9+0x10] ;  /* 0x00001009ff0c7984 */ /* 0x000fe80008000c00 */
[----:B------:R-:W3:Y:S04]  /*b5d0*/  LDS.128 R32, [UR9+0x30] ;  /* 0x00003009ff207984 */ /* 0x000ee80008000c00 */
[----:B------:R-:W4:Y:S01]  /*b5e0*/  LDS.64 R52, [UR9+0x60] ;  /* 0x00006009ff347984 */ /* 0x000f220008000a00 */
[----:B------:R-:W-:-:S03]  /*b5f0*/  ISETP.NE.AND P5, PT, R51, 0x2, PT ;  /* 0x000000023300780c */ /* 0x000fc60003fa5270 */
[----:B------:R-:W5:Y:S04]  /*b600*/  LDS.128 R16, [UR9+0x50] ;  /* 0x00005009ff107984 */ /* 0x000f680008000c00 */
[----:B------:R-:W5:Y:S04]  /*b610*/  LDS.64 R38, [UR9+0x48] ;  /* 0x00004809ff267984 */ /* 0x000f680008000a00 */
[----:B------:R-:W5:Y:S01]  /*b620*/  LDS.64 R36, [UR9+0x68] ;  /* 0x00006809ff247984 */ /* 0x000f620008000a00 */
[----:B0-----:R-:W-:-:S03]  /*b630*/  IADD3 R55, P3, PT, R4, R42, RZ ;  /* 0x0000002a04377210 */ /* 0x001fc60007f7e0ff */
[----:B------:R-:W-:Y:S02]  /*b640*/  LDS.64 R60, [UR9+0xa0] ;  /* 0x0000a009ff3c7984 */ /* 0x000fe40008000a00 */
[----:B------:R-:W-:Y:S01]  /*b650*/  IMAD.X R59, R5, 0x1, R43, P3 ;  /* 0x00000001053b7824 */ /* 0x000fe200018e062b */
[----:B-1----:R-:W-:Y:S02]  /*b660*/  IADD3 R63, P3, PT, R6, R55, RZ ;  /* 0x00000037063f7210 */ /* 0x002fe40007f7e0ff */
[----:B------:R-:W-:Y:S02]  /*b670*/  ISETP.NE.U32.AND P6, PT, R4, RZ, PT ;  /* 0x000000ff0400720c */ /* 0x000fe40003fc5070 */
[----:B------:R-:W-:Y:S02]  /*b680*/  IADD3.X R65, PT, PT, R7, R59, RZ, P3, !PT ;  /* 0x0000003b07417210 */ /* 0x000fe40001ffe4ff */
[----:B------:R-:W-:Y:S01]  /*b690*/  ISETP.NE.U32.AND P3, PT, R6, RZ, PT ;  /* 0x000000ff0600720c */ /* 0x000fe20003f65070 */
[----:B------:R-:W-:Y:S01]  /*b6a0*/  @!P5 IMAD.MOV.U32 R42, RZ, RZ, R55 ;  /* 0x000000ffff2ad224 */ /* 0x000fe200078e0037 */
[----:B------:R-:W-:Y:S01]  /*b6b0*/  ISETP.NE.AND.EX P6, PT, R5, RZ, PT, P6 ;  /* 0x000000ff0500720c */ /* 0x000fe20003fc5360 */
[----:B------:R-:W-:Y:S01]  /*b6c0*/  LDS.64 R54, [UR9+0x80] ;  /* 0x00008009ff367984 */ /* 0x000fe20008000a00 */
[----:B------:R-:W-:-:S03]  /*b6d0*/  ISETP.NE.AND.EX P3, PT, R7, RZ, PT, P3 ;  /* 0x000000ff0700720c */ /* 0x000fc60003f65330 */
[----:B------:R-:W0:Y:S01]  /*b6e0*/  LDS.128 R4, [UR9+0x70] ;  /* 0x00007009ff047984 */ /* 0x000e220008000c00 */
[----:B------:R-:W-:-:S03]  /*b6f0*/  @!P5 IMAD.MOV.U32 R43, RZ, RZ, R59 ;  /* 0x000000ffff2bd224 */ /* 0x000fc600078e003b */
[----:B------:R-:W1:Y:S04]  /*b700*/  LDS.64 R58, [UR9+0x88] ;  /* 0x00008809ff3a7984 */ /* 0x000e680008000a00 */
[----:B--2---:R-:W-:Y:S02]  /*b710*/  @!P6 VIMNMX R56, PT, PT, R44, R56, PT ;  /* 0x000000382c38e248 */ /* 0x004fe40003fe0100 */
[----:B------:R-:W-:Y:S02]  /*b720*/  @!P6 VIMNMX R57, PT, PT, R45, R57, !PT ;  /* 0x000000392d39e248 */ /* 0x000fe40007fe0100 */
[----:B---3--:R-:W-:Y:S02]  /*b730*/  @!P6 VIMNMX R32, PT, PT, R12, R32, PT ;  /* 0x000000200c20e248 */ /* 0x008fe40003fe0100 */
[----:B------:R-:W-:-:S02]  /*b740*/  @!P6 VIMNMX R33, PT, PT, R13, R33, !PT ;  /* 0x000000210d21e248 */ /* 0x000fc40007fe0100 */
[----:B------:R-:W-:Y:S02]  /*b750*/  @!P6 VIMNMX R34, PT, PT, R14, R34, PT ;  /* 0x000000220e22e248 */ /* 0x000fe40003fe0100 */
[----:B------:R-:W-:Y:S01]  /*b760*/  @!P6 VIMNMX R35, PT, PT, R15, R35, !PT ;  /* 0x000000230f23e248 */ /* 0x000fe20007fe0100 */
[----:B------:R-:W-:Y:S02]  /*b770*/  @!P5 IMAD.MOV.U32 R44, RZ, RZ, R56 ;  /* 0x000000ffff2cd224 */ /* 0x000fe400078e0038 */
[----:B------:R-:W-:Y:S02]  /*b780*/  @!P5 IMAD.MOV.U32 R45, RZ, RZ, R57 ;  /* 0x000000ffff2dd224 */ /* 0x000fe400078e0039 */
[----:B------:R-:W-:Y:S02]  /*b790*/  @!P5 IMAD.MOV.U32 R12, RZ, RZ, R32 ;  /* 0x000000ffff0cd224 */ /* 0x000fe400078e0020 */
[----:B------:R-:W-:Y:S02]  /*b7a0*/  @!P5 IMAD.MOV.U32 R13, RZ, RZ, R33 ;  /* 0x000000ffff0dd224 */ /* 0x000fe400078e0021 */
[----:B------:R-:W-:-:S02]  /*b7b0*/  @!P5 IMAD.MOV.U32 R14, RZ, RZ, R34 ;  /* 0x000000ffff0ed224 */ /* 0x000fc400078e0022 */
[----:B------:R-:W-:Y:S01]  /*b7c0*/  @!P5 IMAD.MOV.U32 R15, RZ, RZ, R35 ;  /* 0x000000ffff0fd224 */ /* 0x000fe200078e0023 */
[----:B----4-:R-:W-:Y:S02]  /*b7d0*/  ISETP.NE.U32.AND P5, PT, R52, RZ, PT ;  /* 0x000000ff3400720c */ /* 0x010fe40003fa5070 */
[----:B-----5:R-:W-:Y:S02]  /*b7e0*/  @!P3 VIMNMX R16, PT, PT, R16, R32, PT ;  /* 0x000000201010b248 */ /* 0x020fe40003fe0100 */
[----:B------:R-:W-:Y:S02]  /*b7f0*/  @!P3 VIMNMX R17, PT, PT, R17, R33, !PT ;  /* 0x000000211111b248 */ /* 0x000fe40007fe0100 */
[----:B------:R-:W-:Y:S02]  /*b800*/  @!P3 VIMNMX R18, PT, PT, R18, R34, PT ;  /* 0x000000221212b248 */ /* 0x000fe40003fe0100 */
[----:B------:R-:W-:Y:S02]  /*b810*/  @!P3 VIMNMX R19, PT, PT, R19, R35, !PT ;  /* 0x000000231313b248 */ /* 0x000fe40007fe0100 */
[----:B------:R-:W-:Y:S01]  /*b820*/  ISETP.NE.AND P6, PT, R51, 0x3, PT ;  /* 0x000000033300780c */ /* 0x000fe20003fc5270 */
[----:B------:R-:W2:Y:S01]  /*b830*/  LDS.128 R32, [UR9+0x90] ;  /* 0x00009009ff207984 */ /* 0x000ea20008000c00 */
[----:B------:R-:W-:-:S02]  /*b840*/  ISETP.NE.AND.EX P5, PT, R53, RZ, PT, P5 ;  /* 0x000000ff3500720c */ /* 0x000fc40003fa5350 */
[----:B------:R-:W-:Y:S02]  /*b850*/  @!P3 VIMNMX R38, PT, PT, R38, R56, PT ;  /* 0x000000382626b248 */ /* 0x000fe40003fe0100 */
[----:B------:R-:W-:Y:S02]  /*b860*/  @!P3 VIMNMX R39, PT, PT, R39, R57, !PT ;  /* 0x000000392727b248 */ /* 0x000fe40007fe0100 */
[----:B------:R-:W-:-:S05]  /*b870*/  IADD3 R57, P3, PT, R52, R63, RZ ;  /* 0x0000003f34397210 */ /* 0x000fca0007f7e0ff */
[----:B------:R-:W-:Y:S02]  /*b880*/  @!P6 IMAD.MOV.U32 R42, RZ, RZ, R63 ;  /* 0x000000ffff2ae224 */ /* 0x000fe400078e003f */
[----:B------:R-:W-:Y:S01]  /*b890*/  @!P5 VIMNMX R36, PT, PT, R36, R38, PT ;  /* 0x000000262424d248 */ /* 0x000fe20003fe0100 */
[----:B------:R-:W-:Y:S01]  /*b8a0*/  IMAD.X R67, R53, 0x1, R65, P3 ;  /* 0x0000000135437824 */ /* 0x000fe200018e0641 */
[----:B------:R-:W-:Y:S01]  /*b8b0*/  @!P5 VIMNMX R37, PT, PT, R37, R39, !PT ;  /* 0x000000272525d248 */ /* 0x000fe20007fe0100 */
[----:B------:R-:W-:Y:S01]  /*b8c0*/  @!P6 IMAD.MOV.U32 R13, RZ, RZ, R17 ;  /* 0x000000ffff0de224 */ /* 0x000fe200078e0011 */
[----:B0-----:R-:W-:Y:S01]  /*b8d0*/  @!P5 VIMNMX R4, PT, PT, R4, R16, PT ;  /* 0x000000100404d248 */ /* 0x001fe20003fe0100 */
[----:B------:R-:W-:Y:S01]  /*b8e0*/  @!P6 IMAD.MOV.U32 R14, RZ, RZ, R18 ;  /* 0x000000ffff0ee224 */ /* 0x000fe200078e0012 */
[----:B------:R-:W-:Y:S01]  /*b8f0*/  @!P5 VIMNMX R5, PT, PT, R5, R17, !PT ;  /* 0x000000110505d248 */ /* 0x000fe20007fe0100 */
[----:B------:R-:W-:Y:S01]  /*b900*/  @!P6 IMAD.MOV.U32 R15, RZ, RZ, R19 ;  /* 0x000000ffff0fe224 */ /* 0x000fe200078e0013 */
[----:B------:R-:W-:Y:S01]  /*b910*/  @!P5 VIMNMX R6, PT, PT, R6, R18, PT ;  /* 0x000000120606d248 */ /* 0x000fe20003fe0100 */
[----:B------:R-:W-:Y:S01]  /*b920*/  @!P6 IMAD.MOV.U32 R43, RZ, RZ, R65 ;  /* 0x000000ffff2be224 */ /* 0x000fe200078e0041 */
[----:B------:R-:W-:Y:S01]  /*b930*/  @!P5 VIMNMX R7, PT, PT, R7, R19, !PT ;  /* 0x000000130707d248 */ /* 0x000fe20007fe0100 */
[----:B------:R-:W-:Y:S01]  /*b940*/  LDS.64 R52, [UR9+0xa8] ;  /* 0x0000a809ff347984 */ /* 0x000fe20008000a00 */
[----:B------:R-:W-:-:S02]  /*b950*/  IADD3 R63, P5, PT, R54, R57, RZ ;  /* 0x00000039363f7210 */ /* 0x000fc40007fbe0ff */
[----:B------:R-:W-:Y:S02]  /*b960*/  ISETP.NE.U32.AND P3, PT, R54, RZ, PT ;  /* 0x000000ff3600720c */ /* 0x000fe40003f65070 */
[----:B------:R-:W-:Y:S01]  /*b970*/  @!P6 MOV R12, R16 ;  /* 0x00000010000ce202 */ /* 0x000fe20000000f00 */
[C---:B------:R-:W-:Y:S01]  /*b980*/  IMAD.X R65, R55.reuse, 0x1, R67, P5 ;  /* 0x0000000137417824 */ /* 0x040fe200028e0643 */
[----:B------:R-:W0:Y:S01]  /*b990*/  LDS.128 R16, [UR9+0xb0] ;  /* 0x0000b009ff107984 */ /* 0x000e220008000c00 */
[----:B------:R-:W-:Y:S01]  /*b9a0*/  ISETP.NE.AND.EX P3, PT, R55, RZ, PT, P3 ;  /* 0x000000ff3700720c */ /* 0x000fe20003f65330 */
[----:B------:R-:W-:Y:S02]  /*b9b0*/  @!P6 IMAD.MOV.U32 R44, RZ, RZ, R38 ;  /* 0x000000ffff2ce224 */ /* 0x000fe400078e0026 */
[----:B------:R-:W3:Y:S01]  /*b9c0*/  LDS.64 R54, [UR9+0xc0] ;  /* 0x0000c009ff367984 */ /* 0x000ee20008000a00 */
[----:B------:R-:W-:Y:S01]  /*b9d0*/  @!P6 IMAD.MOV.U32 R45, RZ, RZ, R39 ;  /* 0x000000ffff2de224 */ /* 0x000fe200078e0027 */
[----:B------:R-:W-:-:S02]  /*b9e0*/  ISETP.NE.AND P6, PT, R51, 0x4, PT ;  /* 0x000000043300780c */ /* 0x000fc40003fc5270 */
[----:B------:R-:W-:-:S06]  /*b9f0*/  ISETP.NE.AND P5, PT, R51, 0x5, PT ;  /* 0x000000053300780c */ /* 0x000fcc0003fa5270 */
[----:B-1----:R-:W-:Y:S02]  /*ba00*/  @!P3 VIMNMX R58, PT, PT, R58, R36, PT ;  /* 0x000000243a3ab248 */ /* 0x002fe40003fe0100 */
[----:B------:R-:W-:-:S03]  /*ba10*/  @!P3 VIMNMX R59, PT, PT, R59, R37, !PT ;  /* 0x000000253b3bb248 */ /* 0x000fc60007fe0100 */
[----:B------:R-:W-:Y:S02]  /*ba20*/  @!P6 IMAD.MOV.U32 R42, RZ, RZ, R57 ;  /* 0x000000ffff2ae224 */ /* 0x000fe400078e0039 */
[----:B------:R-:W-:Y:S01]  /*ba30*/  @!P6 IMAD.MOV.U32 R43, RZ, RZ, R67 ;  /* 0x000000ffff2be224 */ /* 0x000fe200078e0043 */
[----:B------:R-:W1:Y:S01]  /*ba40*/  LDS.64 R56, [UR9+0xc8] ;  /* 0x0000c809ff387984 */ /* 0x000e620008000a00 */
[----:B------:R-:W-:Y:S01]  /*ba50*/  @!P6 IMAD.MOV.U32 R44, RZ, RZ, R36 ;  /* 0x000000ffff2ce224 */ /* 0x000fe200078e0024 */
[----:B------:R-:W-:Y:S01]  /*ba60*/  @!P5 MOV R42, R63 ;  /* 0x0000003f002ad202 */ /* 0x000fe20000000f00 */
[----:B------:R-:W-:Y:S02]  /*ba70*/  @!P6 IMAD.MOV.U32 R45, RZ, RZ, R37 ;  /* 0x000000ffff2de224 */ /* 0x000fe400078e0025 */
[----:B------:R-:W-:Y:S01]  /*ba80*/  @!P6 IMAD.MOV.U32 R12, RZ, RZ, R4 ;  /* 0x000000ffff0ce224 */ /* 0x000fe200078e0004 */
[----:B------:R-:W4:Y:S01]  /*ba90*/  LDS.128 R36, [UR9+0xd0] ;  /* 0x0000d009ff247984 */ /* 0x000f220008000c00 */
[----:B------:R-:W-:-:S02]  /*baa0*/  @!P6 IMAD.MOV.U32 R13, RZ, RZ, R5 ;  /* 0x000000ffff0de224 */ /* 0x000fc400078e0005 */
[----:B------:R-:W-:Y:S02]  /*bab0*/  @!P6 IMAD.MOV.U32 R14, RZ, RZ, R6 ;  /* 0x000000ffff0ee224 */ /* 0x000fe400078e0006 */
[----:B------:R-:W-:Y:S01]  /*bac0*/  @!P6 IMAD.MOV.U32 R15, RZ, RZ, R7 ;  /* 0x000000ffff0fe224 */ /* 0x000fe200078e0007 */
[----:B------:R-:W-:Y:S02]  /*bad0*/  IADD3 R67, P6, PT, R60, R63, RZ ;  /* 0x0000003f3c437210 */ /* 0x000fe40007fde0ff */
[----:B------:R-:W5:Y:S01]  /*bae0*/  LDS.64 R62, [UR9+0xe0] ;  /* 0x0000e009ff3e7984 */ /* 0x000f620008000a00 */
[----:B--2---:R-:W-:Y:S02]  /*baf0*/  @!P3 VIMNMX R32, PT, PT, R32, R4, PT ;  /* 0x000000042020b248 */ /* 0x004fe40003fe0100 */
[----:B------:R-:W-:Y:S02]  /*bb00*/  @!P3 VIMNMX R33, PT, PT, R33, R5, !PT ;  /* 0x000000052121b248 */ /* 0x000fe40007fe0100 */
[----:B------:R-:W-:-:S02]  /*bb10*/  @!P3 VIMNMX R34, PT, PT, R34, R6, PT ;  /* 0x000000062222b248 */ /* 0x000fc40003fe0100 */
[----:B------:R-:W-:Y:S02]  /*bb20*/  @!P3 VIMNMX R35, PT, PT, R35, R7, !PT ;  /* 0x000000072323b248 */ /* 0x000fe40007fe0100 */
[----:B------:R-:W-:Y:S01]  /*bb30*/  ISETP.NE.U32.AND P3, PT, R60, RZ, PT ;  /* 0x000000ff3c00720c */ /* 0x000fe20003f65070 */
[----:B------:R-:W-:Y:S01]  /*bb40*/  @!P5 IMAD.MOV.U32 R12, RZ, RZ, R32 ;  /* 0x000000ffff0cd224 */ /* 0x000fe200078e0020 */
[----:B------:R-:W-:Y:S02]  /*bb50*/  LDS.128 R4, [UR9+0xf0] ;  /* 0x0000f009ff047984 */ /* 0x000fe40008000c00 */
[----:B------:R-:W-:Y:S01]  /*bb60*/  ISETP.NE.AND.EX P3, PT, R61, RZ, PT, P3 ;  /* 0x000000ff3d00720c */ /* 0x000fe20003f65330 */
[----:B------:R-:W-:Y:S02]  /*bb70*/  @!P5 IMAD.MOV.U32 R13, RZ, RZ, R33 ;  /* 0x000000ffff0dd224 */ /* 0x000fe400078e0021 */
[----:B------:R-:W-:Y:S02]  /*bb80*/  @!P5 IMAD.MOV.U32 R43, RZ, RZ, R65 ;  /* 0x000000ffff2bd224 */ /* 0x000fe400078e0041 */
[----:B------:R-:W-:-:S02]  /*bb90*/  @!P5 IMAD.MOV.U32 R44, RZ, RZ, R58 ;  /* 0x000000ffff2cd224 */ /* 0x000fc400078e003a */
[----:B------:R-:W-:Y:S02]  /*bba0*/  @!P5 IMAD.MOV.U32 R45, RZ, RZ, R59 ;  /* 0x000000ffff2dd224 */ /* 0x000fe400078e003b */
[----:B------:R-:W-:Y:S02]  /*bbb0*/  @!P5 IMAD.MOV.U32 R14, RZ, RZ, R34 ;  /* 0x000000ffff0ed224 */ /* 0x000fe400078e0022 */
[----:B------:R-:W-:Y:S02]  /*bbc0*/  @!P5 IMAD.MOV.U32 R15, RZ, RZ, R35 ;  /* 0x000000ffff0fd224 */ /* 0x000fe400078e0023 */
[----:B0-----:R-:W-:Y:S02]  /*bbd0*/  @!P3 VIMNMX R16, PT, PT, R16, R32, PT ;  /* 0x000000201010b248 */ /* 0x001fe40003fe0100 */
[----:B------:R-:W-:Y:S02]  /*bbe0*/  @!P3 VIMNMX R17, PT, PT, R17, R33, !PT ;  /* 0x000000211111b248 */ /* 0x000fe40007fe0100 */
[----:B------:R-:W-:Y:S01]  /*bbf0*/  @!P3 VIMNMX R52, PT, PT, R52, R58, PT ;  /* 0x0000003a3434b248 */ /* 0x000fe20003fe0100 */
[----:B------:R-:W0:Y:S01]  /*bc00*/  LDS.64 R32, [UR9+0xe8] ;  /* 0x0000e809ff207984 */ /* 0x000e220008000a00 */
[----:B------:R-:W-:-:S02]  /*bc10*/  @!P3 VIMNMX R53, PT, PT, R53, R59, !PT ;  /* 0x0000003b3535b248 */ /* 0x000fc40007fe0100 */
[----:B------:R-:W-:Y:S02]  /*bc20*/  @!P3 VIMNMX R18, PT, PT, R18, R34, PT ;  /* 0x000000221212b248 */ /* 0x000fe40003fe0100 */
[----:B------:R-:W-:Y:S02]  /*bc30*/  @!P3 VIMNMX R19, PT, PT, R19, R35, !PT ;  /* 0x000000231313b248 */ /* 0x000fe40007fe0100 */
[----:B------:R-:W-:Y:S02]  /*bc40*/  ISETP.NE.AND P5, PT, R51, 0x6, PT ;  /* 0x000000063300780c */ /* 0x000fe40003fa5270 */
[----:B---3--:R-:W-:-:S04]  /*bc50*/  ISETP.NE.U32.AND P3, PT, R54, RZ, PT ;  /* 0x000000ff3600720c */ /* 0x008fc80003f65070 */
[----:B------:R-:W-:Y:S01]  /*bc60*/  ISETP.NE.AND.EX P3, PT, R55, RZ, PT, P3 ;  /* 0x000000ff3700720c */ /* 0x000fe20003f65330 */
[----:B------:R-:W-:Y:S01]  /*bc70*/  IMAD.X R69, R61, 0x1, R65, P6 ;  /* 0x000000013d457824 */ /* 0x000fe200030e0641 */
[----:B------:R-:W-:-:S05]  /*bc80*/  ISETP.NE.AND P6, PT, R51, 0x7, PT ;  /* 0x000000073300780c */ /* 0x000fca0003fc5270 */
[----:B------:R-:W-:Y:S01]  /*bc90*/  @!P5 IMAD.MOV.U32 R42, RZ, RZ, R67 ;  /* 0x000000ffff2ad224 */ /* 0x000fe200078e0043 */
[----:B------:R-:W-:Y:S01]  /*bca0*/  @!P5 MOV R14, R18 ;  /* 0x00000012000ed202 */ /* 0x000fe20000000f00 */
[----:B------:R-:W-:Y:S02]  /*bcb0*/  @!P5 IMAD.MOV.U32 R43, RZ, RZ, R69 ;  /* 0x000000ffff2bd224 */ /* 0x000fe400078e0045 */
[----:B------:R-:W-:Y:S02]  /*bcc0*/  @!P5 IMAD.MOV.U32 R44, RZ, RZ, R52 ;  /* 0x000000ffff2cd224 */ /* 0x000fe400078e0034 */
[----:B------:R-:W-:Y:S02]  /*bcd0*/  @!P5 IMAD.MOV.U32 R45, RZ, RZ, R53 ;  /* 0x000000ffff2dd224 */ /* 0x000fe400078e0035 */
[----:B------:R-:W-:Y:S02]  /*bce0*/  @!P5 IMAD.MOV.U32 R12, RZ, RZ, R16 ;  /* 0x000000ffff0cd224 */ /* 0x000fe400078e0010 */
[----:B------:R-:W-:-:S02]  /*bcf0*/  @!P5 IMAD.MOV.U32 R13, RZ, RZ, R17 ;  /* 0x000000ffff0dd224 */ /* 0x000fc400078e0011 */
[----:B------:R-:W-:Y:S01]  /*bd00*/  @!P5 IMAD.MOV.U32 R15, RZ, RZ, R19 ;  /* 0x000000ffff0fd224 */ /* 0x000fe200078e0013 */
[----:B------:R-:W-:Y:S01]  /*bd10*/  IADD3 R67, P5, PT, R54, R67, RZ ;  /* 0x0000004336437210 */ /* 0x000fe20007fbe0ff */
[----:B------:R5:W2:Y:S01]  /*bd20*/  SHFL.UP PT, R51, R8, 0x1, RZ ;  /* 0x0420000008337989 */ /* 0x000aa200000e00ff */
[----:B-1----:R-:W-:Y:S02]  /*bd30*/  @!P3 VIMNMX R56, PT, PT, R56, R52, PT ;  /* 0x000000343838b248 */ /* 0x002fe40003fe0100 */
[----:B------:R-:W-:Y:S02]  /*bd40*/  @!P3 VIMNMX R57, PT, PT, R57, R53, !PT ;  /* 0x000000353939b248 */ /* 0x000fe40007fe0100 */
[----:B----4-:R-:W-:Y:S02]  /*bd50*/  @!P3 VIMNMX R36, PT, PT, R36, R16, PT ;  /* 0x000000102424b248 */ /* 0x010fe40003fe0100 */
[----:B------:R-:W-:Y:S02]  /*bd60*/  @!P3 VIMNMX R37, PT, PT, R37, R17, !PT ;  /* 0x000000112525b248 */ /* 0x000fe40007fe0100 */
[----:B------:R-:W-:-:S02]  /*bd70*/  @!P3 VIMNMX R38, PT, PT, R38, R18, PT ;  /* 0x000000122626b248 */ /* 0x000fc40003fe0100 */
[----:B------:R-:W-:Y:S01]  /*bd80*/  @!P3 VIMNMX R39, PT, PT, R39, R19, !PT ;  /* 0x000000132727b248 */ /* 0x000fe20007fe0100 */
[----:B------:R-:W-:Y:S01]  /*bd90*/  IMAD.X R55, R55, 0x1, R69, P5 ;  /* 0x0000000137377824 */ /* 0x000fe200028e0645 */
[C---:B-----5:R-:W-:Y:S01]  /*bda0*/  IADD3 R8, P3, PT, R62.reuse, R67, RZ ;  /* 0x000000433e087210 */ /* 0x060fe20007f7e0ff */
[----:B------:R1:W3:Y:S01]  /*bdb0*/  SHFL.UP PT, R50, R9, 0x1, RZ ;  /* 0x0420000009327989 */ /* 0x0002e200000e00ff */
[----:B------:R-:W-:-:S04]  /*bdc0*/  ISETP.NE.U32.AND P5, PT, R62, RZ, PT ;  /* 0x000000ff3e00720c */ /* 0x000fc80003fa5070 */
[C---:B------:R-:W-:Y:S01]  /*bdd0*/  ISETP.NE.AND.EX P5, PT, R63.reuse, RZ, PT, P5 ;  /* 0x000000ff3f00720c */ /* 0x040fe20003fa5350 */
[----:B-1----:R-:W-:Y:S01]  /*bde0*/  IMAD.X R9, R63, 0x1, R55, P3 ;  /* 0x000000013f097824 */ /* 0x002fe200018e0637 */
[----:B------:R-:W-:Y:S01]  /*bdf0*/  ISETP.GE.U32.AND P3, PT, R41, 0x20, PT ;  /* 0x000000202900780c */ /* 0x000fe20003f66070 */
[----:B------:R1:W4:Y:S01]  /*be00*/  SHFL.UP PT, R59, R10, 0x1, RZ ;  /* 0x042000000a3b7989 */ /* 0x00032200000e00ff */
[----:B------:R-:W-:-:S03]  /*be10*/  @!P6 IMAD.MOV.U32 R42, RZ, RZ, R67 ;  /* 0x000000ffff2ae224 */ /* 0x000fc600078e0043 */
[----:B------:R1:W1:Y:S01]  /*be20*/  SHFL.UP PT, R54, R11, 0x1, RZ ;  /* 0x042000000b367989 */ /* 0x00026200000e00ff */
        /* <DEDUP_REMOVED lines=8> */
[----:B------:R-:W-:Y:S01]  /*beb0*/  @!P6 IMAD.MOV.U32 R13, RZ, RZ, R37 ;  /* 0x000000ffff0de224 */ /* 0x000fe200078e0025 */
[----:B0-----:R-:W-:Y:S01]  /*bec0*/  @!P5 VIMNMX R32, PT, PT, R32, R56, PT ;  /* 0x000000382020d248 */ /* 0x001fe20003fe0100 */
[----:B------:R-:W-:Y:S01]  /*bed0*/  @!P6 IMAD.MOV.U32 R14, RZ, RZ, R38 ;  /* 0x000000ffff0ee224 */ /* 0x000fe200078e0026 */
[----:B------:R-:W-:Y:S01]  /*bee0*/  @!P5 VIMNMX R33, PT, PT, R33, R57, !PT ;  /* 0x000000392121d248 */ /* 0x000fe20007fe0100 */
[----:B------:R-:W-:Y:S01]  /*bef0*/  @!P6 IMAD.MOV.U32 R15, RZ, RZ, R39 ;  /* 0x000000ffff0fe224 */ /* 0x000fe200078e0027 */
[----:B------:R-:W-:Y:S02]  /*bf00*/  @!P5 VIMNMX R4, PT, PT, R4, R36, PT ;  /* 0x000000240404d248 */ /* 0x000fe40003fe0100 */
[----:B------:R-:W-:Y:S02]  /*bf10*/  @!P5 VIMNMX R5, PT, PT, R5, R37, !PT ;  /* 0x000000250505d248 */ /* 0x000fe40007fe0100 */
[----:B------:R-:W-:-:S02]  /*bf20*/  @!P5 VIMNMX R6, PT, PT, R6, R38, PT ;  /* 0x000000260606d248 */ /* 0x000fc40003fe0100 */
[----:B------:R-:W-:Y:S01]  /*bf30*/  @!P5 VIMNMX R7, PT, PT, R7, R39, !PT ;  /* 0x000000270707d248 */ /* 0x000fe20007fe0100 */
[----:B--234-:R-:W-:Y:S06]  /*bf40*/  @!P3 BRA `(.L_x_1119) ;  /* 0x000000000054b947 */ /* 0x01cfec0003800000 */
[----:B-1----:R-:W-:Y:S02]  /*bf50*/  ISETP.NE.U32.AND P3, PT, R61, RZ, PT ;  /* 0x000000ff3d00720c */ /* 0x002fe40003f65070 */
        /* <DEDUP_REMOVED lines=20> */
.L_x_1119:
[----:B-1----:R-:W0:Y:S01]  /*c0a0*/  LDC.64 R10, c[0x0][0x3d8] ;  /* 0x0000f600ff0a7b82 */ /* 0x002e220000000a00 */
        /* <DEDUP_REMOVED lines=8> */
[----:B------:R-:W-:Y:S01]  /*c130*/  IMAD.MOV.U32 R15, RZ, RZ, 0x64 ;  /* 0x00000064ff0f7424 */ /* 0x000fe200078e00ff */
[----:B------:R1:W-:Y:S04]  /*c140*/  STS.64 [UR9+0x188], R8 ;  /* 0x00018808ff007988 */ /* 0x0003e80008000a09 */
        /* <DEDUP_REMOVED lines=12> */
.L_x_1122:
[----:B------:R-:W-:Y:S05]  /*c210*/  BSYNC.RECONVERGENT B0 ;  /* 0x0000000000007941 */ /* 0x000fea0003800200 */
.L_x_1121:
[----:B------:R-:W0:Y:S01]  /*c220*/  LDCU UR4, c[0x0][0x370] ;  /* 0x00006e00ff0477ac */ /* 0x000e220008000800 */
[----:B------:R-:W-:-:S05]  /*c230*/  LOP3.LUT R41, RZ, R41, RZ, 0x33, !PT ;  /* 0x00000029ff297212 */ /* 0x000fca00078e33ff */
[----:B-1----:R-:W-:Y:S01]  /*c240*/  VIADD R11, R41, UR13 ;  /* 0x0000000d290b7c36 */ /* 0x002fe20008000000 */
[----:B0-----:R-:W-:-:S09]  /*c250*/  UISETP.GT.U32.AND UP0, UPT, UR4, 0x1f3, UPT ;  /* 0x000001f30400788c */ /* 0x001fd2000bf04070 */
[----:B------:R-:W-:Y:S05]  /*c260*/  BRA.U UP0, `(.L_x_1123) ;  /* 0x0000000100087547 */ /* 0x000fea000b800000 */
[----:B------:R0:W-:Y:S06]  /*c270*/  MEMBAR.SC.CTA ;  /* 0x0000000000007992 */ /* 0x0001ec0000000000 */
[----:B0-----:R-:W-:Y:S05]  /*c280*/  BRA `(.L_x_1124) ;  /* 0x0000000000087947 */ /* 0x001fea0003800000 */
.L_x_1123:
[----:B------:R-:W-:Y:S05]  /*c290*/  NANOSLEEP 0x1c2 ;  /* 0x000001c20000795d */ /* 0x000fea0003800000 */
[----:B------:R-:W-:Y:S01]  /*c2a0*/  NOP ;  /* 0x0000000000007918 */ /* 0x000fe20000000000 */
.L_x_1124:
[----:B------:R-:W-:-:S07]  /*c2b0*/  IMAD.WIDE R12, R41, 0x4, R12 ;  /* 0x00000004290c7825 */ /* 0x000fce00078e020c */
.L_x_1126:
        /* <DEDUP_REMOVED lines=10> */
.L_x_1309:
        /* <DEDUP_REMOVED lines=13> */
.L_x_1128:
[----:B------:R-:W0:Y:S02]  /*c430*/  LDC.64 R36, c[0x0][0x3e8] ;  /* 0x0000fa00ff247b82 */ /* 0x000e240000000a00 */
[----:B0-----:R-:W-:-:S05]  /*c440*/  IMAD.WIDE R36, R11, 0x20, R36 ;  /* 0x000000200b247825 */ /* 0x001fca00078e0224 */
[----:B------:R0:W5:Y:S04]  /*c450*/  LD.E.64.STRONG.GPU R34, desc[UR10][R36.64+0x400] ;  /* 0x0004000a24227980 */ /* 0x000168000c10fb00 */
[----:B------:R0:W5:Y:S04]  /*c460*/  LD.E.64.STRONG.GPU R18, desc[UR10][R36.64+0x418] ;  /* 0x0004180a24127980 */ /* 0x000168000c10fb00 */
[----:B------:R0:W5:Y:S04]  /*c470*/  LD.E.64.STRONG.GPU R12, desc[UR10][R36.64+0x408] ;  /* 0x0004080a240c7980 */ /* 0x000168000c10fb00 */
[----:B------:R0:W5:Y:S02]  /*c480*/  LD.E.64.STRONG.GPU R14, desc[UR10][R36.64+0x410] ;  /* 0x0004100a240e7980 */ /* 0x000164000c10fb00 */
.L_x_1129:
[----:B------:R-:W-:Y:S05]  /*c490*/  BSYNC.RECONVERGENT B0 ;  /* 0x0000000000007941 */ /* 0x000fea0003800200 */
.L_x_1127:
[----:B------:R-:W-:-:S03]  /*c4a0*/  UMOV UR4, 0xffffffff ;  /* 0xffffffff00047882 */ /* 0x000fc60000000000 */
[----:B------:R-:W-:Y:S05]  /*c4b0*/  BRA.DIV UR4, `(.L_x_1130) ;  /* 0x0000004a04407947 */ /* 0x000fea000b800000 */
[----:B01----:R-:W0:Y:S01]  /*c4c0*/  S2R R37, SR_GEMASK ;  /* 0x0000000000257919 */ /* 0x003e220000003c00 */
[----:B------:R-:W-:-:S04]  /*c4d0*/  VOTE.ANY R10, PT, !P3 ;  /* 0x00000000000a7806 */ /* 0x000fc800058e0100 */
[----:B0-----:R-:W-:-:S04]  /*c4e0*/  LOP3.LUT R10, R10, 0x80000000, R37, 0xec, !PT ;  /* 0x800000000a0a7812 */ /* 0x001fc800078eec25 */
[----:B------:R-:W-:-:S04]  /*c4f0*/  IADD3 R37, PT, PT, R10, -0x1, RZ ;  /* 0xffffffff0a257810 */ /* 0x000fc80007ffe0ff */
        /* <DEDUP_REMOVED lines=10> */
.L_x_1320:
[----:B------:R-:W-:Y:S01]  /*c5a0*/  ISETP.GE.AND P3, PT, R40, R66, PT ;  /* 0x000000422800720c */ /* 0x000fe20003f66270 */
[----:B------:R-:W-:-:S12]  /*c5b0*/  BSSY.RECONVERGENT B0, `(.L_x_1131) ;  /* 0x000000c000007945 */ /* 0x000fd80003800200 */
[----:B------:R-:W-:Y:S05]  /*c5c0*/  @P3 BRA `(.L_x_1132) ;  /* 0x0000000000283947 */ /* 0x000fea0003800000 */
[----:B------:R-:W-:Y:S02]  /*c5d0*/  ISETP.NE.U32.AND P3, PT, R34, RZ, PT ;  /* 0x000000ff2200720c */ /* 0x000fe40003f65070 */
[----:B0-----:R-:W-:Y:S02]  /*c5e0*/  IADD3 R34, P4, PT, R39, R34, RZ ;  /* 0x0000002227227210 */ /* 0x001fe40007f9e0ff */
[----:B------:R-:W-:-:S03]  /*c5f0*/  ISETP.NE.AND.EX P3, PT, R35, RZ, PT, P3 ;  /* 0x000000ff2300720c */ /* 0x000fc60003f65330 */
[----:B------:R-:W-:-:S10]  /*c600*/  IMAD.X R35, R36, 0x1, R35, P4 ;  /* 0x0000000124237824 */ /* 0x000fd400020e0623 */
[----:B------:R-:W-:Y:S02]  /*c610*/  @!P3 VIMNMX R18, PT, PT, R18, R45, PT ;  /* 0x0000002d1212b248 */ /* 0x000fe40003fe0100 */
[----:B------:R-:W-:Y:S02]  /*c620*/  @!P3 VIMNMX R19, PT, PT, R19, R76, !PT ;  /* 0x0000004c1313b248 */ /* 0x000fe40007fe0100 */
[----:B---3--:R-:W-:Y:S02]  /*c630*/  @!P3 VIMNMX R12, PT, PT, R12, R41, PT ;  /* 0x000000290c0cb248 */ /* 0x008fe40003fe0100 */
[----:B----4-:R-:W-:Y:S02]  /*c640*/  @!P3 VIMNMX R13, PT, PT, R13, R38, !PT ;  /* 0x000000260d0db248 */ /* 0x010fe40007fe0100 */
[----:B------:R-:W-:Y:S02]  /*c650*/  @!P3 VIMNMX R14, PT, PT, R14, R43, PT ;  /* 0x0000002b0e0eb248 */ /* 0x000fe40003fe0100 */
[----:B------:R-:W-:-:S07]  /*c660*/  @!P3 VIMNMX R15, PT, PT, R15, R42, !PT ;  /* 0x0000002a0f0fb248 */ /* 0x000fce0007fe0100 */
.L_x_1132:
[----:B------:R-:W-:Y:S05]  /*c670*/  BSYNC.RECONVERGENT B0 ;  /* 0x0000000000007941 */ /* 0x000fea0003800200 */
.L_x_1131:
        /* <DEDUP_REMOVED lines=10> */
.L_x_1330:
        /* <DEDUP_REMOVED lines=14> */
.L_x_1135:
[----:B------:R-:W-:Y:S05]  /*c800*/  BSYNC.RECONVERGENT B0 ;  /* 0x0000000000007941 */ /* 0x000fea0003800200 */
.L_x_1134:
        /* <DEDUP_REMOVED lines=10> */
.L_x_1340:
        /* <DEDUP_REMOVED lines=14> */
.L_x_1138:
[----:B------:R-:W-:Y:S05]  /*c990*/  BSYNC.RECONVERGENT B0 ;  /* 0x0000000000007941 */ /* 0x000fea0003800200 */
.L_x_1137:
[----:B------:R-:W-:-:S03]  /*c9a0*/  UMOV UR4, 0xffffffff ;  /* 0xffffffff00047882 */ /* 0x000fc60000000000 */
[----:B------:R-:W-:Y:S05]  /*c9b0*/  BRA.DIV UR4, `(.L_x_1139) ;  /* 0x0000004e04487947 */ /* 0x000fea000b800000 */
[----:B------:R2:W2:Y:S04]  /*c9c0*/  SHFL.DOWN PT, R37, R34, 0x8, R66 ;  /* 0x0900000022257989 */ /* 0x0004a800000e0042 */
[----:B-1----:R1:W1:Y:S04]  /*c9d0*/  SHFL.DOWN PT, R36, R35, 0x8, R66 ;  /* 0x0900000023247989 */ /* 0x00226800000e0042 */
[----:B------:R0:W1:Y:S04]  /*c9e0*/  SHFL.DOWN PT, R39, R12, 0x8, R66 ;  /* 0x090000000c277989 */ /* 0x00006800000e0042 */
[----:B------:R1:W1:Y:S04]  /*c9f0*/  SHFL.DOWN PT, R38, R13, 0x8, R66 ;  /* 0x090000000d267989 */ /* 0x00026800000e0042 */
[----:B------:R1:W1:Y:S04]  /*ca00*/  SHFL.DOWN PT, R41, R14, 0x8, R66 ;  /* 0x090000000e297989 */ /* 0x00026800000e0042 */
[----:B0-----:R0:W0:Y:S04]  /*ca10*/  SHFL.DOWN PT, R42, R15, 0x8, R66 ;  /* 0x090000000f2a7989 */ /* 0x00102800000e0042 */
[----:B------:R0:W0:Y:S04]  /*ca20*/  SHFL.DOWN PT, R43, R18, 0x8, R66 ;  /* 0x09000000122b7989 */ /* 0x00002800000e0042 */
[----:B--2---:R0:W0:Y:S02]  /*ca30*/  SHFL.DOWN PT, R76, R19, 0x8, R66 ;  /* 0x09000000134c7989 */ /* 0x00402400000e0042 */
.L_x_1350:
        /* <DEDUP_REMOVED lines=14> */
.L_x_1141:
[----:B------:R-:W-:Y:S05]  /*cb20*/  BSYNC.RECONVERGENT B0 ;  /* 0x0000000000007941 */ /* 0x000fea0003800200 */
.L_x_1140:
        /* <DEDUP_REMOVED lines=10> */
.L_x_1360:
        /* <DEDUP_REMOVED lines=15> */
.L_x_1144:
[----:B------:R-:W-:Y:S05]  /*ccc0*/  BSYNC.RECONVERGENT B0 ;  /* 0x0000000000007941 */ /* 0x000fea0003800200 */
.L_x_1143:
[----:B------:R-:W-:-:S03]  /*ccd0*/  UMOV UR4, 0xffffffff ;  /* 0xffffffff00047882 */ /* 0x000fc60000000000 */
[----:B------:R-:W-:Y:S05]  /*cce0*/  BRA.DIV UR4, `(.L_x_1145) ;  /* 0x0000004e04ec7947 */ /* 0x000fea000b800000 */
[----:B------:R-:W-:-:S13]  /*ccf0*/  VOTE.ALL P3, P3 ;  /* 0x0000000000ff7806 */ /* 0x000fda0001860000 */
.L_x_1363:
[----:B------:R-:W-:Y:S05]  /*cd00*/  @!P3 BRA `(.L_x_1146) ;  /* 0x0000000800e0b947 */ /* 0x000fea0003800000 */
.L_x_1168:
[----:B0-2-4-:R-:W2:Y:S01]  /*cd10*/  LDC.64 R48, c[0x0][0x3d8] ;  /* 0x0000f600ff307b82 */ /* 0x015ea20000000a00 */
[----:B------:R-:W-:Y:S05]  /*cd20*/  YIELD ;  /* 0x0000000000007946 */ /* 0x000fea0003800000 */
[----:B--2---:R-:W-:-:S07]  /*cd30*/  IMAD.WIDE R48, R11, 0x4, R48 ;  /* 0x000000040b307825 */ /* 0x004fce00078e0230 */
.L_x_1148:
        /* <DEDUP_REMOVED lines=10> */
.L_x_1366:
[----:B------:R-:W-:Y:S05]  /*cde0*/  @P3 BRA `(.L_x_1148) ;  /* 0xfffffffc00d43947 */ /* 0x000fea000383ffff */
[----:B------:R-:W-:Y:S01]  /*cdf0*/  ISETP.NE.AND P3, PT, R62, 0x65, PT ;  /* 0x000000653e00780c */ /* 0x000fe20003f65270 */
[----:B------:R-:W-:-:S12]  /*ce00*/  BSSY.RECONVERGENT B0, `(.L_x_1149) ;  /* 0x0000011000007945 */ /* 0x000fd80003800200 */
[----:B------:R-:W-:Y:S05]  /*ce10*/  @!P3 BRA `(.L_x_1150) ;  /* 0x000000000024b947 */ /* 0x000fea0003800000 */
[----:B------:R-:W-:-:S13]  /*ce20*/  ISETP.NE.AND P4, PT, R62, 0x64, PT ;  /* 0x000000643e00780c */ /* 0x000fda0003f85270 */
[----:B------:R-:W-:Y:S05]  /*ce30*/  @P4 BRA `(.L_x_1151) ;  /* 0x0000000000344947 */ /* 0x000fea0003800000 */
[----:B------:R-:W2:Y:S02]  /*ce40*/  LDC.64 R48, c[0x0][0x3e0] ;  /* 0x0000f800ff307b82 */ /* 0x000ea40000000a00 */
[----:B--2---:R-:W-:-:S05]  /*ce50*/  IMAD.WIDE R48, R11, 0x20, R48 ;  /* 0x000000200b307825 */ /* 0x004fca00078e0230 */
[----:B-1----:R2:W5:Y:S04]  /*ce60*/  LD.E.64.STRONG.GPU R36, desc[UR10][R48.64] ;  /* 0x0000000a30247980 */ /* 0x002568000c10fb00 */
[----:B------:R2:W5:Y:S04]  /*ce70*/  LD.E.64.STRONG.GPU R38, desc[UR10][R48.64+0x8] ;  /* 0x0000080a30267980 */ /* 0x000568000c10fb00 */
[----:B------:R2:W5:Y:S04]  /*ce80*/  LD.E.64.STRONG.GPU R40, desc[UR10][R48.64+0x10] ;  /* 0x0000100a30287980 */ /* 0x000568000c10fb00 */
[----:B0-----:R2:W5:Y:S01]  /*ce90*/  LD.E.64.STRONG.GPU R42, desc[UR10][R48.64+0x18] ;  /* 0x0000180a302a7980 */ /* 0x001562000c10fb00 */
[----:B------:R-:W-:Y:S05]  /*cea0*/  BRA `(.L_x_1151) ;  /* 0x0000000000187947 */ /* 0x000fea0003800000 */
.L_x_1150:
[----:B------:R-:W2:Y:S02]  /*ceb0*/  LDC.64 R48, c[0x0][0x3e8] ;  /* 0x0000fa00ff307b82 */ /* 0x000ea40000000a00 */
[----:B--2---:R-:W-:-:S05]  /*cec0*/  IMAD.WIDE R48, R11, 0x20, R48 ;  /* 0x000000200b307825 */ /* 0x004fca00078e0230 */
[----:B-1----:R1:W5:Y:S04]  /*ced0*/  LD.E.64.STRONG.GPU R36, desc[UR10][R48.64] ;  /* 0x0000000a30247980 */ /* 0x002368000c10fb00 */
[----:B------:R1:W5:Y:S04]  /*cee0*/  LD.E.64.STRONG.GPU R38, desc[UR10][R48.64+0x8] ;  /* 0x0000080a30267980 */ /* 0x000368000c10fb00 */
[----:B------:R1:W5:Y:S04]  /*cef0*/  LD.E.64.STRONG.GPU R40, desc[UR10][R48.64+0x10] ;  /* 0x0000100a30287980 */ /* 0x000368000c10fb00 */
[----:B0-----:R1:W5:Y:S02]  /*cf00*/  LD.E.64.STRONG.GPU R42, desc[UR10][R48.64+0x18] ;  /* 0x0000180a302a7980 */ /* 0x001364000c10fb00 */
.L_x_1151:
[----:B------:R-:W-:Y:S05]  /*cf10*/  BSYNC.RECONVERGENT B0 ;  /* 0x0000000000007941 */ /* 0x000fea0003800200 */
.L_x_1149:
[----:B-12---:R-:W1:Y:S01]  /*cf20*/  S2R R49, SR_GEMASK ;  /* 0x0000000000317919 */ /* 0x006e620000003c00 */
[----:B------:R-:W-:Y:S01]  /*cf30*/  UMOV UR4, 0xffffffff ;  /* 0xffffffff00047882 */ /* 0x000fe20000000000 */
[----:B------:R-:W2:Y:S02]  /*cf40*/  S2R R53, SR_LANEID ;  /* 0x0000000000357919 */ /* 0x000ea40000000000 */
[----:B------:R-:W-:Y:S05]  /*cf50*/  BRA.DIV UR4, `(.L_x_1152) ;  /* 0x0000004e048c7947 */ /* 0x000fea000b800000 */
[----:B------:R-:W-:-:S04]  /*cf60*/  VOTE.ANY R10, PT, !P3 ;  /* 0x00000000000a7806 */ /* 0x000fc800058e0100 */
[----:B-1----:R-:W-:-:S05]  /*cf70*/  LOP3.LUT R10, R10, 0x80000000, R49, 0xec, !PT ;  /* 0x800000000a0a7812 */ /* 0x002fca00078eec31 */
[----:B------:R-:W-:-:S05]  /*cf80*/  VIADD R49, R10, 0xffffffff ;  /* 0xffffffff0a317836 */ /* 0x000fca0000000000 */
[----:B------:R-:W-:-:S04]  /*cf90*/  LOP3.LUT R49, R10, R49, RZ, 0xc, !PT ;  /* 0x000000310a317212 */ /* 0x000fc800078e0cff */
[----:B0--34-:R-:W0:Y:S02]  /*cfa0*/  POPC R66, R49 ;  /* 0x0000003100427309 */ /* 0x019e240000000000 */
[----:B0----5:R0:W1:Y:S04]  /*cfb0*/  SHFL.DOWN PT, R63, R36, 0x1, R66 ;  /* 0x08200000243f7989 */ /* 0x02106800000e0042 */
[----:B------:R0:W3:Y:S04]  /*cfc0*/  SHFL.DOWN PT, R64, R37, 0x1, R66 ;  /* 0x0820000025407989 */ /* 0x0000e800000e0042 */
[----:B------:R0:W4:Y:S04]  /*cfd0*/  SHFL.DOWN PT, R65, R38, 0x1, R66 ;  /* 0x0820000026417989 */ /* 0x00012800000e0042 */
[----:B------:R0:W0:Y:S04]  /*cfe0*/  SHFL.DOWN PT, R70, R39, 0x1, R66 ;  /* 0x0820000027467989 */ /* 0x00002800000e0042 */
[----:B------:R0:W0:Y:S04]  /*cff0*/  SHFL.DOWN PT, R69, R40, 0x1, R66 ;  /* 0x0820000028457989 */ /* 0x00002800000e0042 */
[----:B------:R0:W0:Y:S04]  /*d000*/  SHFL.DOWN PT, R72, R41, 0x1, R66 ;  /* 0x0820000029487989 */ /* 0x00002800000e0042 */
[----:B------:R0:W0:Y:S04]  /*d010*/  SHFL.DOWN PT, R71, R42, 0x1, R66 ;  /* 0x082000002a477989 */ /* 0x00002800000e0042 */
[----:B-1-3--:R0:W0:Y:S02]  /*d020*/  SHFL.DOWN PT, R76, R43, 0x1, R66 ;  /* 0x082000002b4c7989 */ /* 0x00a02400000e0042 */
.L_x_1377:
[----:B--2---:R-:W-:Y:S01]  /*d030*/  ISETP.GE.AND P3, PT, R53, R66, PT ;  /* 0x000000423500720c */ /* 0x004fe20003f66270 */
        /* <DEDUP_REMOVED lines=14> */
[----:B----4-:R-:W-:Y:S02]  /*d120*/  @!P3 VIMNMX R55, PT, PT, R38, R65, PT ;  /* 0x000000412637b248 */ /* 0x010fe40003fe0100 */
[----:B0-----:R-:W-:Y:S02]  /*d130*/  @!P3 VIMNMX R56, PT, PT, R39, R70, !PT ;  /* 0x000000462738b248 */ /* 0x001fe40007fe0100 */
[----:B------:R-:W-:Y:S02]  /*d140*/  @!P3 VIMNMX R53, PT, PT, R40, R69, PT ;  /* 0x000000452835b248 */ /* 0x000fe40003fe0100 */
[----:B------:R-:W-:Y:S02]  /*d150*/  @!P3 VIMNMX R52, PT, PT, R41, R72, !PT ;  /* 0x000000482934b248 */ /* 0x000fe40007fe0100 */
[----:B------:R-:W-:Y:S02]  /*d160*/  @!P3 VIMNMX R49, PT, PT, R42, R71, PT ;  /* 0x000000472a31b248 */ /* 0x000fe40003fe0100 */
[----:B------:R-:W-:-:S07]  /*d170*/  @!P3 VIMNMX R48, PT, PT, R43, R76, !PT ;  /* 0x0000004c2b30b248 */ /* 0x000fce0007fe0100 */
.L_x_1154:
[----:B------:R-:W-:Y:S05]  /*d180*/  BSYNC.RECONVERGENT B0 ;  /* 0x0000000000007941 */ /* 0x000fea0003800200 */
.L_x_1153:
[----:B------:R-:W-:-:S03]  /*d190*/  UMOV UR4, 0xffffffff ;  /* 0xffffffff00047882 */ /* 0x000fc60000000000 */
[----:B------:R-:W-:Y:S05]  /*d1a0*/  BRA.DIV UR4, `(.L_x_1155) ;  /* 0x0000004e04cc7947 */ /* 0x000fea000b800000 */
[----:B------:R1:W2:Y:S04]  /*d1b0*/  SHFL.DOWN PT, R64, R57, 0x2, R66 ;  /* 0x0840000039407989 */ /* 0x0002a800000e0042 */
[----:B------:R1:W3:Y:S04]  /*d1c0*/  SHFL.DOWN PT, R63, R60, 0x2, R66 ;  /* 0x084000003c3f7989 */ /* 0x0002e800000e0042 */
[----:B0-----:R1:W0:Y:S04]  /*d1d0*/  SHFL.DOWN PT, R70, R55, 0x2, R66 ;  /* 0x0840000037467989 */ /* 0x00122800000e0042 */
[----:B----4-:R1:W4:Y:S04]  /*d1e0*/  SHFL.DOWN PT, R65, R56, 0x2, R66 ;  /* 0x0840000038417989 */ /* 0x01032800000e0042 */
[----:B------:R1:W0:Y:S04]  /*d1f0*/  SHFL.DOWN PT, R72, R53, 0x2, R66 ;  /* 0x0840000035487989 */ /* 0x00022800000e0042 */
[----:B------:R1:W0:Y:S04]  /*d200*/  SHFL.DOWN PT, R69, R52, 0x2, R66 ;  /* 0x0840000034457989 */ /* 0x00022800000e0042 */
[----:B------:R1:W0:Y:S04]  /*d210*/  SHFL.DOWN PT, R74, R49, 0x2, R66 ;  /* 0x08400000314a7989 */ /* 0x00022800000e0042 */
[----:B--23--:R1:W0:Y:S02]  /*d220*/  SHFL.DOWN PT, R76, R48, 0x2, R66 ;  /* 0x08400000304c7989 */ /* 0x00c22400000e0042 */
.L_x_1387:
[----:B------:R-:W-:Y:S01]  /*d230*/  ISETP.GT.AND P3, PT, R44, R66, PT ;  /* 0x000000422c00720c */ /* 0x000fe20003f64270 */
[----:B------:R-:W-:-:S12]  /*d240*/  BSSY.RECONVERGENT B0, `(.L_x_1156) ;  /* 0x000000c000007945 */ /* 0x000fd80003800200 */
[----:B------:R-:W-:Y:S05]  /*d250*/  @P3 BRA `(.L_x_1157) ;  /* 0x0000000000283947 */ /* 0x000fea0003800000 */
[----:B------:R-:W-:Y:S02]  /*d260*/  ISETP.NE.U32.AND P3, PT, R57, RZ, PT ;  /* 0x000000ff3900720c */ /* 0x000fe40003f65070 */
[----:B-1----:R-:W-:Y:S02]  /*d270*/  IADD3 R57, P4, PT, R64, R57, RZ ;  /* 0x0000003940397210 */ /* 0x002fe40007f9e0ff */
[----:B------:R-:W-:-:S03]  /*d280*/  ISETP.NE.AND.EX P3, PT, R60, RZ, PT, P3 ;  /* 0x000000ff3c00720c */ /* 0x000fc60003f65330 */
[----:B------:R-:W-:-:S10]  /*d290*/  IMAD.X R60, R63, 0x1, R60, P4 ;  /* 0x000000013f3c7824 */ /* 0x000fd400020e063c */
[----:B0-----:R-:W-:Y:S02]  /*d2a0*/  @!P3 VIMNMX R55, PT, PT, R55, R70, PT ;  /* 0x000000463737b248 */ /* 0x001fe40003fe0100 */
[----:B----4-:R-:W-:Y:S02]  /*d2b0*/  @!P3 VIMNMX R56, PT, PT, R56, R65, !PT ;  /* 0x000000413838b248 */ /* 0x010fe40007fe0100 */
[----:B------:R-:W-:Y:S02]  /*d2c0*/  @!P3 VIMNMX R53, PT, PT, R53, R72, PT ;  /* 0x000000483535b248 */ /* 0x000fe40003fe0100 */
[----:B------:R-:W-:Y:S02]  /*d2d0*/  @!P3 VIMNMX R52, PT, PT, R52, R69, !PT ;  /* 0x000000453434b248 */ /* 0x000fe40007fe0100 */
[----:B------:R-:W-:Y:S02]  /*d2e0*/  @!P3 VIMNMX R49, PT, PT, R49, R74, PT ;  /* 0x0000004a3131b248 */ /* 0x000fe40003fe0100 */
[----:B------:R-:W-:-:S07]  /*d2f0*/  @!P3 VIMNMX R48, PT, PT, R48, R76, !PT ;  /* 0x0000004c3030b248 */ /* 0x000fce0007fe0100 */
.L_x_1157:
[----:B------:R-:W-:Y:S05]  /*d300*/  BSYNC.RECONVERGENT B0 ;  /* 0x0000000000007941 */ /* 0x000fea0003800200 */
.L_x_1156:
[----:B------:R-:W-:-:S03]  /*d310*/  UMOV UR4, 0xffffffff ;  /* 0xffffffff00047882 */ /* 0x000fc60000000000 */
[----:B------:R-:W-:Y:S05]  /*d320*/  BRA.DIV UR4, `(.L_x_1158) ;  /* 0x0000005204247947 */ /* 0x000fea000b800000 */
[----:B------:R2:W3:Y:S04]  /*d330*/  SHFL.DOWN PT, R64, R57, 0x4, R66 ;  /* 0x0880000039407989 */ /* 0x0004e800000e0042 */
[----:B------:R2:W1:Y:S04]  /*d340*/  SHFL.DOWN PT, R63, R60, 0x4, R66 ;  /* 0x088000003c3f7989 */ /* 0x00046800000e0042 */
[----:B0-----:R2:W0:Y:S04]  /*d350*/  SHFL.DOWN PT, R70, R55, 0x4, R66 ;  /* 0x0880000037467989 */ /* 0x00142800000e0042 */
[----:B----4-:R2:W4:Y:S04]  /*d360*/  SHFL.DOWN PT, R65, R56, 0x4, R66 ;  /* 0x0880000038417989 */ /* 0x01052800000e0042 */
[----:B------:R2:W0:Y:S04]  /*d370*/  SHFL.DOWN PT, R72, R53, 0x4, R66 ;  /* 0x0880000035487989 */ /* 0x00042800000e0042 */
[----:B------:R2:W0:Y:S04]  /*d380*/  SHFL.DOWN PT, R69, R52, 0x4, R66 ;  /* 0x0880000034457989 */ /* 0x00042800000e0042 */
[----:B------:R2:W0:Y:S04]  /*d390*/  SHFL.DOWN PT, R74, R49, 0x4, R66 ;  /* 0x08800000314a7989 */ /* 0x00042800000e0042 */
[----:B-1-3--:R2:W0:Y:S02]  /*d3a0*/  SHFL.DOWN PT, R76, R48, 0x4, R66 ;  /* 0x08800000304c7989 */ /* 0x00a42400000e0042 */
.L_x_1397:
[----:B------:R-:W-:Y:S01]  /*d3b0*/  ISETP.GT.AND P3, PT, R45, R66, PT ;  /* 0x000000422d00720c */ /* 0x000fe20003f64270 */
[----:B------:R-:W-:-:S12]  /*d3c0*/  BSSY.RECONVERGENT B0, `(.L_x_1159) ;  /* 0x000000c000007945 */ /* 0x000fd80003800200 */
[----:B------:R-:W-:Y:S05]  /*d3d0*/  @P3 BRA `(.L_x_1160) ;  /* 0x0000000000283947 */ /* 0x000fea0003800000 */
[----:B------:R-:W-:Y:S02]  /*d3e0*/  ISETP.NE.U32.AND P3, PT, R57, RZ, PT ;  /* 0x000000ff3900720c */ /* 0x000fe40003f65070 */
[----:B--2---:R-:W-:Y:S02]  /*d3f0*/  IADD3 R57, P4, PT, R64, R57, RZ ;  /* 0x0000003940397210 */ /* 0x004fe40007f9e0ff */
        /* <DEDUP_REMOVED lines=8> */
.L_x_1160:
[----:B------:R-:W-:Y:S05]  /*d480*/  BSYNC.RECONVERGENT B0 ;  /* 0x0000000000007941 */ /* 0x000fea0003800200 */
.L_x_1159:
[----:B------:R-:W-:-:S03]  /*d490*/  UMOV UR4, 0xffffffff ;  /* 0xffffffff00047882 */ /* 0x000fc60000000000 */
[----:B------:R-:W-:Y:S05]  /*d4a0*/  BRA.DIV UR4, `(.L_x_1161) ;  /* 0x00000052047c7947 */ /* 0x000fea000b800000 */
[----:B------:R1:W3:Y:S04]  /*d4b0*/  SHFL.DOWN PT, R64, R57, 0x8, R66 ;  /* 0x0900000039407989 */ /* 0x0002e800000e0042 */
[----:B------:R1:W1:Y:S04]  /*d4c0*/  SHFL.DOWN PT, R63, R60, 0x8, R66 ;  /* 0x090000003c3f7989 */ /* 0x00026800000e0042 */
[----:B0-----:R0:W0:Y:S04]  /*d4d0*/  SHFL.DOWN PT, R70, R55, 0x8, R66 ;  /* 0x0900000037467989 */ /* 0x00102800000e0042 */
[----:B----4-:R4:W0:Y:S04]  /*d4e0*/  SHFL.DOWN PT, R65, R56, 0x8, R66 ;  /* 0x0900000038417989 */ /* 0x01082800000e0042 */
[----:B------:R4:W0:Y:S04]  /*d4f0*/  SHFL.DOWN PT, R72, R53, 0x8, R66 ;  /* 0x0900000035487989 */ /* 0x00082800000e0042 */
[----:B------:R4:W0:Y:S04]  /*d500*/  SHFL.DOWN PT, R69, R52, 0x8, R66 ;  /* 0x0900000034457989 */ /* 0x00082800000e0042 */
[----:B------:R4:W0:Y:S04]  /*d510*/  SHFL.DOWN PT, R74, R49, 0x8, R66 ;  /* 0x09000000314a7989 */ /* 0x00082800000e0042 */
[----:B-1-3--:R4:W0:Y:S02]  /*d520*/  SHFL.DOWN PT, R76, R48, 0x8, R66 ;  /* 0x09000000304c7989 */ /* 0x00a82400000e0042 */
.L_x_1407:
        /* <DEDUP_REMOVED lines=13> */
.L_x_1163:
[----:B------:R-:W-:Y:S05]  /*d600*/  BSYNC.RECONVERGENT B0 ;  /* 0x0000000000007941 */ /* 0x000fea0003800200 */
.L_x_1162:
[----:B------:R-:W-:-:S03]  /*d610*/  UMOV UR4, 0xffffffff ;  /* 0xffffffff00047882 */ /* 0x000fc60000000000 */
[----:B------:R-:W-:Y:S05]  /*d620*/  BRA.DIV UR4, `(.L_x_1164) ;  /* 0x0000005204d47947 */ /* 0x000fea000b800000 */
[----:B------:R1:W3:Y:S04]  /*d630*/  SHFL.DOWN PT, R64, R57, 0x10, R66 ;  /* 0x0a00000039407989 */ /* 0x0002e800000e0042 */
[----:B------:R1:W1:Y:S04]  /*d640*/  SHFL.DOWN PT, R63, R60, 0x10, R66 ;  /* 0x0a0000003c3f7989 */ /* 0x00026800000e0042 */
[----:B0-----:R0:W0:Y:S04]  /*d650*/  SHFL.DOWN PT, R70, R55, 0x10, R66 ;  /* 0x0a00000037467989 */ /* 0x00102800000e0042 */
[----:B------:R0:W0:Y:S04]  /*d660*/  SHFL.DOWN PT, R65, R56, 0x10, R66 ;  /* 0x0a00000038417989 */ /* 0x00002800000e0042 */
[----:B------:R0:W0:Y:S04]  /*d670*/  SHFL.DOWN PT, R72, R53, 0x10, R66 ;  /* 0x0a00000035487989 */ /* 0x00002800000e0042 */
[----:B------:R0:W0:Y:S04]  /*d680*/  SHFL.DOWN PT, R69, R52, 0x10, R66 ;  /* 0x0a00000034457989 */ /* 0x00002800000e0042 */
[----:B------:R0:W0:Y:S04]  /*d690*/  SHFL.DOWN PT, R74, R49, 0x10, R66 ;  /* 0x0a000000314a7989 */ /* 0x00002800000e0042 */
[----:B-1-3--:R0:W0:Y:S02]  /*d6a0*/  SHFL.DOWN PT, R76, R48, 0x10, R66 ;  /* 0x0a000000304c7989 */ /* 0x00a02400000e0042 */
.L_x_1417:
[----:B------:R-:W-:Y:S01]  /*d6b0*/  ISETP.GT.AND P4, PT, R47, R66, PT ;  /* 0x000000422f00720c */ /* 0x000fe20003f84270 */
[----:B------:R-:W-:Y:S01]  /*d6c0*/  BSSY.RECONVERGENT B0, `(.L_x_1165) ;  /* 0x000000e000007945 */ /* 0x000fe20003800200 */
[----:B------:R-:W-:-:S04]  /*d6d0*/  ISETP.NE.U32.AND P3, PT, R34, RZ, PT ;  /* 0x000000ff2200720c */ /* 0x000fc80003f65070 */
[----:B------:R-:W-:-:S07]  /*d6e0*/  ISETP.NE.AND.EX P3, PT, R35, RZ, PT, P3 ;  /* 0x000000ff2300720c */ /* 0x000fce0003f65330 */
[----:B------:R-:W-:Y:S06]  /*d6f0*/  @P4 BRA `(.L_x_1166) ;  /* 0x0000000000284947 */ /* 0x000fec0003800000 */
        /* <DEDUP_REMOVED lines=10> */
.L_x_1166:
[----:B------:R-:W-:Y:S05]  /*d7a0*/  BSYNC.RECONVERGENT B0 ;  /* 0x0000000000007941 */ /* 0x000fea0003800200 */
.L_x_1165:
[----:B------:R-:W-:Y:S01]  /*d7b0*/  IADD3 R34, P5, PT, R34, R57, RZ ;  /* 0x0000003922227210 */ /* 0x000fe20007fbe0ff */
[----:B------:R-:W-:Y:S01]  /*d7c0*/  UMOV UR4, 0xffffffff ;  /* 0xffffffff00047882 */ /* 0x000fe20000000000 */
[----:B------:R-:W-:Y:S01]  /*d7d0*/  ISETP.NE.AND P4, PT, R62, 0x65, PT ;  /* 0x000000653e00780c */ /* 0x000fe20003f85270 */
[----:B------:R-:W-:Y:S01]  /*d7e0*/  VIADD R11, R11, 0xffffffe0 ;  /* 0xffffffe00b0b7836 */ /* 0x000fe20000000000 */
[----:B------:R-:W-:Y:S01]  /*d7f0*/  @!P3 VIMNMX R18, PT, PT, R18, R49, PT ;  /* 0x000000311212b248 */ /* 0x000fe20003fe0100 */
[----:B------:R-:W-:Y:S01]  /*d800*/  IMAD.X R35, R35, 0x1, R60, P5 ;  /* 0x0000000123237824 */ /* 0x000fe200028e063c */
[----:B------:R-:W-:Y:S02]  /*d810*/  @!P3 VIMNMX R19, PT, PT, R19, R48, !PT ;  /* 0x000000301313b248 */ /* 0x000fe40007fe0100 */
[----:B------:R-:W-:Y:S02]  /*d820*/  @!P3 VIMNMX R12, PT, PT, R12, R55, PT ;  /* 0x000000370c0cb248 */ /* 0x000fe40003fe0100 */
[----:B------:R-:W-:-:S02]  /*d830*/  @!P3 VIMNMX R13, PT, PT, R13, R56, !PT ;  /* 0x000000380d0db248 */ /* 0x000fc40007fe0100 */
[----:B------:R-:W-:Y:S02]  /*d840*/  @!P3 VIMNMX R14, PT, PT, R14, R53, PT ;  /* 0x000000350e0eb248 */ /* 0x000fe40003fe0100 */
[----:B------:R-:W-:Y:S01]  /*d850*/  @!P3 VIMNMX R15, PT, PT, R15, R52, !PT ;  /* 0x000000340f0fb248 */ /* 0x000fe20007fe0100 */
[----:B------:R-:W-:Y:S06]  /*d860*/  BRA.DIV UR4, `(.L_x_1167) ;  /* 0x0000005204fc7947 */ /* 0x000fec000b800000 */
[----:B------:R-:W-:-:S13]  /*d870*/  VOTE.ALL P4, P4 ;  /* 0x0000000000ff7806 */ /* 0x000fda0002080000 */
.L_x_1420:
[----:B------:R-:W-:Y:S05]  /*d880*/  @P4 BRA `(.L_x_1168) ;  /* 0xfffffff400204947 */ /* 0x000fea000383ffff */
.L_x_1146:
[----:B------:R-:W5:Y:S01]  /*d890*/  S2R R10, SR_LANEID ;  /* 0x00000000000a7919 */ /* 0x000f620000000000 */
[----:B------:R-:W-:Y:S01]  /*d8a0*/  BSSY.RECONVERGENT B0, `(.L_x_1169) ;  /* 0x0000030000007945 */ /* 0x000fe20003800200 */
[----:B-----5:R-:W-:Y:S02]  /*d8b0*/  ISETP.NE.AND P4, PT, R10, RZ, PT ;  /* 0x000000ff0a00720c */ /* 0x020fe40003f85270 */
[----:B------:R-:W5:Y:S11]  /*d8c0*/  S2R R10, SR_TID.X ;  /* 0x00000000000a7919 */ /* 0x000f760000002100 */
[----:B------:R-:W0:Y:S01]  /*d8d0*/  @!P4 S2R R11, SR_CgaCtaId ;  /* 0x00000000000bc919 */ /* 0x000e220000008800 */
[----:B-----5:R-:W-:-:S02]  /*d8e0*/  ISETP.NE.AND P3, PT, R10, RZ, PT ;  /* 0x000000ff0a00720c */ /* 0x020fc40003f65270 */
[----:B------:R-:W-:-:S04]  /*d8f0*/  @!P4 MOV R10, 0x400 ;  /* 0x00000400000ac802 */ /* 0x000fc80000000f00 */
[----:B0-----:R-:W-:Y:S01]  /*d900*/  @!P4 LEA R43, R11, R10, 0x18 ;  /* 0x0000000a0b2bc211 */ /* 0x001fe200078ec0ff */
[----:B------:R-:W-:Y:S02]  /*d910*/  IMAD.MOV.U32 R10, RZ, RZ, R34 ;  /* 0x000000ffff0a7224 */ /* 0x000fe400078e0022 */
[----:B------:R-:W-:-:S04]  /*d920*/  IMAD.MOV.U32 R11, RZ, RZ, R35 ;  /* 0x000000ffff0b7224 */ /* 0x000fc800078e0023 */
[----:B------:R-:W-:Y:S05]  /*d930*/  @P3 BRA `(.L_x_1170) ;  /* 0x0000000000983947 */ /* 0x000fea0003800000 */
[----:B------:R-:W0:Y:S01]  /*d940*/  LDCU.64 UR4, c[0x0][0x3e8] ;  /* 0x00007d00ff0477ac */ /* 0x000e220008000a00 */
[----:B------:R-:W5:Y:S01]  /*d950*/  S2UR UR12, SR_CgaCtaId ;  /* 0x00000000000c79c3 */ /* 0x000f620000008800 */
[----:B------:R-:W-:Y:S01]  /*d960*/  ISETP.NE.U32.AND P3, PT, R8, RZ, PT ;  /* 0x000000ff0800720c */ /* 0x000fe20003f65070 */
[----:B-1----:R-:W-:Y:S01]  /*d970*/  IMAD.MOV.U32 R41, RZ, RZ, 0x65 ;  /* 0x00000065ff297424 */ /* 0x002fe200078e00ff */
[----:B------:R-:W1:Y:S01]  /*d980*/  LDCU.64 UR6, c[0x0][0x3d8] ;  /* 0x00007b00ff0677ac */ /* 0x000e620008000a00 */
[----:B------:R-:W-:Y:S02]  /*d990*/  IADD3 R8, P5, PT, R10, R8, RZ ;  /* 0x000000080a087210 */ /* 0x000fe40007fbe0ff */
[----:B------:R-:W-:-:S03]  /*d9a0*/  ISETP.NE.AND.EX P3, PT, R9, RZ, PT, P3 ;  /* 0x000000ff0900720c */ /* 0x000fc60003f65330 */
[----:B------:R-:W-:Y:S01]  /*d9b0*/  IMAD.X R9, R11, 0x1, R9, P5 ;  /* 0x000000010b097824 */ /* 0x000fe200028e0609 */
[----:B0-----:R-:W-:-:S09]  /*d9c0*/  UIMAD.WIDE.U32 UR4, UR13, 0x20, UR4 ;  /* 0x000000200d0478a5 */ /* 0x001fd2000f8e0004 */
[----:B------:R-:W-:Y:S01]  /*d9d0*/  @!P3 VIMNMX R4, PT, PT, R4, R14, PT ;  /* 0x0000000e0404b248 */ /* 0x000fe20003fe0100 */
[----:B-1----:R-:W-:Y:S01]  /*d9e0*/  UIMAD.WIDE.U32 UR6, UR13, 0x4, UR6 ;  /* 0x000000040d0678a5 */ /* 0x002fe2000f8e0006 */
[----:B------:R-:W-:Y:S01]  /*d9f0*/  @!P3 VIMNMX R5, PT, PT, R5, R15, !PT ;  /* 0x0000000f0505b248 */ /* 0x000fe20007fe0100 */
[----:B------:R-:W-:Y:S01]  /*da00*/  IMAD.U32 R37, RZ, RZ, UR5 ;  /* 0x00000005ff257e24 */ /* 0x000fe2000f8e00ff */
[----:B------:R-:W-:Y:S01]  /*da10*/  MOV R36, UR4 ;  /* 0x0000000400247c02 */ /* 0x000fe20008000f00 */
[----:B------:R-:W-:Y:S01]  /*da20*/  UMOV UR4, 0x400 ;  /* 0x0000040000047882 */ /* 0x000fe20000000000 */
[----:B------:R-:W-:Y:S01]  /*da30*/  @!P3 VIMNMX R32, PT, PT, R32, R12, PT ;  /* 0x0000000c2020b248 */ /* 0x000fe20003fe0100 */
[----:B-----5:R-:W-:Y:S01]  /*da40*/  ULEA UR4, UR12, UR4, 0x18 ;  /* 0x000000040c047291 */ /* 0x020fe2000f8ec0ff */
[----:B------:R-:W-:Y:S01]  /*da50*/  @!P3 VIMNMX R33, PT, PT, R33, R13, !PT ;  /* 0x0000000d2121b248 */ /* 0x000fe20007fe0100 */
[----:B------:R-:W-:Y:S01]  /*da60*/  IMAD.U32 R38, RZ, RZ, UR6 ;  /* 0x00000006ff267e24 */ /* 0x000fe2000f8e00ff */
[----:B------:R-:W-:Y:S01]  /*da70*/  @!P3 VIMNMX R6, PT, PT, R6, R18, PT ;  /* 0x000000120606b248 */ /* 0x000fe20003fe0100 */
[----:B------:R-:W-:Y:S01]  /*da80*/  IMAD.U32 R39, RZ, RZ, UR7 ;  /* 0x00000007ff277e24 */ /* 0x000fe2000f8e00ff */
[----:B------:R-:W-:Y:S01]  /*da90*/  @!P3 VIMNMX R7, PT, PT, R7, R19, !PT ;  /* 0x000000130707b248 */ /* 0x000fe20007fe0100 */
[----:B------:R-:W-:Y:S01]  /*daa0*/  IMAD.MOV.U32 R34, RZ, RZ, R4 ;  /* 0x000000ffff227224 */ /* 0x000fe200078e0004 */
[----:B------:R0:W-:Y:S01]  /*dab0*/  ST.E.64.STRONG.GPU desc[UR10][R36.64+0x408], R32 ;  /* 0x0004082024007985 */ /* 0x0001e2000c10fb0a */
[----:B------:R-:W-:-:S03]  /*dac0*/  IMAD.MOV.U32 R35, RZ, RZ, R5 ;  /* 0x000000ffff237224 */ /* 0x000fc600078e0005 */
        /* <DEDUP_REMOVED lines=13> */
.L_x_1170:
[----:B------:R-:W-:Y:S05]  /*dba0*/  BSYNC.RECONVERGENT B0 ;  /* 0x0000000000007941 */ /* 0x000fea0003800200 */
.L_x_1169:
        /* <DEDUP_REMOVED lines=11> */
.L_x_1120:
[----:B0-----:R-:W0:Y:S01]  /*dc60*/  S2R R4, SR_CgaCtaId ;  /* 0x0000000000047919 */ /* 0x001e220000008800 */
[----:B------:R-:W-:Y:S05]  /*dc70*/  WARPSYNC.ALL ;  /* 0x0000000000007948 */ /* 0x000fea0003800000 */
[----:B------:R-:W-:Y:S01]  /*dc80*/  BAR.SYNC.DEFER_BLOCKING 0x0 ;  /* 0x0000000000007b1d */ /* 0x000fe20000010000 */
[----:B---34-:R-:W-:Y:S02]  /*dc90*/  MOV R19, 0x400 ;  /* 0x0000040000137802 */ /* 0x018fe40000000f00 */
[----:B-1----:R-:W-:Y:S02]  /*dca0*/  SEL R38, RZ, 0x1, !P2 ;  /* 0x00000001ff267807 */ /* 0x002fe40005000000 */
[----:B------:R-:W-:Y:S01]  /*dcb0*/  SEL R39, RZ, 0x1, !P0 ;  /* 0x00000001ff277807 */ /* 0x000fe20004000000 */
[----:B------:R-:W-:Y:S01]  /*dcc0*/  BSSY.RECONVERGENT B0, `(.L_x_1171) ;  /* 0x000001a000007945 */ /* 0x000fe20003800200 */
[----:B------:R-:W1:Y:S01]  /*dcd0*/  S2R R18, SR_TID.X ;  /* 0x0000000000127919 */ /* 0x000e620000002100 */
[----:B0-----:R-:W-:-:S05]  /*dce0*/  LEA R19, R4, R19, 0x18 ;  /* 0x0000001304137211 */ /* 0x001fca00078ec0ff */
[----:B------:R-:W0:Y:S04]  /*dcf0*/  LDS.64 R32, [R19+0x188] ;  /* 0x0001880013207984 */ /* 0x000e280000000a00 */
[----:B------:R3:W4:Y:S04]  /*dd00*/  LDS.64 R12, [R19+0x168] ;  /* 0x00016800130c7984 */ /* 0x0007280000000a00 */
[----:B------:R3:W2:Y:S01]  /*dd10*/  LDS.64 R14, [R19+0x180] ;  /* 0x00018000130e7984 */ /* 0x0006a20000000a00 */
[----:B-1----:R-:W-:-:S03]  /*dd20*/  ISETP.NE.AND P4, PT, R18, RZ, PT ;  /* 0x000000ff1200720c */ /* 0x002fc60003f85270 */
[----:B------:R3:W1:Y:S01]  /*dd30*/  LDS.128 R4, [R19+0x170] ;  /* 0x0001700013047984 */ /* 0x0006620000000c00 */
[----:B0-----:R-:W-:-:S09]  /*dd40*/  ISETP.GE.U32.AND P3, PT, R32, 0x101, PT ;  /* 0x000001012000780c */ /* 0x001fd20003f66070 */
[----:B---3--:R-:W-:Y:S05]  /*dd50*/  @!P4 BRA `(.L_x_1172) ;  /* 0x000000000040c947 */ /* 0x008fea0003800000 */
[----:B------:R-:W0:Y:S01]  /*dd60*/  S2UR UR5, SR_CgaCtaId ;  /* 0x00000000000579c3 */ /* 0x000e220000008800 */
[----:B------:R-:W-:Y:S01]  /*dd70*/  ISETP.NE.U32.AND P4, PT, R61, RZ, PT ;  /* 0x000000ff3d00720c */ /* 0x000fe20003f85070 */
[----:B------:R-:W-:-:S03]  /*dd80*/  UMOV UR4, 0x400 ;  /* 0x0000040000047882 */ /* 0x000fc60000000000 */
[----:B------:R-:W-:Y:S01]  /*dd90*/  ISETP.NE.AND.EX P4, PT, R58, RZ, PT, P4 ;  /* 0x000000ff3a00720c */ /* 0x000fe20003f85340 */
[----:B0-----:R-:W-:-:S09]  /*dda0*/  ULEA UR4, UR5, UR4, 0x18 ;  /* 0x0000000405047291 */ /* 0x001fd2000f8ec0ff */
[----:B------:R-:W0:Y:S04]  /*ddb0*/  LDS.64 R34, [UR4+0x108] ;  /* 0x00010804ff227984 */ /* 0x000e280008000a00 */
[----:B------:R-:W3:Y:S04]  /*ddc0*/  @!P4 LDS.128 R8, [UR4+0x110] ;  /* 0x00011004ff08c984 */ /* 0x000ee80008000c00 */
[----:B------:R-:W5:Y:S01]  /*ddd0*/  @!P4 LDS.64 R36, [UR4+0x120] ;  /* 0x00012004ff24c984 */ /* 0x000f620008000a00 */
[----:B0-----:R-:W-:Y:S02]  /*dde0*/  IADD3 R61, P5, PT, R34, R61, RZ ;  /* 0x0000003d223d7210 */ /* 0x001fe40007fbe0ff */
[----:B---3--:R-:W-:-:S03]  /*ddf0*/  @!P4 VIMNMX R17, PT, PT, R17, R8, PT ;  /* 0x000000081111c248 */ /* 0x008fc60003fe0100 */
[----:B------:R-:W-:Y:S01]  /*de00*/  IMAD.X R58, R35, 0x1, R58, P5 ;  /* 0x00000001233a7824 */ /* 0x000fe200028e063a */
[----:B------:R-:W-:Y:S02]  /*de10*/  @!P4 VIMNMX R16, PT, PT, R16, R9, !PT ;  /* 0x000000091010c248 */ /* 0x000fe40007fe0100 */
[----:B------:R-:W-:Y:S02]  /*de20*/  @!P4 VIMNMX R51, PT, PT, R51, R10, PT ;  /* 0x0000000a3333c248 */ /* 0x000fe40003fe0100 */
[----:B------:R-:W-:Y:S02]  /*de30*/  @!P4 VIMNMX R50, PT, PT, R50, R11, !PT ;  /* 0x0000000b3232c248 */ /* 0x000fe40007fe0100 */
[----:B-----5:R-:W-:Y:S02]  /*de40*/  @!P4 VIMNMX R59, PT, PT, R59, R36, PT ;  /* 0x000000243b3bc248 */ /* 0x020fe40003fe0100 */
[----:B------:R-:W-:-:S07]  /*de50*/  @!P4 VIMNMX R54, PT, PT, R54, R37, !PT ;  /* 0x000000253636c248 */ /* 0x000fce0007fe0100 */
.L_x_1172:
[----:B------:R-:W-:Y:S05]  /*de60*/  BSYNC.RECONVERGENT B0 ;  /* 0x0000000000007941 */ /* 0x000fea0003800200 */
.L_x_1171:
[----:B------:R-:W-:Y:S01]  /*de70*/  ISETP.GE.AND.EX P3, PT, R33, RZ, PT, P3 ;  /* 0x000000ff2100720c */ /* 0x000fe20003f66330 */
[----:B------:R-:W-:Y:S01]  /*de80*/  BSSY.RECONVERGENT B0, `(.L_x_1173) ;  /* 0x00000d8000007945 */ /* 0x000fe20003800200 */
        /* <DEDUP_REMOVED lines=9> */
[----:B------:R-:W-:Y:S02]  /*df20*/  IADD3.X R34, PT, PT, R58, RZ, RZ, P5, P6 ;  /* 0x000000ff3a227210 */ /* 0x000fe40002fec4ff */
[----:B------:R-:W-:Y:S02]  /*df30*/  @!P0 VIMNMX R22, PT, PT, R22, R28, PT ;  /* 0x0000001c16168248 */ /* 0x000fe40003fe0100 */
[----:B------:R-:W-:-:S02]  /*df40*/  @!P0 VIMNMX R23, PT, PT, R23, R29, !PT ;  /* 0x0000001d17178248 */ /* 0x000fc40007fe0100 */
[----:B------:R-:W-:Y:S02]  /*df50*/  @!P0 VIMNMX R20, PT, PT, R20, R26, PT ;  /* 0x0000001a14148248 */ /* 0x000fe40003fe0100 */
[----:B------:R-:W-:Y:S02]  /*df60*/  @!P0 VIMNMX R21, PT, PT, R21, R27, !PT ;  /* 0x0000001b15158248 */ /* 0x000fe40007fe0100 */
[----:B------:R-:W-:Y:S02]  /*df70*/  @!P0 VIMNMX R2, PT, PT, R2, R24, PT ;  /* 0x0000001802028248 */ /* 0x000fe40003fe0100 */
[----:B------:R-:W-:Y:S01]  /*df80*/  @!P0 VIMNMX R3, PT, PT, R3, R25, !PT ;  /* 0x0000001903038248 */ /* 0x000fe20007fe0100 */
[----:B------:R-:W-:Y:S06]  /*df90*/  @!P3 BRA `(.L_x_1174) ;  /* 0x000000080084b947 */ /* 0x000fec0003800000 */
[----:B------:R0:W3:Y:S01]  /*dfa0*/  LDS.64 R8, [R19+0x148] ;  /* 0x0001480013087984 */ /* 0x0000e20000000a00 */
[----:B------:R-:W-:Y:S01]  /*dfb0*/  BSSY.RECONVERGENT B1, `(.L_x_1175) ;  /* 0x000000c000017945 */ /* 0x000fe20003800200 */
[----:B------:R-:W-:Y:S06]  /*dfc0*/  BAR.SYNC.DEFER_BLOCKING 0x0 ;  /* 0x0000000000007b1d */ /* 0x000fec0000010000 */
[----:B0-----:R-:W-:Y:S05]  /*dfd0*/  @!P2 BRA `(.L_x_1176) ;  /* 0x000000000024a947 */ /* 0x001fea0003800000 */
[----:B---3--:R-:W-:-:S04]  /*dfe0*/  IMAD.IADD R10, R61, 0x1, -R8 ;  /* 0x000000013d0a7824 */ /* 0x008fc800078e0a08 */
        /* <DEDUP_REMOVED lines=8> */
.L_x_1176:
[----:B------:R-:W-:Y:S05]  /*e070*/  BSYNC.RECONVERGENT B1 ;  /* 0x0000000000017941 */ /* 0x000fea0003800200 */
.L_x_1175:
[----:B------:R-:W-:Y:S04]  /*e080*/  BSSY.RECONVERGENT B1, `(.L_x_1177) ;  /* 0x000000b000017945 */ /* 0x000fe80003800200 */
[----:B------:R-:W-:Y:S05]  /*e090*/  @!P0 BRA `(.L_x_1178) ;  /* 0x0000000000248947 */ /* 0x000fea0003800000 */
        /* <DEDUP_REMOVED lines=9> */
.L_x_1178:
[----:B------:R-:W-:Y:S05]  /*e130*/  BSYNC.RECONVERGENT B1 ;  /* 0x0000000000017941 */ /* 0x000fea0003800200 */
.L_x_1177:
[----:B------:R-:W-:Y:S04]  /*e140*/  BSSY.RECONVERGENT B1, `(.L_x_1179) ;  /* 0x000000b000017945 */ /* 0x000fe80003800200 */
[----:B------:R-:W-:Y:S05]  /*e150*/  @!P1 BRA `(.L_x_1180) ;  /* 0x0000000000249947 */ /* 0x000fea0003800000 */
[----:B---3--:R-:W-:-:S04]  /*e160*/  IMAD.IADD R10, R37, 0x1, -R8 ;  /* 0x00000001250a7824 */ /* 0x008fc800078e0a08 */
[----:B0-----:R-:W-:-:S05]  /*e170*/  IMAD R11, R10, 0x1c, R19 ;  /* 0x0000001c0a0b7824 */ /* 0x001fca00078e0213 */
[----:B------:R0:W-:Y:S04]  /*e180*/  STS [R11], R0 ;  /* 0x000000000b007388 */ /* 0x0001e80000000800 */
[----:B------:R0:W-:Y:S04]  /*e190*/  STS [R11+0x4], R22 ;  /* 0x000004160b007388 */ /* 0x0001e80000000800 */
[----:B------:R0:W-:Y:S04]  /*e1a0*/  STS [R11+0x8], R23 ;  /* 0x000008170b007388 */ /* 0x0001e80000000800 */
[----:B------:R0:W-:Y:S04]  /*e1b0*/  STS [R11+0xc], R20 ;  /* 0x00000c140b007388 */ /* 0x0001e80000000800 */
[----:B------:R0:W-:Y:S04]  /*e1c0*/  STS [R11+0x10], R21 ;  /* 0x000010150b007388 */ /* 0x0001e80000000800 */
[----:B------:R0:W-:Y:S04]  /*e1d0*/  STS [R11+0x14], R2 ;  /* 0x000014020b007388 */ /* 0x0001e80000000800 */
[----:B------:R0:W-:Y:S02]  /*e1e0*/  STS [R11+0x18], R3 ;  /* 0x000018030b007388 */ /* 0x0001e40000000800 */
.L_x_1180:
[----:B------:R-:W-:Y:S05]  /*e1f0*/  BSYNC.RECONVERGENT B1 ;  /* 0x0000000000017941 */ /* 0x000fea0003800200 */
.L_x_1179:
[----:B------:R-:W-:Y:S01]  /*e200*/  BAR.SYNC.DEFER_BLOCKING 0x0 ;  /* 0x0000000000007b1d */ /* 0x000fe20000010000 */
[----:B------:R-:W-:-:S04]  /*e210*/  ISETP.GT.U32.AND P0, PT, R32, R18, PT ;  /* 0x000000122000720c */ /* 0x000fc80003f04070 */
[----:B------:R-:W-:Y:S01]  /*e220*/  ISETP.GT.U32.AND.EX P0, PT, R33, RZ, PT, P0 ;  /* 0x000000ff2100720c */ /* 0x000fe20003f04100 */
[----:B------:R-:W-:-:S12]  /*e230*/  BSSY.RECONVERGENT B1, `(.L_x_1181) ;  /* 0x0000076000017945 */ /* 0x000fd80003800200 */
[----:B------:R-:W-:Y:S05]  /*e240*/  @!P0 BRA `(.L_x_1182) ;  /* 0x0000000400d08947 */ /* 0x000fea0003800000 */
[----:B0-----:R-:W-:Y:S01]  /*e250*/  IMAD.MOV.U32 R11, RZ, RZ, R18 ;  /* 0x000000ffff0b7224 */ /* 0x001fe200078e0012 */
[----:B------:R-:W-:Y:S01]  /*e260*/  BSSY.RECONVERGENT B2, `(.L_x_1183) ;  /* 0x0000031000027945 */ /* 0x000fe20003800200 */
[----:B------:R-:W-:-:S03]  /*e270*/  IMAD.MOV.U32 R37, RZ, RZ, RZ ;  /* 0x000000ffff257224 */ /* 0x000fc600078e00ff */
[----:B------:R-:W-:-:S04]  /*e280*/  LOP3.LUT R3, RZ, R11, RZ, 0x33, !PT ;  /* 0x0000000bff037212 */ /* 0x000fc800078e33ff */
        /* <DEDUP_REMOVED lines=12> */
[----:B---3--:R-:W-:-:S03]  /*e350*/  IADD3 R17, P1, PT, R8, R11, RZ ;  /* 0x0000000b08117210 */ /* 0x008fc60007f3e0ff */
        /* <DEDUP_REMOVED lines=8> */
[----:B------:R-:W-:-:S04]  /*e3e0*/  IADD3 R10, P1, PT, R2, 0xc, RZ ;  /* 0x0000000c020a7810 */ /* 0x000fc80007f3e0ff */
[----:B------:R-:W-:Y:S01]  /*e3f0*/  IADD3 R0, PT, PT, R17, 0xc, RZ ;  /* 0x0000000c11007810 */ /* 0x000fe20007ffe0ff */
[----:B------:R-:W-:-:S08]  /*e400*/  IMAD.X R31, R3, 0x1, R31, P1 ;  /* 0x00000001031f7824 */ /* 0x000fd000008e061f */
.L_x_1185:
[----:B0-----:R-:W0:Y:S01]  /*e410*/  LDS R17, [R0+-0x8] ;  /* 0xfffff80000117984 */ /* 0x001e220000000800 */
[----:B------:R-:W-:Y:S01]  /*e420*/  IMAD.MOV.U32 R2, RZ, RZ, R10 ;  /* 0x000000ffff027224 */ /* 0x000fe200078e000a */
[----:B------:R-:W-:Y:S01]  /*e430*/  IADD3 R16, P1, PT, R16, -0x1, RZ ;  /* 0xffffffff10107810 */ /* 0x000fe20007f3e0ff */
[----:B------:R-:W-:Y:S01]  /*e440*/  IMAD.MOV.U32 R3, RZ, RZ, R31 ;  /* 0x000000ffff037224 */ /* 0x000fe200078e001f */
[----:B------:R-:W3:Y:S02]  /*e450*/  LDS R21, [R0+-0x4] ;  /* 0xfffffc0000157984 */ /* 0x000ee40000000800 */
[----:B------:R-:W-:Y:S02]  /*e460*/  IADD3.X R35, PT, PT, R35, -0x1, RZ, P1, !PT ;  /* 0xffffffff23237810 */ /* 0x000fe40000ffe4ff */
[----:B------:R-:W5:Y:S01]  /*e470*/  LDS R23, [R0] ;  /* 0x0000000000177984 */ /* 0x000f620000000800 */
[----:B------:R-:W-:Y:S02]  /*e480*/  ISETP.NE.U32.AND P1, PT, R16, RZ, PT ;  /* 0x000000ff1000720c */ /* 0x000fe40003f25070 */
[----:B------:R-:W-:Y:S01]  /*e490*/  IADD3 R10, P2, PT, R2, 0x1800, RZ ;  /* 0x00001800020a7810 */ /* 0x000fe20007f5e0ff */
[----:B------:R-:W1:Y:S01]  /*e4a0*/  LDS R25, [R0+0x4] ;  /* 0x0000040000197984 */ /* 0x000e620000000800 */
[----:B------:R-:W-:-:S03]  /*e4b0*/  ISETP.NE.AND.EX P1, PT, R35, RZ, PT, P1 ;  /* 0x000000ff2300720c */ /* 0x000fc60003f25310 */
[----:B------:R-:W2:Y:S01]  /*e4c0*/  LDS R27, [R0+0x8] ;  /* 0x00000800001b7984 */ /* 0x000ea20000000800 */
[----:B------:R-:W-:-:S03]  /*e4d0*/  IMAD.X R31, RZ, RZ, R3, P2 ;  /* 0x000000ffff1f7224 */ /* 0x000fc600010e0603 */
[----:B------:R4:W2:Y:S02]  /*e4e0*/  LDS R29, [R0+0xc] ;  /* 0x00000c00001d7984 */ /* 0x0008a40000000800 */
[----:B----4-:R-:W-:Y:S02]  /*e4f0*/  VIADD R0, R0, 0x1c00 ;  /* 0x00001c0000007836 */ /* 0x010fe40000000000 */
[----:B0-----:R0:W-:Y:S04]  /*e500*/  STG.E desc[UR10][R2.64+-0xc], R17 ;  /* 0xfffff41102007986 */ /* 0x0011e8000c10190a */
[----:B---3--:R0:W-:Y:S04]  /*e510*/  STG.E desc[UR10][R2.64+-0x8], R21 ;  /* 0xfffff81502007986 */ /* 0x0081e8000c10190a */
[----:B-----5:R0:W-:Y:S04]  /*e520*/  STG.E desc[UR10][R2.64+-0x4], R23 ;  /* 0xfffffc1702007986 */ /* 0x0201e8000c10190a */
[----:B-1----:R0:W-:Y:S04]  /*e530*/  STG.E desc[UR10][R2.64], R25 ;  /* 0x0000001902007986 */ /* 0x0021e8000c10190a */
[----:B--2---:R0:W-:Y:S04]  /*e540*/  STG.E desc[UR10][R2.64+0x4], R27 ;  /* 0x0000041b02007986 */ /* 0x0041e8000c10190a */
[----:B------:R0:W-:Y:S01]  /*e550*/  STG.E desc[UR10][R2.64+0x8], R29 ;  /* 0x0000081d02007986 */ /* 0x0001e2000c10190a */
[----:B------:R-:W-:Y:S05]  /*e560*/  @P1 BRA `(.L_x_1185) ;  /* 0xfffffffc00a81947 */ /* 0x000fea000383ffff */
.L_x_1184:
[----:B------:R-:W-:Y:S05]  /*e570*/  BSYNC.RECONVERGENT B2 ;  /* 0x0000000000027941 */ /* 0x000fea0003800200 */
.L_x_1183:
[----:B------:R-:W-:Y:S05]  /*e580*/  @!P0 BRA `(.L_x_1182) ;  /* 0x0000000400008947 */ /* 0x000fea0003800000 */
.L_x_1186:
[C---:B------:R-:W-:Y:S01]  /*e590*/  IMAD R0, R11.reuse, 0x1c, R19 ;  /* 0x0000001c0b007824 */ /* 0x040fe200078e0213 */
[----:B0-----:R-:W0:Y:S01]  /*e5a0*/  LDC.64 R2, c[0x0][0x3c8] ;  /* 0x0000f200ff027b82 */ /* 0x001e220000000a00 */
[----:B---3--:R-:W-:Y:S01]  /*e5b0*/  IADD3 R17, P0, PT, R8, R11, RZ ;  /* 0x0000000b08117210 */ /* 0x008fe20007f1e0ff */
[----:B------:R-:W-:Y:S02]  /*e5c0*/  VIADD R11, R11, 0x400 ;  /* 0x000004000b0b7836 */ /* 0x000fe40000000000 */
[----:B------:R-:W3:Y:S02]  /*e5d0*/  LDS R21, [R0+0x4] ;  /* 0x0000040000157984 */ /* 0x000ee40000000800 */
[----:B------:R-:W-:Y:S02]  /*e5e0*/  IMAD.X R16, R9, 0x1, R37, P0 ;  /* 0x0000000109107824 */ /* 0x000fe400000e0625 */
[----:B------:R-:W5:Y:S01]  /*e5f0*/  LDS R23, [R0+0x8] ;  /* 0x0000080000177984 */ /* 0x000f620000000800 */
[----:B------:R-:W-:Y:S01]  /*e600*/  IMAD.X R10, RZ, RZ, R9, P0 ;  /* 0x000000ffff0a7224 */ /* 0x000fe200000e0609 */
[----:B------:R-:W-:-:S02]  /*e610*/  ISETP.GT.U32.AND P0, PT, R32, R11, PT ;  /* 0x0000000b2000720c */ /* 0x000fc40003f04070 */
[----:B------:R-:W1:Y:S01]  /*e620*/  LDS R25, [R0+0xc] ;  /* 0x00000c0000197984 */ /* 0x000e620000000800 */
[----:B------:R-:W-:Y:S01]  /*e630*/  IMAD R71, R10, 0x18, RZ ;  /* 0x000000180a477824 */ /* 0x000fe200078e02ff */
[----:B------:R-:W-:Y:S02]  /*e640*/  ISETP.GT.U32.AND.EX P0, PT, R33, RZ, PT, P0 ;  /* 0x000000ff2100720c */ /* 0x000fe40003f04100 */
[----:B------:R-:W4:Y:S04]  /*e650*/  LDS R27, [R0+0x10] ;  /* 0x00001000001b7984 */ /* 0x000f280000000800 */
[----:B------:R-:W4:Y:S04]  /*e660*/  LDS R29, [R0+0x14] ;  /* 0x00001400001d7984 */ /* 0x000f280000000800 */
[----:B------:R-:W4:Y:S01]  /*e670*/  LDS R31, [R0+0x18] ;  /* 0x00001800001f7984 */ /* 0x000f220000000800 */
        /* <DEDUP_REMOVED lines=11> */
[----:B--2---:R-:W2:Y:S04]  /*e730*/  LDS R49, [R0+0x3808] ;  /* 0x0038080000317984 */ /* 0x004ea80000000800 */
        /* <DEDUP_REMOVED lines=11> */
[----:B---3--:R-:W-:Y:S04]  /*e7f0*/  STG.E desc[UR10][R16.64], R21 ;  /* 0x0000001510007986 */ /* 0x008fe8000c10190a */
[----:B-----5:R-:W-:Y:S04]  /*e800*/  STG.E desc[UR10][R16.64+0x4], R23 ;  /* 0x0000041710007986 */ /* 0x020fe8000c10190a */
[----:B-1----:R-:W-:Y:S04]  /*e810*/  STG.E desc[UR10][R16.64+0x8], R25 ;  /* 0x0000081910007986 */ /* 0x002fe8000c10190a */
[----:B----4-:R-:W-:Y:S04]  /*e820*/  STG.E desc[UR10][R16.64+0xc], R27 ;  /* 0x00000c1b10007986 */ /* 0x010fe8000c10190a */
[----:B------:R-:W-:Y:S04]  /*e830*/  STG.E desc[UR10][R16.64+0x10], R29 ;  /* 0x0000101d10007986 */ /* 0x000fe8000c10190a */
[----:B------:R-:W-:Y:S04]  /*e840*/  STG.E desc[UR10][R16.64+0x14], R31 ;  /* 0x0000141f10007986 */ /* 0x000fe8000c10190a */
[----:B0-----:R-:W-:Y:S04]  /*e850*/  STG.E desc[UR10][R2.64+0x1800], R35 ;  /* 0x0018002302007986 */ /* 0x001fe8000c10190a */
[----:B------:R-:W-:Y:S04]  /*e860*/  STG.E desc[UR10][R2.64+0x1808], R39 ;  /* 0x0018082702007986 */ /* 0x000fe8000c10190a */
[----:B------:R-:W-:Y:S04]  /*e870*/  STG.E desc[UR10][R2.64+0x180c], R41 ;  /* 0x00180c2902007986 */ /* 0x000fe8000c10190a */
[----:B------:R-:W-:Y:S04]  /*e880*/  STG.E desc[UR10][R2.64+0x1810], R43 ;  /* 0x0018102b02007986 */ /* 0x000fe8000c10190a */
[----:B------:R-:W-:Y:S04]  /*e890*/  STG.E desc[UR10][R2.64+0x1814], R45 ;  /* 0x0018142d02007986 */ /* 0x000fe8000c10190a */
[----:B------:R-:W-:Y:S04]  /*e8a0*/  STG.E desc[UR10][R2.64+0x3000], R47 ;  /* 0x0030002f02007986 */ /* 0x000fe8000c10190a */
        /* <DEDUP_REMOVED lines=14> */
.L_x_1182:
[----:B------:R-:W-:Y:S05]  /*e990*/  BSYNC.RECONVERGENT B1 ;  /* 0x0000000000017941 */ /* 0x000fea0003800200 */
.L_x_1181:
[----:B------:R-:W-:Y:S05]  /*e9a0*/  BRA `(.L_x_1187) ;  /* 0x0000000000947947 */ /* 0x000fea0003800000 */
.L_x_1174:
        /* <DEDUP_REMOVED lines=12> */
.L_x_1189:
[----:B------:R-:W-:Y:S05]  /*ea70*/  BSYNC.RECONVERGENT B1 ;  /* 0x0000000000017941 */ /* 0x000fea0003800200 */
.L_x_1188:
        /* <DEDUP_REMOVED lines=12> */
.L_x_1191:
[----:B------:R-:W-:Y:S05]  /*eb40*/  BSYNC.RECONVERGENT B1 ;  /* 0x0000000000017941 */ /* 0x000fea0003800200 */
.L_x_1190:
[----:B------:R-:W-:Y:S05]  /*eb50*/  @!P1 BRA `(.L_x_1187) ;  /* 0x0000000000289947 */ /* 0x000fea0003800000 */
[----:B0--3--:R-:W0:Y:S01]  /*eb60*/  LDC.64 R8, c[0x0][0x3c8] ;  /* 0x0000f200ff087b82 */ /* 0x009e220000000a00 */
[----:B------:R-:W-:Y:S02]  /*eb70*/  IMAD R11, R34, 0x18, RZ ;  /* 0x00000018220b7824 */ /* 0x000fe400078e02ff */
[----:B0-----:R-:W-:-:S05]  /*eb80*/  IMAD.WIDE.U32 R8, R37, 0x18, R8 ;  /* 0x0000001825087825 */ /* 0x001fca00078e0008 */
[----:B------:R-:W-:-:S05]  /*eb90*/  IADD3 R9, PT, PT, R9, R11, RZ ;  /* 0x0000000b09097210 */ /* 0x000fca0007ffe0ff */
[----:B------:R0:W-:Y:S04]  /*eba0*/  STG.E desc[UR10][R8.64], R22 ;  /* 0x0000001608007986 */ /* 0x0001e8000c10190a */
[----:B------:R0:W-:Y:S04]  /*ebb0*/  STG.E desc[UR10][R8.64+0x4], R23 ;  /* 0x0000041708007986 */ /* 0x0001e8000c10190a */
[----:B------:R0:W-:Y:S04]  /*ebc0*/  STG.E desc[UR10][R8.64+0x8], R20 ;  /* 0x0000081408007986 */ /* 0x0001e8000c10190a */
[----:B------:R0:W-:Y:S04]  /*ebd0*/  STG.E desc[UR10][R8.64+0xc], R21 ;  /* 0x00000c1508007986 */ /* 0x0001e8000c10190a */
[----:B------:R0:W-:Y:S04]  /*ebe0*/  STG.E desc[UR10][R8.64+0x10], R2 ;  /* 0x0000100208007986 */ /* 0x0001e8000c10190a */
[----:B------:R0:W-:Y:S02]  /*ebf0*/  STG.E desc[UR10][R8.64+0x14], R3 ;  /* 0x0000140308007986 */ /* 0x0001e4000c10190a */
.L_x_1187:
[----:B------:R-:W-:Y:S05]  /*ec00*/  BSYNC.RECONVERGENT B0 ;  /* 0x0000000000007941 */ /* 0x000fea0003800200 */
.L_x_1173:
[----:B------:R-:W-:-:S13]  /*ec10*/  ISETP.NE.AND P0, PT, R18, 0xff, PT ;  /* 0x000000ff1200780c */ /* 0x000fda0003f05270 */
[----:B------:R-:W-:Y:S05]  /*ec20*/  @P0 EXIT ;  /* 0x000000000000094d */ /* 0x000fea0003800000 */
[----:B0--3--:R-:W0:Y:S01]  /*ec30*/  LDC.64 R8, c[0x0][0x3d0] ;  /* 0x0000f400ff087b82 */ /* 0x009e220000000a00 */
[----:B------:R-:W-:-:S04]  /*ec40*/  UISETP.NE.U32.AND UP0, UPT, UR14, 0x300, UPT ;  /* 0x000003000e00788c */ /* 0x000fc8000bf05070 */
[----:B------:R-:W-:-:S09]  /*ec50*/  UISETP.NE.AND.EX UP0, UPT, UR8, URZ, UPT, UP0 ;  /* 0x000000ff0800728c */ /* 0x000fd2000bf05300 */
[----:B------:R-:W-:Y:S05]  /*ec60*/  BRA.U UP0, `(.L_x_1192) ;  /* 0x0000000100307547 */ /* 0x000fea000b800000 */
[----:B------:R-:W3:Y:S01]  /*ec70*/  LDC.64 R2, c[0x0][0x3c8] ;  /* 0x0000f200ff027b82 */ /* 0x000ee20000000a00 */
[----:B----4-:R-:W-:Y:S02]  /*ec80*/  IMAD R11, R13, 0x18, RZ ;  /* 0x000000180d0b7824 */ /* 0x010fe400078e02ff */
[C---:B---3--:R-:W-:Y:S01]  /*ec90*/  IMAD.WIDE.U32 R2, R12.reuse, 0x18, R2 ;  /* 0x000000180c027825 */ /* 0x048fe200078e0002 */
[----:B------:R-:W-:-:S03]  /*eca0*/  IADD3 R12, P0, PT, R12, 0x1, RZ ;  /* 0x000000010c0c7810 */ /* 0x000fc60007f1e0ff */
[----:B------:R-:W-:Y:S02]  /*ecb0*/  IMAD.IADD R3, R3, 0x1, R11 ;  /* 0x0000000103037824 */ /* 0x000fe400078e020b */
[----:B------:R-:W-:-:S03]  /*ecc0*/  IMAD.X R13, RZ, RZ, R13, P0 ;  /* 0x000000ffff0d7224 */ /* 0x000fc600000e060d */
[----:B-1----:R3:W-:Y:S04]  /*ecd0*/  STG.E desc[UR10][R2.64], R4 ;  /* 0x0000000402007986 */ /* 0x0027e8000c10190a */
[----:B------:R3:W-:Y:S04]  /*ece0*/  STG.E desc[UR10][R2.64+0x4], R5 ;  /* 0x0000040502007986 */ /* 0x0007e8000c10190a */
[----:B------:R3:W-:Y:S04]  /*ecf0*/  STG.E desc[UR10][R2.64+0x8], R6 ;  /* 0x0000080602007986 */ /* 0x0007e8000c10190a */
[----:B------:R3:W-:Y:S04]  /*ed00*/  STG.E desc[UR10][R2.64+0xc], R7 ;  /* 0x00000c0702007986 */ /* 0x0007e8000c10190a */
[----:B--2---:R3:W-:Y:S04]  /*ed10*/  STG.E desc[UR10][R2.64+0x10], R14 ;  /* 0x0000100e02007986 */ /* 0x0047e8000c10190a */
[----:B------:R3:W-:Y:S02]  /*ed20*/  STG.E desc[UR10][R2.64+0x14], R15 ;  /* 0x0000140f02007986 */ /* 0x0007e4000c10190a */
.L_x_1192:
[----:B0---4-:R-:W-:Y:S01]  /*ed30*/  STG.E.64 desc[UR10][R8.64], R12 ;  /* 0x0000000c08007986 */ /* 0x011fe2000c101b0a */
[----:B------:R-:W-:Y:S05]  /*ed40*/  EXIT ;  /* 0x000000000000794d */ /* 0x000fea0003800000 */
.L_x_1037:
[----:B------:R-:W-:Y:S01]  /*ed50*/  BSSY B0, `(.L_x_1193) ;  /* 0x0000006000007945 */ /* 0x000fe20003800000 */
[----:B------:R-:W-:Y:S01]  /*ed60*/  PLOP3.LUT P3, PT, P0, PT, PT, 0x8, 0x80 ;  /* 0x000000000080781c */ /* 0x000fe2000076e170 */
[----:B------:R-:W-:-:S12]  /*ed70*/  IMAD.MOV.U32 R10, RZ, RZ, -0x1 ;  /* 0xffffffffff0a7424 */ /* 0x000fd800078e00ff */
[----:B------:R-:W-:Y:S05]  /*ed80*/  WARPSYNC.COLLECTIVE R10, `(.L_x_1194) ;  /* 0x000000000a087348 */ /* 0x000fea0003c00000 */
[----:B------:R-:W-:Y:S01]  /*ed90*/  VOTE.ANY P3, P3 ;  /* 0x0000000000ff7806 */ /* 0x000fe20001860100 */
[----:B------:R-:W-:-:S12]  /*eda0*/  ENDCOLLECTIVE ;  /* 0x000000000000791b */ /* 0x000fd80003800000 */
.L_x_1194:
[----:B------:R-:W-:Y:S05]  /*edb0*/  BSYNC B0 ;  /* 0x0000000000007941 */ /* 0x000fea0003800000 */
.L_x_1193:
[----:B------:R-:W-:Y:S01]  /*edc0*/  PLOP3.LUT P0, PT, P3, PT, PT, 0x80, 0x8 ;  /* 0x000000000008781c */ /* 0x000fe20001f0f070 */
[----:B------:R-:W-:-:S12]  /*edd0*/  BRA `(.L_x_1195) ;  /* 0xffffff5c00747947 */ /* 0x000fd8000383ffff */
.L_x_1042:
[----:B------:R-:W2:Y:S01]  /*ede0*/  S2R R6, SR_GEMASK ;  /* 0x0000000000067919 */ /* 0x000ea20000003c00 */
[----:B------:R-:W-:Y:S01]  /*edf0*/  BSSY B0, `(.L_x_1196) ;  /* 0x0000006000007945 */ /* 0x000fe20003800000 */
[----:B------:R-:W-:Y:S01]  /*ee00*/  PLOP3.LUT P3, PT, P0, PT, PT, 0x8, 0x80 ;  /* 0x000000000080781c */ /* 0x000fe2000076e170 */
[----:B------:R-:W-:-:S12]  /*ee10*/  IMAD.MOV.U32 R10, RZ, RZ, -0x1 ;  /* 0xffffffffff0a7424 */ /* 0x000fd800078e00ff */
[----:B012--5:R-:W-:Y:S05]  /*ee20*/  WARPSYNC.COLLECTIVE R10, `(.L_x_1197) ;  /* 0x000000000a087348 */ /* 0x027fea0003c00000 */
[----:B------:R-:W-:Y:S01]  /*ee30*/  VOTE.ANY R10, PT, P3 ;  /* 0x00000000000a7806 */ /* 0x000fe200018e0100 */
[----:B012--5:R-:W-:Y:S06]  /*ee40*/  ENDCOLLECTIVE ;  /* 0x000000000000791b */ /* 0x027fec0003800000 */
.L_x_1197:
[----:B------:R-:W-:Y:S05]  /*ee50*/  BSYNC B0 ;  /* 0x0000000000007941 */ /* 0x000fea0003800000 */
.L_x_1196:
        /* <DEDUP_REMOVED lines=10> */
.L_x_1198:
[----:B------:R-:W-:Y:S02]  /*ef00*/  IMAD.MOV.U32 R68, RZ, RZ, R39 ;  /* 0x000000ffff447224 */ /* 0x000fe400078e0027 */
[----:B------:R-:W-:-:S07]  /*ef10*/  IMAD.MOV.U32 R37, RZ, RZ, R76 ;  /* 0x000000ffff257224 */ /* 0x000fce00078e004c */
[----:B------:R-:W-:Y:S05]  /*ef20*/  WARPSYNC.COLLECTIVE R10, `(.L_x_1199) ;  /* 0x000000000a087348 */ /* 0x000fea0003c00000 */
[----:B------:R0:W1:Y:S02]  /*ef30*/  SHFL.DOWN P3, R76, R68, R67, R66 ;  /* 0x08000043444c7389 */ /* 0x0000640000060042 */
[----:B01----:R-:W-:Y:S05]  /*ef40*/  ENDCOLLECTIVE ;  /* 0x000000000000791b */ /* 0x003fea0003800000 */
.L_x_1199:
[----:B------:R-:W-:Y:S02]  /*ef50*/  IMAD.MOV.U32 R68, RZ, RZ, R20 ;  /* 0x000000ffff447224 */ /* 0x000fe400078e0014 */
[----:B------:R-:W-:-:S07]  /*ef60*/  IMAD.MOV.U32 R30, RZ, RZ, R76 ;  /* 0x000000ffff1e7224 */ /* 0x000fce00078e004c */
[----:B------:R-:W-:Y:S05]  /*ef70*/  WARPSYNC.COLLECTIVE R10, `(.L_x_1200) ;  /* 0x000000000a087348 */ /* 0x000fea0003c00000 */
[----:B------:R0:W1:Y:S02]  /*ef80*/  SHFL.DOWN P3, R76, R68, R67, R66 ;  /* 0x08000043444c7389 */ /* 0x0000640000060042 */
[----:B01----:R-:W-:Y:S05]  /*ef90*/  ENDCOLLECTIVE ;  /* 0x000000000000791b */ /* 0x003fea0003800000 */
.L_x_1200:
[----:B------:R-:W-:Y:S01]  /*efa0*/  MOV R68, R21 ;  /* 0x0000001500447202 */ /* 0x000fe20000000f00 */
[----:B------:R-:W-:-:S07]  /*efb0*/  IMAD.MOV.U32 R45, RZ, RZ, R76 ;  /* 0x000000ffff2d7224 */ /* 0x000fce00078e004c */
[----:B------:R-:W-:Y:S05]  /*efc0*/  WARPSYNC.COLLECTIVE R10, `(.L_x_1201) ;  /* 0x000000000a087348 */ /* 0x000fea0003c00000 */
[----:B------:R0:W1:Y:S02]  /*efd0*/  SHFL.DOWN P3, R76, R68, R67, R66 ;  /* 0x08000043444c7389 */ /* 0x0000640000060042 */
[----:B01----:R-:W-:Y:S05]  /*efe0*/  ENDCOLLECTIVE ;  /* 0x000000000000791b */ /* 0x003fea0003800000 */
.L_x_1201:
[----:B------:R-:W-:Y:S02]  /*eff0*/  IMAD.MOV.U32 R68, RZ, RZ, R22 ;  /* 0x000000ffff447224 */ /* 0x000fe400078e0016 */
[----:B------:R-:W-:-:S07]  /*f000*/  IMAD.MOV.U32 R36, RZ, RZ, R76 ;  /* 0x000000ffff247224 */ /* 0x000fce00078e004c */
[----:B------:R-:W-:Y:S05]  /*f010*/  WARPSYNC.COLLECTIVE R10, `(.L_x_1202) ;  /* 0x000000000a087348 */ /* 0x000fea0003c00000 */
[----:B------:R0:W1:Y:S02]  /*f020*/  SHFL.DOWN P3, R76, R68, R67, R66 ;  /* 0x08000043444c7389 */ /* 0x0000640000060042 */
[----:B01----:R-:W-:Y:S05]  /*f030*/  ENDCOLLECTIVE ;  /* 0x000000000000791b */ /* 0x003fea0003800000 */
.L_x_1202:
[----:B------:R-:W-:Y:S02]  /*f040*/  IMAD.MOV.U32 R68, RZ, RZ, R23 ;  /* 0x000000ffff447224 */ /* 0x000fe400078e0017 */
[----:B------:R-:W-:-:S07]  /*f050*/  IMAD.MOV.U32 R47, RZ, RZ, R76 ;  /* 0x000000ffff2f7224 */ /* 0x000fce00078e004c */
[----:B------:R-:W-:Y:S05]  /*f060*/  WARPSYNC.COLLECTIVE R10, `(.L_x_1203) ;  /* 0x000000000a087348 */ /* 0x000fea0003c00000 */
[----:B------:R0:W1:Y:S02]  /*f070*/  SHFL.DOWN P3, R76, R68, R67, R66 ;  /* 0x08000043444c7389 */ /* 0x0000640000060042 */
[----:B01----:R-:W-:Y:S05]  /*f080*/  ENDCOLLECTIVE ;  /* 0x000000000000791b */ /* 0x003fea0003800000 */
.L_x_1203:
[----:B------:R-:W-:Y:S02]  /*f090*/  IMAD.MOV.U32 R68, RZ, RZ, R34 ;  /* 0x000000ffff447224 */ /* 0x000fe400078e0022 */
[----:B------:R-:W-:-:S07]  /*f0a0*/  IMAD.MOV.U32 R44, RZ, RZ, R76 ;  /* 0x000000ffff2c7224 */ /* 0x000fce00078e004c */
[----:B------:R-:W-:Y:S05]  /*f0b0*/  WARPSYNC.COLLECTIVE R10, `(.L_x_1204) ;  /* 0x000000000a087348 */ /* 0x000fea0003c00000 */
[----:B------:R0:W1:Y:S02]  /*f0c0*/  SHFL.DOWN P3, R76, R68, R67, R66 ;  /* 0x08000043444c7389 */ /* 0x0000640000060042 */
[----:B01----:R-:W-:Y:S05]  /*f0d0*/  ENDCOLLECTIVE ;  /* 0x000000000000791b */ /* 0x003fea0003800000 */
.L_x_1204:
[----:B------:R-:W-:Y:S02]  /*f0e0*/  IMAD.MOV.U32 R68, RZ, RZ, R35 ;  /* 0x000000ffff447224 */ /* 0x000fe400078e0023 */
[----:B------:R-:W-:-:S07]  /*f0f0*/  IMAD.MOV.U32 R49, RZ, RZ, R76 ;  /* 0x000000ffff317224 */ /* 0x000fce00078e004c */
[----:B------:R-:W-:Y:S05]  /*f100*/  WARPSYNC.COLLECTIVE R10, `(.L_x_1205) ;  /* 0x000000000a087348 */ /* 0x000fea0003c00000 */
[----:B------:R0:W1:Y:S02]  /*f110*/  SHFL.DOWN P3, R76, R68, R67, R66 ;  /* 0x08000043444c7389 */ /* 0x0000640000060042 */
[----:B01----:R-:W-:Y:S05]  /*f120*/  ENDCOLLECTIVE ;  /* 0x000000000000791b */ /* 0x003fea0003800000 */
.L_x_1205:
[----:B------:R-:W-:Y:S05]  /*f130*/  BRA `(.L_x_1206) ;  /* 0xffffff5c002c7947 */ /* 0x000fea000383ffff */
.L_x_1045:
[----:B------:R-:W-:Y:S01]  /*f140*/  BSSY B0, `(.L_x_1207) ;  /* 0x0000007000007945 */ /* 0x000fe20003800000 */
[----:B------:R-:W-:Y:S02]  /*f150*/  IMAD.MOV.U32 R68, RZ, RZ, R38 ;  /* 0x000000ffff447224 */ /* 0x000fe400078e0026 */
[----:B------:R-:W-:Y:S02]  /*f160*/  IMAD.MOV.U32 R67, RZ, RZ, 0x2 ;  /* 0x00000002ff437424 */ /* 0x000fe400078e00ff */
[----:B------:R-:W-:-:S07]  /*f170*/  IMAD.MOV.U32 R10, RZ, RZ, -0x1 ;  /* 0xffffffffff0a7424 */ /* 0x000fce00078e00ff */
[----:B0--34-:R-:W-:Y:S05]  /*f180*/  WARPSYNC.COLLECTIVE R10, `(.L_x_1208) ;  /* 0x000000000a087348 */ /* 0x019fea0003c00000 */
[----:B0-----:R0:W1:Y:S02]  /*f190*/  SHFL.DOWN P3, R76, R68, R67, R66 ;  /* 0x08000043444c7389 */ /* 0x0010640000060042 */
[----:B01-34-:R-:W-:Y:S05]  /*f1a0*/  ENDCOLLECTIVE ;  /* 0x000000000000791b */ /* 0x01bfea0003800000 */
.L_x_1208:
[----:B------:R-:W-:Y:S05]  /*f1b0*/  BSYNC B0 ;  /* 0x0000000000007941 */ /* 0x000fea0003800000 */
.L_x_1207:
[----:B------:R-:W-:Y:S02]  /*f1c0*/  HFMA2 R67, -RZ, RZ, 0, 1.1920928955078125e-07 ;  /* 0x00000002ff437431 */ /* 0x000fe400000001ff */
[----:B------:R-:W-:Y:S02]  /*f1d0*/  IMAD.MOV.U32 R68, RZ, RZ, R39 ;  /* 0x000000ffff447224 */ /* 0x000fe400078e0027 */
[----:B------:R-:W-:Y:S02]  /*f1e0*/  IMAD.MOV.U32 R10, RZ, RZ, -0x1 ;  /* 0xffffffffff0a7424 */ /* 0x000fe400078e00ff */
[----:B------:R-:W-:-:S07]  /*f1f0*/  IMAD.MOV.U32 R31, RZ, RZ, R76 ;  /* 0x000000ffff1f7224 */ /* 0x000fce00078e004c */
[----:B------:R-:W-:Y:S05]  /*f200*/  WARPSYNC.COLLECTIVE R10, `(.L_x_1209) ;  /* 0x000000000a087348 */ /* 0x000fea0003c00000 */
[----:B------:R0:W1:Y:S02]  /*f210*/  SHFL.DOWN P3, R76, R68, R67, R66 ;  /* 0x08000043444c7389 */ /* 0x0000640000060042 */
[----:B01----:R-:W-:Y:S05]  /*f220*/  ENDCOLLECTIVE ;  /* 0x000000000000791b */ /* 0x003fea0003800000 */
.L_x_1209:
[----:B------:R-:W-:Y:S02]  /*f230*/  IMAD.MOV.U32 R68, RZ, RZ, R20 ;  /* 0x000000ffff447224 */ /* 0x000fe400078e0014 */
[----:B------:R-:W-:-:S07]  /*f240*/  IMAD.MOV.U32 R30, RZ, RZ, R76 ;  /* 0x000000ffff1e7224 */ /* 0x000fce00078e004c */
[----:B------:R-:W-:Y:S05]  /*f250*/  WARPSYNC.COLLECTIVE R10, `(.L_x_1210) ;  /* 0x000000000a087348 */ /* 0x000fea0003c00000 */
[----:B------:R0:W1:Y:S02]  /*f260*/  SHFL.DOWN P3, R76, R68, R67, R66 ;  /* 0x08000043444c7389 */ /* 0x0000640000060042 */
[----:B01----:R-:W-:Y:S05]  /*f270*/  ENDCOLLECTIVE ;  /* 0x000000000000791b */ /* 0x003fea0003800000 */
.L_x_1210:
[----:B------:R-:W-:Y:S02]  /*f280*/  IMAD.MOV.U32 R68, RZ, RZ, R21 ;  /* 0x000000ffff447224 */ /* 0x000fe400078e0015 */
[----:B------:R-:W-:-:S07]  /*f290*/  IMAD.MOV.U32 R37, RZ, RZ, R76 ;  /* 0x000000ffff257224 */ /* 0x000fce00078e004c */
[----:B------:R-:W-:Y:S05]  /*f2a0*/  WARPSYNC.COLLECTIVE R10, `(.L_x_1211) ;  /* 0x000000000a087348 */ /* 0x000fea0003c00000 */
[----:B------:R0:W1:Y:S02]  /*f2b0*/  SHFL.DOWN P3, R76, R68, R67, R66 ;  /* 0x08000043444c7389 */ /* 0x0000640000060042 */
[----:B01----:R-:W-:Y:S05]  /*f2c0*/  ENDCOLLECTIVE ;  /* 0x000000000000791b */ /* 0x003fea0003800000 */
.L_x_1211:
[----:B------:R-:W-:Y:S02]  /*f2d0*/  IMAD.MOV.U32 R68, RZ, RZ, R22 ;  /* 0x000000ffff447224 */ /* 0x000fe400078e0016 */
[----:B------:R-:W-:-:S07]  /*f2e0*/  IMAD.MOV.U32 R36, RZ, RZ, R76 ;  /* 0x000000ffff247224 */ /* 0x000fce00078e004c */
[----:B------:R-:W-:Y:S05]  /*f2f0*/  WARPSYNC.COLLECTIVE R10, `(.L_x_1212) ;  /* 0x000000000a087348 */ /* 0x000fea0003c00000 */
[----:B------:R0:W1:Y:S02]  /*f300*/  SHFL.DOWN P3, R76, R68, R67, R66 ;  /* 0x08000043444c7389 */ /* 0x0000640000060042 */
[----:B01----:R-:W-:Y:S05]  /*f310*/  ENDCOLLECTIVE ;  /* 0x000000000000791b */ /* 0x003fea0003800000 */
.L_x_1212:
[----:B------:R-:W-:Y:S02]  /*f320*/  IMAD.MOV.U32 R68, RZ, RZ, R23 ;  /* 0x000000ffff447224 */ /* 0x000fe400078e0017 */
[----:B------:R-:W-:-:S07]  /*f330*/  IMAD.MOV.U32 R45, RZ, RZ, R76 ;  /* 0x000000ffff2d7224 */ /* 0x000fce00078e004c */
[----:B------:R-:W-:Y:S05]  /*f340*/  WARPSYNC.COLLECTIVE R10, `(.L_x_1213) ;  /* 0x000000000a087348 */ /* 0x000fea0003c00000 */
[----:B------:R0:W1:Y:S02]  /*f350*/  SHFL.DOWN P3, R76, R68, R67, R66 ;  /* 0x08000043444c7389 */ /* 0x0000640000060042 */
[----:B01----:R-:W-:Y:S05]  /*f360*/  ENDCOLLECTIVE ;  /* 0x000000000000791b */ /* 0x003fea0003800000 */
.L_x_1213:
[----:B------:R-:W-:Y:S02]  /*f370*/  IMAD.MOV.U32 R68, RZ, RZ, R34 ;  /* 0x000000ffff447224 */ /* 0x000fe400078e0022 */
[----:B------:R-:W-:-:S07]  /*f380*/  IMAD.MOV.U32 R44, RZ, RZ, R76 ;  /* 0x000000ffff2c7224 */ /* 0x000fce00078e004c */
[----:B------:R-:W-:Y:S05]  /*f390*/  WARPSYNC.COLLECTIVE R10, `(.L_x_1214) ;  /* 0x000000000a087348 */ /* 0x000fea0003c00000 */
[----:B------:R0:W1:Y:S02]  /*f3a0*/  SHFL.DOWN P3, R76, R68, R67, R66 ;  /* 0x08000043444c7389 */ /* 0x0000640000060042 */
[----:B01----:R-:W-:Y:S05]  /*f3b0*/  ENDCOLLECTIVE ;  /* 0x000000000000791b */ /* 0x003fea0003800000 */
.L_x_1214:
[----:B------:R-:W-:Y:S02]  /*f3c0*/  IMAD.MOV.U32 R68, RZ, RZ, R35 ;  /* 0x000000ffff447224 */ /* 0x000fe400078e0023 */
[----:B------:R-:W-:-:S07]  /*f3d0*/  IMAD.MOV.U32 R47, RZ, RZ, R76 ;  /* 0x000000ffff2f7224 */ /* 0x000fce00078e004c */
[----:B------:R-:W-:Y:S05]  /*f3e0*/  WARPSYNC.COLLECTIVE R10, `(.L_x_1215) ;  /* 0x000000000a087348 */ /* 0x000fea0003c00000 */
[----:B------:R0:W1:Y:S02]  /*f3f0*/  SHFL.DOWN P3, R76, R68, R67, R66 ;  /* 0x08000043444c7389 */ /* 0x0000640000060042 */
[----:B01----:R-:W-:Y:S05]  /*f400*/  ENDCOLLECTIVE ;  /* 0x000000000000791b */ /* 0x003fea0003800000 */
.L_x_1215:
[----:B------:R-:W-:Y:S05]  /*f410*/  BRA `(.L_x_1216) ;  /* 0xffffff5800d47947 */ /* 0x000fea000383ffff */
.L_x_1048:
[----:B------:R-:W-:Y:S01]  /*f420*/  BSSY B0, `(.L_x_1217) ;  /* 0x0000007000007945 */ /* 0x000fe20003800000 */
[----:B------:R-:W-:Y:S01]  /*f430*/  MOV R68, R38 ;  /* 0x0000002600447202 */ /* 0x000fe20000000f00 */
[----:B------:R-:W-:Y:S02]  /*f440*/  IMAD.MOV.U32 R67, RZ, RZ, 0x4 ;  /* 0x00000004ff437424 */ /* 0x000fe400078e00ff */
[----:B------:R-:W-:-:S07]  /*f450*/  IMAD.MOV.U32 R10, RZ, RZ, -0x1 ;  /* 0xffffffffff0a7424 */ /* 0x000fce00078e00ff */
[----:B01-34-:R-:W-:Y:S05]  /*f460*/  WARPSYNC.COLLECTIVE R10, `(.L_x_1218) ;  /* 0x000000000a087348 */ /* 0x01bfea0003c00000 */
[----:B0-----:R0:W2:Y:S02]  /*f470*/  SHFL.DOWN P3, R76, R68, R67, R66 ;  /* 0x08000043444c7389 */ /* 0x0010a40000060042 */
[----:B01234-:R-:W-:Y:S05]  /*f480*/  ENDCOLLECTIVE ;  /* 0x000000000000791b */ /* 0x01ffea0003800000 */
.L_x_1218:
[----:B------:R-:W-:Y:S05]  /*f490*/  BSYNC B0 ;  /* 0x0000000000007941 */ /* 0x000fea0003800000 */
.L_x_1217:
[----:B------:R-:W-:Y:S02]  /*f4a0*/  IMAD.MOV.U32 R68, RZ, RZ, R39 ;  /* 0x000000ffff447224 */ /* 0x000fe400078e0027 */
[----:B------:R-:W-:Y:S02]  /*f4b0*/  IMAD.MOV.U32 R67, RZ, RZ, 0x4 ;  /* 0x00000004ff437424 */ /* 0x000fe400078e00ff */
[----:B------:R-:W-:Y:S02]  /*f4c0*/  IMAD.MOV.U32 R10, RZ, RZ, -0x1 ;  /* 0xffffffffff0a7424 */ /* 0x000fe400078e00ff */
[----:B------:R-:W-:-:S07]  /*f4d0*/  IMAD.MOV.U32 R31, RZ, RZ, R76 ;  /* 0x000000ffff1f7224 */ /* 0x000fce00078e004c */
[----:B------:R-:W-:Y:S05]  /*f4e0*/  WARPSYNC.COLLECTIVE R10, `(.L_x_1219) ;  /* 0x000000000a087348 */ /* 0x000fea0003c00000 */
[----:B------:R0:W1:Y:S02]  /*f4f0*/  SHFL.DOWN P3, R76, R68, R67, R66 ;  /* 0x08000043444c7389 */ /* 0x0000640000060042 */
[----:B01----:R-:W-:Y:S05]  /*f500*/  ENDCOLLECTIVE ;  /* 0x000000000000791b */ /* 0x003fea0003800000 */
.L_x_1219:
[----:B------:R-:W-:Y:S02]  /*f510*/  IMAD.MOV.U32 R68, RZ, RZ, R20 ;  /* 0x000000ffff447224 */ /* 0x000fe400078e0014 */
[----:B------:R-:W-:-:S07]  /*f520*/  IMAD.MOV.U32 R30, RZ, RZ, R76 ;  /* 0x000000ffff1e7224 */ /* 0x000fce00078e004c */
[----:B------:R-:W-:Y:S05]  /*f530*/  WARPSYNC.COLLECTIVE R10, `(.L_x_1220) ;  /* 0x000000000a087348 */ /* 0x000fea0003c00000 */
[----:B------:R0:W1:Y:S02]  /*f540*/  SHFL.DOWN P3, R76, R68, R67, R66 ;  /* 0x08000043444c7389 */ /* 0x0000640000060042 */
[----:B01----:R-:W-:Y:S05]  /*f550*/  ENDCOLLECTIVE ;  /* 0x000000000000791b */ /* 0x003fea0003800000 */
.L_x_1220:
[----:B------:R-:W-:Y:S02]  /*f560*/  IMAD.MOV.U32 R68, RZ, RZ, R21 ;  /* 0x000000ffff447224 */ /* 0x000fe400078e0015 */
[----:B------:R-:W-:-:S07]  /*f570*/  IMAD.MOV.U32 R37, RZ, RZ, R76 ;  /* 0x000000ffff257224 */ /* 0x000fce00078e004c */
[----:B------:R-:W-:Y:S05]  /*f580*/  WARPSYNC.COLLECTIVE R10, `(.L_x_1221) ;  /* 0x000000000a087348 */ /* 0x000fea0003c00000 */
[----:B------:R0:W1:Y:S02]  /*f590*/  SHFL.DOWN P3, R76, R68, R67, R66 ;  /* 0x08000043444c7389 */ /* 0x0000640000060042 */
[----:B01----:R-:W-:Y:S05]  /*f5a0*/  ENDCOLLECTIVE ;  /* 0x000000000000791b */ /* 0x003fea0003800000 */
.L_x_1221:
[----:B------:R-:W-:Y:S02]  /*f5b0*/  IMAD.MOV.U32 R68, RZ, RZ, R22 ;  /* 0x000000ffff447224 */ /* 0x000fe400078e0016 */
[----:B------:R-:W-:-:S07]  /*f5c0*/  IMAD.MOV.U32 R36, RZ, RZ, R76 ;  /* 0x000000ffff247224 */ /* 0x000fce00078e004c */
[----:B------:R-:W-:Y:S05]  /*f5d0*/  WARPSYNC.COLLECTIVE R10, `(.L_x_1222) ;  /* 0x000000000a087348 */ /* 0x000fea0003c00000 */
[----:B------:R0:W1:Y:S02]  /*f5e0*/  SHFL.DOWN P3, R76, R68, R67, R66 ;  /* 0x08000043444c7389 */ /* 0x0000640000060042 */
[----:B01----:R-:W-:Y:S05]  /*f5f0*/  ENDCOLLECTIVE ;  /* 0x000000000000791b */ /* 0x003fea0003800000 */
.L_x_1222:
[----:B------:R-:W-:Y:S01]  /*f600*/  MOV R68, R23 ;  /* 0x0000001700447202 */ /* 0x000fe20000000f00 */
[----:B------:R-:W-:-:S07]  /*f610*/  IMAD.MOV.U32 R45, RZ, RZ, R76 ;  /* 0x000000ffff2d7224 */ /* 0x000fce00078e004c */
[----:B------:R-:W-:Y:S05]  /*f620*/  WARPSYNC.COLLECTIVE R10, `(.L_x_1223) ;  /* 0x000000000a087348 */ /* 0x000fea0003c00000 */
[----:B------:R0:W1:Y:S02]  /*f630*/  SHFL.DOWN P3, R76, R68, R67, R66 ;  /* 0x08000043444c7389 */ /* 0x0000640000060042 */
[----:B01----:R-:W-:Y:S05]  /*f640*/  ENDCOLLECTIVE ;  /* 0x000000000000791b */ /* 0x003fea0003800000 */
.L_x_1223:
[----:B------:R-:W-:Y:S02]  /*f650*/  IMAD.MOV.U32 R68, RZ, RZ, R34 ;  /* 0x000000ffff447224 */ /* 0x000fe400078e0022 */
[----:B------:R-:W-:-:S07]  /*f660*/  IMAD.MOV.U32 R44, RZ, RZ, R76 ;  /* 0x000000ffff2c7224 */ /* 0x000fce00078e004c */
[----:B------:R-:W-:Y:S05]  /*f670*/  WARPSYNC.COLLECTIVE R10, `(.L_x_1224) ;  /* 0x000000000a087348 */ /* 0x000fea0003c00000 */
[----:B------:R0:W1:Y:S02]  /*f680*/  SHFL.DOWN P3, R76, R68, R67, R66 ;  /* 0x08000043444c7389 */ /* 0x0000640000060042 */
[----:B01----:R-:W-:Y:S05]  /*f690*/  ENDCOLLECTIVE ;  /* 0x000000000000791b */ /* 0x003fea0003800000 */
.L_x_1224:
[----:B------:R-:W-:Y:S02]  /*f6a0*/  IMAD.MOV.U32 R68, RZ, RZ, R35 ;  /* 0x000000ffff447224 */ /* 0x000fe400078e0023 */
[----:B------:R-:W-:-:S07]  /*f6b0*/  IMAD.MOV.U32 R47, RZ, RZ, R76 ;  /* 0x000000ffff2f7224 */ /* 0x000fce00078e004c */
[----:B------:R-:W-:Y:S05]  /*f6c0*/  WARPSYNC.COLLECTIVE R10, `(.L_x_1225) ;  /* 0x000000000a087348 */ /* 0x000fea0003c00000 */
[----:B------:R0:W1:Y:S02]  /*f6d0*/  SHFL.DOWN P3, R76, R68, R67, R66 ;  /* 0x08000043444c7389 */ /* 0x0000640000060042 */
[----:B01----:R-:W-:Y:S05]  /*f6e0*/  ENDCOLLECTIVE ;  /* 0x000000000000791b */ /* 0x003fea0003800000 */
.L_x_1225:
[----:B------:R-:W-:Y:S05]  /*f6f0*/  BRA `(.L_x_1226) ;  /* 0xffffff5800807947 */ /* 0x000fea000383ffff */
.L_x_1051:
[----:B------:R-:W-:Y:S01]  /*f700*/  BSSY B0, `(.L_x_1227) ;  /* 0x0000007000007945 */ /* 0x000fe20003800000 */
[----:B------:R-:W-:Y:S02]  /*f710*/  IMAD.MOV.U32 R68, RZ, RZ, R38 ;  /* 0x000000ffff447224 */ /* 0x000fe400078e0026 */
[----:B------:R-:W-:Y:S02]  /*f720*/  IMAD.MOV.U32 R67, RZ, RZ, 0x8 ;  /* 0x00000008ff437424 */ /* 0x000fe400078e00ff */
[----:B------:R-:W-:-:S07]  /*f730*/  IMAD.MOV.U32 R10, RZ, RZ, -0x1 ;  /* 0xffffffffff0a7424 */ /* 0x000fce00078e00ff */
[----:B01-34-:R-:W-:Y:S05]  /*f740*/  WARPSYNC.COLLECTIVE R10, `(.L_x_1228) ;  /* 0x000000000a087348 */ /* 0x01bfea0003c00000 */
[----:B0-----:R0:W2:Y:S02]  /*f750*/  SHFL.DOWN P3, R76, R68, R67, R66 ;  /* 0x08000043444c7389 */ /* 0x0010a40000060042 */
[----:B01234-:R-:W-:Y:S05]  /*f760*/  ENDCOLLECTIVE ;  /* 0x000000000000791b */ /* 0x01ffea0003800000 */
.L_x_1228:
[----:B------:R-:W-:Y:S05]  /*f770*/  BSYNC B0 ;  /* 0x0000000000007941 */ /* 0x000fea0003800000 */
.L_x_1227:
[----:B------:R-:W-:Y:S02]  /*f780*/  IMAD.MOV.U32 R68, RZ, RZ, R39 ;  /* 0x000000ffff447224 */ /* 0x000fe400078e0027 */
[----:B------:R-:W-:Y:S02]  /*f790*/  IMAD.MOV.U32 R67, RZ, RZ, 0x8 ;  /* 0x00000008ff437424 */ /* 0x000fe400078e00ff */
[----:B------:R-:W-:Y:S02]  /*f7a0*/  IMAD.MOV.U32 R10, RZ, RZ, -0x1 ;  /* 0xffffffffff0a7424 */ /* 0x000fe400078e00ff */
[----:B------:R-:W-:-:S07]  /*f7b0*/  IMAD.MOV.U32 R31, RZ, RZ, R76 ;  /* 0x000000ffff1f7224 */ /* 0x000fce00078e004c */
[----:B------:R-:W-:Y:S05]  /*f7c0*/  WARPSYNC.COLLECTIVE R10, `(.L_x_1229) ;  /* 0x000000000a087348 */ /* 0x000fea0003c00000 */
[----:B------:R0:W1:Y:S02]  /*f7d0*/  SHFL.DOWN P3, R76, R68, R67, R66 ;  /* 0x08000043444c7389 */ /* 0x0000640000060042 */
[----:B01----:R-:W-:Y:S05]  /*f7e0*/  ENDCOLLECTIVE ;  /* 0x000000000000791b */ /* 0x003fea0003800000 */
.L_x_1229:
[----:B------:R-:W-:Y:S02]  /*f7f0*/  IMAD.MOV.U32 R68, RZ, RZ, R20 ;  /* 0x000000ffff447224 */ /* 0x000fe400078e0014 */
[----:B------:R-:W-:-:S07]  /*f800*/  IMAD.MOV.U32 R36, RZ, RZ, R76 ;  /* 0x000000ffff247224 */ /* 0x000fce00078e004c */
[----:B------:R-:W-:Y:S05]  /*f810*/  WARPSYNC.COLLECTIVE R10, `(.L_x_1230) ;  /* 0x000000000a087348 */ /* 0x000fea0003c00000 */
[----:B------:R0:W1:Y:S02]  /*f820*/  SHFL.DOWN P3, R76, R68, R67, R66 ;  /* 0x08000043444c7389 */ /* 0x0000640000060042 */
[----:B01----:R-:W-:Y:S05]  /*f830*/  ENDCOLLECTIVE ;  /* 0x000000000000791b */ /* 0x003fea0003800000 */
.L_x_1230:
[----:B------:R-:W-:Y:S01]  /*f840*/  IMAD.MOV.U32 R68, RZ, RZ, R21 ;  /* 0x000000ffff447224 */ /* 0x000fe200078e0015 */
[----:B------:R-:W-:-:S07]  /*f850*/  MOV R37, R76 ;  /* 0x0000004c00257202 */ /* 0x000fce0000000f00 */
[----:B------:R-:W-:Y:S05]  /*f860*/  WARPSYNC.COLLECTIVE R10, `(.L_x_1231) ;  /* 0x000000000a087348 */ /* 0x000fea0003c00000 */
[----:B------:R0:W1:Y:S02]  /*f870*/  SHFL.DOWN P3, R76, R68, R67, R66 ;  /* 0x08000043444c7389 */ /* 0x0000640000060042 */
[----:B01----:R-:W-:Y:S05]  /*f880*/  ENDCOLLECTIVE ;  /* 0x000000000000791b */ /* 0x003fea0003800000 */
.L_x_1231:
[----:B------:R-:W-:Y:S02]  /*f890*/  IMAD.MOV.U32 R68, RZ, RZ, R22 ;  /* 0x000000ffff447224 */ /* 0x000fe400078e0016 */
[----:B------:R-:W-:-:S07]  /*f8a0*/  IMAD.MOV.U32 R44, RZ, RZ, R76 ;  /* 0x000000ffff2c7224 */ /* 0x000fce00078e004c */
[----:B------:R-:W-:Y:S05]  /*f8b0*/  WARPSYNC.COLLECTIVE R10, `(.L_x_1232) ;  /* 0x000000000a087348 */ /* 0x000fea0003c00000 */
[----:B------:R0:W1:Y:S02]  /*f8c0*/  SHFL.DOWN P3, R76, R68, R67, R66 ;  /* 0x08000043444c7389 */ /* 0x0000640000060042 */
[----:B01----:R-:W-:Y:S05]  /*f8d0*/  ENDCOLLECTIVE ;  /* 0x000000000000791b */ /* 0x003fea0003800000 */
.L_x_1232:
[----:B------:R-:W-:Y:S02]  /*f8e0*/  IMAD.MOV.U32 R68, RZ, RZ, R23 ;  /* 0x000000ffff447224 */ /* 0x000fe400078e0017 */
[----:B------:R-:W-:-:S07]  /*f8f0*/  IMAD.MOV.U32 R45, RZ, RZ, R76 ;  /* 0x000000ffff2d7224 */ /* 0x000fce00078e004c */
[----:B------:R-:W-:Y:S05]  /*f900*/  WARPSYNC.COLLECTIVE R10, `(.L_x_1233) ;  /* 0x000000000a087348 */ /* 0x000fea0003c00000 */
[----:B------:R0:W1:Y:S02]  /*f910*/  SHFL.DOWN P3, R76, R68, R67, R66 ;  /* 0x08000043444c7389 */ /* 0x0000640000060042 */
[----:B01----:R-:W-:Y:S05]  /*f920*/  ENDCOLLECTIVE ;  /* 0x000000000000791b */ /* 0x003fea0003800000 */
.L_x_1233:
[----:B------:R-:W-:Y:S02]  /*f930*/  IMAD.MOV.U32 R68, RZ, RZ, R34 ;  /* 0x000000ffff447224 */ /* 0x000fe400078e0022 */
[----:B------:R-:W-:-:S07]  /*f940*/  IMAD.MOV.U32 R48, RZ, RZ, R76 ;  /* 0x000000ffff307224 */ /* 0x000fce00078e004c */
[----:B------:R-:W-:Y:S05]  /*f950*/  WARPSYNC.COLLECTIVE R10, `(.L_x_1234) ;  /* 0x000000000a087348 */ /* 0x000fea0003c00000 */
[----:B------:R0:W1:Y:S02]  /*f960*/  SHFL.DOWN P3, R76, R68, R67, R66 ;  /* 0x08000043444c7389 */ /* 0x0000640000060042 */
[----:B01----:R-:W-:Y:S05]  /*f970*/  ENDCOLLECTIVE ;  /* 0x000000000000791b */ /* 0x003fea0003800000 */
.L_x_1234:
[----:B------:R-:W-:Y:S02]  /*f980*/  IMAD.MOV.U32 R68, RZ, RZ, R35 ;  /* 0x000000ffff447224 */ /* 0x000fe400078e0023 */
[----:B------:R-:W-:-:S07]  /*f990*/  IMAD.MOV.U32 R47, RZ, RZ, R76 ;  /* 0x000000ffff2f7224 */ /* 0x000fce00078e004c */
[----:B------:R-:W-:Y:S05]  /*f9a0*/  WARPSYNC.COLLECTIVE R10, `(.L_x_1235) ;  /* 0x000000000a087348 */ /* 0x000fea0003c00000 */
[----:B------:R0:W1:Y:S02]  /*f9b0*/  SHFL.DOWN P3, R76, R68, R67, R66 ;  /* 0x08000043444c7389 */ /* 0x0000640000060042 */
[----:B01----:R-:W-:Y:S05]  /*f9c0*/  ENDCOLLECTIVE ;  /* 0x000000000000791b */ /* 0x003fea0003800000 */
.L_x_1235:
[----:B------:R-:W-:Y:S05]  /*f9d0*/  BRA `(.L_x_1236) ;  /* 0xffffff58002c7947 */ /* 0x000fea000383ffff */
.L_x_1054:
[----:B------:R-:W-:Y:S01]  /*f9e0*/  BSSY B0, `(.L_x_1237) ;  /* 0x0000007000007945 */ /* 0x000fe20003800000 */
[----:B------:R-:W-:Y:S02]  /*f9f0*/  IMAD.MOV.U32 R68, RZ, RZ, R38 ;  /* 0x000000ffff447224 */ /* 0x000fe400078e0026 */
[----:B------:R-:W-:Y:S02]  /*fa00*/  IMAD.MOV.U32 R67, RZ, RZ, 0x10 ;  /* 0x00000010ff437424 */ /* 0x000fe400078e00ff */
[----:B------:R-:W-:-:S07]  /*fa10*/  IMAD.MOV.U32 R10, RZ, RZ, -0x1 ;  /* 0xffffffffff0a7424 */ /* 0x000fce00078e00ff */
[----:B01-34-:R-:W-:Y:S05]  /*fa20*/  WARPSYNC.COLLECTIVE R10, `(.L_x_1238) ;  /* 0x000000000a087348 */ /* 0x01bfea0003c00000 */
[----:B0-----:R0:W2:Y:S02]  /*fa30*/  SHFL.DOWN P3, R76, R68, R67, R66 ;  /* 0x08000043444c7389 */ /* 0x0010a40000060042 */
[----:B01234-:R-:W-:Y:S05]  /*fa40*/  ENDCOLLECTIVE ;  /* 0x000000000000791b */ /* 0x01ffea0003800000 */
.L_x_1238:
[----:B------:R-:W-:Y:S05]  /*fa50*/  BSYNC B0 ;  /* 0x0000000000007941 */ /* 0x000fea0003800000 */
.L_x_1237:
[----:B------:R-:W-:Y:S01]  /*fa60*/  MOV R68, R39 ;  /* 0x0000002700447202 */ /* 0x000fe20000000f00 */
[----:B------:R-:W-:Y:S02]  /*fa70*/  IMAD.MOV.U32 R67, RZ, RZ, 0x10 ;  /* 0x00000010ff437424 */ /* 0x000fe400078e00ff */
[----:B------:R-:W-:Y:S02]  /*fa80*/  IMAD.MOV.U32 R10, RZ, RZ, -0x1 ;  /* 0xffffffffff0a7424 */ /* 0x000fe400078e00ff */
[----:B------:R-:W-:-:S07]  /*fa90*/  IMAD.MOV.U32 R37, RZ, RZ, R76 ;  /* 0x000000ffff257224 */ /* 0x000fce00078e004c */
[----:B------:R-:W-:Y:S05]  /*faa0*/  WARPSYNC.COLLECTIVE R10, `(.L_x_1239) ;  /* 0x000000000a087348 */ /* 0x000fea0003c00000 */
[----:B------:R0:W1:Y:S02]  /*fab0*/  SHFL.DOWN P3, R76, R68, R67, R66 ;  /* 0x08000043444c7389 */ /* 0x0000640000060042 */
[----:B01----:R-:W-:Y:S05]  /*fac0*/  ENDCOLLECTIVE ;  /* 0x000000000000791b */ /* 0x003fea0003800000 */
.L_x_1239:
[----:B------:R-:W-:Y:S02]  /*fad0*/  IMAD.MOV.U32 R68, RZ, RZ, R20 ;  /* 0x000000ffff447224 */ /* 0x000fe400078e0014 */
[----:B------:R-:W-:-:S07]  /*fae0*/  IMAD.MOV.U32 R36, RZ, RZ, R76 ;  /* 0x000000ffff247224 */ /* 0x000fce00078e004c */
[----:B------:R-:W-:Y:S05]  /*faf0*/  WARPSYNC.COLLECTIVE R10, `(.L_x_1240) ;  /* 0x000000000a087348 */ /* 0x000fea0003c00000 */
[----:B------:R0:W1:Y:S02]  /*fb00*/  SHFL.DOWN P3, R76, R68, R67, R66 ;  /* 0x08000043444c7389 */ /* 0x0000640000060042 */
[----:B01----:R-:W-:Y:S05]  /*fb10*/  ENDCOLLECTIVE ;  /* 0x000000000000791b */ /* 0x003fea0003800000 */
.L_x_1240:
[----:B------:R-:W-:Y:S02]  /*fb20*/  IMAD.MOV.U32 R68, RZ, RZ, R21 ;  /* 0x000000ffff447224 */ /* 0x000fe400078e0015 */
[----:B------:R-:W-:-:S07]  /*fb30*/  IMAD.MOV.U32 R45, RZ, RZ, R76 ;  /* 0x000000ffff2d7224 */ /* 0x000fce00078e004c */
[----:B------:R-:W-:Y:S05]  /*fb40*/  WARPSYNC.COLLECTIVE R10, `(.L_x_1241) ;  /* 0x000000000a087348 */ /* 0x000fea0003c00000 */
[----:B------:R0:W1:Y:S02]  /*fb50*/  SHFL.DOWN P3, R76, R68, R67, R66 ;  /* 0x08000043444c7389 */ /* 0x0000640000060042 */
[----:B01----:R-:W-:Y:S05]  /*fb60*/  ENDCOLLECTIVE ;  /* 0x000000000000791b */ /* 0x003fea0003800000 */
.L_x_1241:
[----:B------:R-:W-:Y:S02]  /*fb70*/  IMAD.MOV.U32 R68, RZ, RZ, R22 ;  /* 0x000000ffff447224 */ /* 0x000fe400078e0016 */
[----:B------:R-:W-:-:S07]  /*fb80*/  IMAD.MOV.U32 R44, RZ, RZ, R76 ;  /* 0x000000ffff2c7224 */ /* 0x000fce00078e004c */
[----:B------:R-:W-:Y:S05]  /*fb90*/  WARPSYNC.COLLECTIVE R10, `(.L_x_1242) ;  /* 0x000000000a087348 */ /* 0x000fea0003c00000 */
[----:B------:R0:W1:Y:S02]  /*fba0*/  SHFL.DOWN P3, R76, R68, R67, R66 ;  /* 0x08000043444c7389 */ /* 0x0000640000060042 */
[----:B01----:R-:W-:Y:S05]  /*fbb0*/  ENDCOLLECTIVE ;  /* 0x000000000000791b */ /* 0x003fea0003800000 */
.L_x_1242:
[----:B------:R-:W-:Y:S02]  /*fbc0*/  IMAD.MOV.U32 R68, RZ, RZ, R23 ;  /* 0x000000ffff447224 */ /* 0x000fe400078e0017 */
[----:B------:R-:W-:-:S07]  /*fbd0*/  IMAD.MOV.U32 R47, RZ, RZ, R76 ;  /* 0x000000ffff2f7224 */ /* 0x000fce00078e004c */
[----:B------:R-:W-:Y:S05]  /*fbe0*/  WARPSYNC.COLLECTIVE R10, `(.L_x_1243) ;  /* 0x000000000a087348 */ /* 0x000fea0003c00000 */
[----:B------:R0:W1:Y:S02]  /*fbf0*/  SHFL.DOWN P3, R76, R68, R67, R66 ;  /* 0x08000043444c7389 */ /* 0x0000640000060042 */
[----:B01----:R-:W-:Y:S05]  /*fc00*/  ENDCOLLECTIVE ;  /* 0x000000000000791b */ /* 0x003fea0003800000 */
.L_x_1243:
[----:B------:R-:W-:Y:S02]  /*fc10*/  IMAD.MOV.U32 R68, RZ, RZ, R34 ;  /* 0x000000ffff447224 */ /* 0x000fe400078e0022 */
[----:B------:R-:W-:-:S07]  /*fc20*/  IMAD.MOV.U32 R48, RZ, RZ, R76 ;  /* 0x000000ffff307224 */ /* 0x000fce00078e004c */
[----:B------:R-:W-:Y:S05]  /*fc30*/  WARPSYNC.COLLECTIVE R10, `(.L_x_1244) ;  /* 0x000000000a087348 */ /* 0x000fea0003c00000 */
[----:B------:R0:W1:Y:S02]  /*fc40*/  SHFL.DOWN P3, R76, R68, R67, R66 ;  /* 0x08000043444c7389 */ /* 0x0000640000060042 */
[----:B01----:R-:W-:Y:S05]  /*fc50*/  ENDCOLLECTIVE ;  /* 0x000000000000791b */ /* 0x003fea0003800000 */
.L_x_1244:
[----:B------:R-:W-:Y:S01]  /*fc60*/  MOV R68, R35 ;  /* 0x0000002300447202 */ /* 0x000fe20000000f00 */
[----:B------:R-:W-:-:S07]  /*fc70*/  IMAD.MOV.U32 R49, RZ, RZ, R76 ;  /* 0x000000ffff317224 */ /* 0x000fce00078e004c */
[----:B------:R-:W-:Y:S05]  /*fc80*/  WARPSYNC.COLLECTIVE R10, `(.L_x_1245) ;  /* 0x000000000a087348 */ /* 0x000fea0003c00000 */
[----:B------:R0:W1:Y:S02]  /*fc90*/  SHFL.DOWN P3, R76, R68, R67, R66 ;  /* 0x08000043444c7389 */ /* 0x0000640000060042 */
[----:B01----:R-:W-:Y:S05]  /*fca0*/  ENDCOLLECTIVE ;  /* 0x000000000000791b */ /* 0x003fea0003800000 */
.L_x_1245:
[----:B------:R-:W-:Y:S05]  /*fcb0*/  BRA `(.L_x_1246) ;  /* 0xffffff5400d87947 */ /* 0x000fea000383ffff */
.L_x_1057:
[----:B------:R-:W-:Y:S01]  /*fcc0*/  BSSY B0, `(.L_x_1247) ;  /* 0x0000006000007945 */ /* 0x000fe20003800000 */
[----:B------:R-:W-:Y:S01]  /*fcd0*/  PLOP3.LUT P3, PT, P0, PT, PT, 0x80, 0x8 ;  /* 0x000000000008781c */ /* 0x000fe2000076f070 */
[----:B------:R-:W-:-:S12]  /*fce0*/  IMAD.MOV.U32 R10, RZ, RZ, -0x1 ;  /* 0xffffffffff0a7424 */ /* 0x000fd800078e00ff */
[----:B0--34-:R-:W-:Y:S05]  /*fcf0*/  WARPSYNC.COLLECTIVE R10, `(.L_x_1248) ;  /* 0x000000000a087348 */ /* 0x019fea0003c00000 */
[----:B------:R-:W-:Y:S01]  /*fd00*/  VOTE.ALL P3, P3 ;  /* 0x0000000000ff7806 */ /* 0x000fe20001860000 */
[----:B0--34-:R-:W-:-:S12]  /*fd10*/  ENDCOLLECTIVE ;  /* 0x000000000000791b */ /* 0x019fd80003800000 */
.L_x_1248:
[----:B------:R-:W-:Y:S05]  /*fd20*/  BSYNC B0 ;  /* 0x0000000000007941 */ /* 0x000fea0003800000 */
.L_x_1247:
[----:B------:R-:W-:Y:S01]  /*fd30*/  PLOP3.LUT P0, PT, P3, PT, PT, 0x80, 0x8 ;  /* 0x000000000008781c */ /* 0x000fe20001f0f070 */
[----:B------:R-:W-:-:S12]  /*fd40*/  BRA `(.L_x_1249) ;  /* 0xffffff5800007947 */ /* 0x000fd8000383ffff */
.L_x_1059:
[----:B------:R-:W-:Y:S01]  /*fd50*/  BSSY B0, `(.L_x_1250) ;  /* 0x0000006000007945 */ /* 0x000fe20003800000 */
[----:B------:R-:W-:Y:S01]  /*fd60*/  PLOP3.LUT P3, PT, P0, PT, PT, 0x8, 0x80 ;  /* 0x000000000080781c */ /* 0x000fe2000076e170 */
[----:B------:R-:W-:-:S12]  /*fd70*/  IMAD.MOV.U32 R10, RZ, RZ, -0x1 ;  /* 0xffffffffff0a7424 */ /* 0x000fd800078e00ff */
[----:B0--34-:R-:W-:Y:S05]  /*fd80*/  WARPSYNC.COLLECTIVE R10, `(.L_x_1251) ;  /* 0x000000000a087348 */ /* 0x019fea0003c00000 */
[----:B------:R-:W-:Y:S01]  /*fd90*/  VOTE.ANY P3, P3 ;  /* 0x0000000000ff7806 */ /* 0x000fe20001860100 */
[----:B0--34-:R-:W-:-:S12]  /*fda0*/  ENDCOLLECTIVE ;  /* 0x000000000000791b */ /* 0x019fd80003800000 */
.L_x_1251:
[----:B------:R-:W-:Y:S05]  /*fdb0*/  BSYNC B0 ;  /* 0x0000000000007941 */ /* 0x000fea0003800000 */
.L_x_1250:
[----:B------:R-:W-:Y:S01]  /*fdc0*/  PLOP3.LUT P0, PT, P3, PT, PT, 0x80, 0x8 ;  /* 0x000000000008781c */ /* 0x000fe20001f0f070 */
[----:B------:R-:W-:-:S12]  /*fdd0*/  BRA `(.L_x_1252) ;  /* 0xffffff5800147947 */ /* 0x000fd8000383ffff */
.L_x_1064:
[----:B------:R-:W-:Y:S01]  /*fde0*/  BSSY B0, `(.L_x_1253) ;  /* 0x0000006000007945 */ /* 0x000fe20003800000 */
[----:B------:R-:W-:Y:S01]  /*fdf0*/  PLOP3.LUT P3, PT, P0, PT, PT, 0x8, 0x80 ;  /* 0x000000000080781c */ /* 0x000fe2000076e170 */
[----:B------:R-:W-:-:S12]  /*fe00*/  IMAD.MOV.U32 R10, RZ, RZ, -0x1 ;  /* 0xffffffffff0a7424 */ /* 0x000fd800078e00ff */
[----:B0--345:R-:W-:Y:S05]  /*fe10*/  WARPSYNC.COLLECTIVE R10, `(.L_x_1254) ;  /* 0x000000000a087348 */ /* 0x039fea0003c00000 */
[----:B------:R-:W-:Y:S01]  /*fe20*/  VOTE.ANY R10, PT, P3 ;  /* 0x00000000000a7806 */ /* 0x000fe200018e0100 */
[----:B0--345:R-:W-:Y:S06]  /*fe30*/  ENDCOLLECTIVE ;  /* 0x000000000000791b */ /* 0x039fec0003800000 */
.L_x_1254:
[----:B------:R-:W-:Y:S05]  /*fe40*/  BSYNC B0 ;  /* 0x0000000000007941 */ /* 0x000fea0003800000 */
.L_x_1253:
        /* <DEDUP_REMOVED lines=10> */
.L_x_1255:
[----:B------:R-:W-:Y:S02]  /*fef0*/  IMAD.MOV.U32 R68, RZ, RZ, R45 ;  /* 0x000000ffff447224 */ /* 0x000fe400078e002d */
[----:B------:R-:W-:-:S07]  /*ff00*/  IMAD.MOV.U32 R69, RZ, RZ, R76 ;  /* 0x000000ffff457224 */ /* 0x000fce00078e004c */
[----:B------:R-:W-:Y:S05]  /*ff10*/  WARPSYNC.COLLECTIVE R10, `(.L_x_1256) ;  /* 0x000000000a087348 */ /* 0x000fea0003c00000 */
[----:B------:R0:W1:Y:S02]  /*ff20*/  SHFL.DOWN P3, R76, R68, R67, R66 ;  /* 0x08000043444c7389 */ /* 0x0000640000060042 */
[----:B01----:R-:W-:Y:S05]  /*ff30*/  ENDCOLLECTIVE ;  /* 0x000000000000791b */ /* 0x003fea0003800000 */
.L_x_1256:
[----:B------:R-:W-:Y:S02]  /*ff40*/  IMAD.MOV.U32 R68, RZ, RZ, R46 ;  /* 0x000000ffff447224 */ /* 0x000fe400078e002e */
[----:B------:R-:W-:-:S07]  /*ff50*/  IMAD.MOV.U32 R70, RZ, RZ, R76 ;  /* 0x000000ffff467224 */ /* 0x000fce00078e004c */
[----:B------:R-:W-:Y:S05]  /*ff60*/  WARPSYNC.COLLECTIVE R10, `(.L_x_1257) ;  /* 0x000000000a087348 */ /* 0x000fea0003c00000 */
[----:B------:R0:W1:Y:S02]  /*ff70*/  SHFL.DOWN P3, R76, R68, R67, R66 ;  /* 0x08000043444c7389 */ /* 0x0000640000060042 */
[----:B01----:R-:W-:Y:S05]  /*ff80*/  ENDCOLLECTIVE ;  /* 0x000000000000791b */ /* 0x003fea0003800000 */
.L_x_1257:
[----:B------:R-:W-:Y:S02]  /*ff90*/  IMAD.MOV.U32 R68, RZ, RZ, R47 ;  /* 0x000000ffff447224 */ /* 0x000fe400078e002f */
[----:B------:R-:W-:-:S07]  /*ffa0*/  IMAD.MOV.U32 R71, RZ, RZ, R76 ;  /* 0x000000ffff477224 */ /* 0x000fce00078e004c */
[----:B------:R-:W-:Y:S05]  /*ffb0*/  WARPSYNC.COLLECTIVE R10, `(.L_x_1258) ;  /* 0x000000000a087348 */ /* 0x000fea0003c00000 */
[----:B------:R0:W1:Y:S02]  /*ffc0*/  SHFL.DOWN P3, R76, R68, R67, R66 ;  /* 0x08000043444c7389 */ /* 0x0000640000060042 */
[----:B01----:R-:W-:Y:S05]  /*ffd0*/  ENDCOLLECTIVE ;  /* 0x000000000000791b */ /* 0x003fea0003800000 */
.L_x_1258:
[----:B------:R-:W-:Y:S01]  /*ffe0*/  IMAD.MOV.U32 R68, RZ, RZ, R48 ;  /* 0x000000ffff447224 */ /* 0x000fe200078e0030 */
[----:B------:R-:W-:-:S07]  /*fff0*/  MOV R72, R76 ;  /* 0x0000004c00487202 */ /* 0x000fce0000000f00 */
[----:B------:R-:W-:Y:S05]  /*10000*/  WARPSYNC.COLLECTIVE R10, `(.L_x_1259) ;  /* 0x000000000a087348 */ /* 0x000fea0003c00000 */
[----:B------:R0:W1:Y:S02]  /*10010*/  SHFL.DOWN P3, R76, R68, R67, R66 ;  /* 0x08000043444c7389 */ /* 0x0000640000060042 */
[----:B01----:R-:W-:Y:S05]  /*10020*/  ENDCOLLECTIVE ;  /* 0x000000000000791b */ /* 0x003fea0003800000 */
.L_x_1259:
[----:B------:R-:W-:Y:S02]  /*10030*/  IMAD.MOV.U32 R68, RZ, RZ, R49 ;  /* 0x000000ffff447224 */ /* 0x000fe400078e0031 */
[----:B------:R-:W-:-:S07]  /*10040*/  IMAD.MOV.U32 R73, RZ, RZ, R76 ;  /* 0x000000ffff497224 */ /* 0x000fce00078e004c */
[----:B------:R-:W-:Y:S05]  /*10050*/  WARPSYNC.COLLECTIVE R10, `(.L_x_1260) ;  /* 0x000000000a087348 */ /* 0x000fea0003c00000 */
[----:B------:R0:W1:Y:S02]  /*10060*/  SHFL.DOWN P3, R76, R68, R67, R66 ;  /* 0x08000043444c7389 */ /* 0x0000640000060042 */
[----:B01----:R-:W-:Y:S05]  /*10070*/  ENDCOLLECTIVE ;  /* 0x000000000000791b */ /* 0x003fea0003800000 */
.L_x_1260:
[----:B------:R-:W-:Y:S02]  /*10080*/  IMAD.MOV.U32 R68, RZ, RZ, R52 ;  /* 0x000000ffff447224 */ /* 0x000fe400078e0034 */
[----:B------:R-:W-:-:S07]  /*10090*/  IMAD.MOV.U32 R74, RZ, RZ, R76 ;  /* 0x000000ffff4a7224 */ /* 0x000fce00078e004c */
[----:B------:R-:W-:Y:S05]  /*100a0*/  WARPSYNC.COLLECTIVE R10, `(.L_x_1261) ;  /* 0x000000000a087348 */ /* 0x000fea0003c00000 */
[----:B------:R0:W1:Y:S02]  /*100b0*/  SHFL.DOWN P3, R76, R68, R67, R66 ;  /* 0x08000043444c7389 */ /* 0x0000640000060042 */
[----:B01----:R-:W-:Y:S05]  /*100c0*/  ENDCOLLECTIVE ;  /* 0x000000000000791b */ /* 0x003fea0003800000 */
.L_x_1261:
[----:B------:R-:W-:Y:S02]  /*100d0*/  IMAD.MOV.U32 R68, RZ, RZ, R53 ;  /* 0x000000ffff447224 */ /* 0x000fe400078e0035 */
[----:B------:R-:W-:-:S07]  /*100e0*/  IMAD.MOV.U32 R75, RZ, RZ, R76 ;  /* 0x000000ffff4b7224 */ /* 0x000fce00078e004c */
[----:B------:R-:W-:Y:S05]  /*100f0*/  WARPSYNC.COLLECTIVE R10, `(.L_x_1262) ;  /* 0x000000000a087348 */ /* 0x000fea0003c00000 */
[----:B------:R0:W1:Y:S02]  /*10100*/  SHFL.DOWN P3, R76, R68, R67, R66 ;  /* 0x08000043444c7389 */ /* 0x0000640000060042 */
[----:B01----:R-:W-:Y:S05]  /*10110*/  ENDCOLLECTIVE ;  /* 0x000000000000791b */ /* 0x003fea0003800000 */
.L_x_1262:
[----:B------:R-:W-:Y:S05]  /*10120*/  BRA `(.L_x_1263) ;  /* 0xffffff5400cc7947 */ /* 0x000fea000383ffff */
.L_x_1067:
[----:B------:R-:W-:Y:S01]  /*10130*/  BSSY B0, `(.L_x_1264) ;  /* 0x0000007000007945 */ /* 0x000fe20003800000 */
[----:B------:R-:W-:Y:S02]  /*10140*/  IMAD.MOV.U32 R68, RZ, RZ, R65 ;  /* 0x000000ffff447224 */ /* 0x000fe400078e0041 */
[----:B------:R-:W-:Y:S02]  /*10150*/  IMAD.MOV.U32 R67, RZ, RZ, 0x2 ;  /* 0x00000002ff437424 */ /* 0x000fe400078e00ff */
[----:B------:R-:W-:-:S07]  /*10160*/  IMAD.MOV.U32 R10, RZ, RZ, -0x1 ;  /* 0xffffffffff0a7424 */ /* 0x000fce00078e00ff */
[----:B0--34-:R-:W-:Y:S05]  /*10170*/  WARPSYNC.COLLECTIVE R10, `(.L_x_1265) ;  /* 0x000000000a087348 */ /* 0x019fea0003c00000 */
[----:B0-----:R0:W1:Y:S02]  /*10180*/  SHFL.DOWN P3, R76, R68, R67, R66 ;  /* 0x08000043444c7389 */ /* 0x0010640000060042 */
[----:B01-34-:R-:W-:Y:S05]  /*10190*/  ENDCOLLECTIVE ;  /* 0x000000000000791b */ /* 0x01bfea0003800000 */
.L_x_1265:
[----:B------:R-:W-:Y:S05]  /*101a0*/  BSYNC B0 ;  /* 0x0000000000007941 */ /* 0x000fea0003800000 */
.L_x_1264:
[----:B------:R-:W-:Y:S01]  /*101b0*/  IMAD.MOV.U32 R68, RZ, RZ, R64 ;  /* 0x000000ffff447224 */ /* 0x000fe200078e0040 */
[----:B------:R-:W-:Y:S01]  /*101c0*/  MOV R10, 0xffffffff ;  /* 0xffffffff000a7802 */ /* 0x000fe20000000f00 */
[----:B------:R-:W-:Y:S02]  /*101d0*/  IMAD.MOV.U32 R67, RZ, RZ, 0x2 ;  /* 0x00000002ff437424 */ /* 0x000fe400078e00ff */
[----:B------:R-:W-:-:S07]  /*101e0*/  IMAD.MOV.U32 R69, RZ, RZ, R76 ;  /* 0x000000ffff457224 */ /* 0x000fce00078e004c */
[----:B------:R-:W-:Y:S05]  /*101f0*/  WARPSYNC.COLLECTIVE R10, `(.L_x_1266) ;  /* 0x000000000a087348 */ /* 0x000fea0003c00000 */
[----:B------:R0:W1:Y:S02]  /*10200*/  SHFL.DOWN P3, R76, R68, R67, R66 ;  /* 0x08000043444c7389 */ /* 0x0000640000060042 */
[----:B01----:R-:W-:Y:S05]  /*10210*/  ENDCOLLECTIVE ;  /* 0x000000000000791b */ /* 0x003fea0003800000 */
.L_x_1266:
[----:B------:R-:W-:Y:S02]  /*10220*/  IMAD.MOV.U32 R68, RZ, RZ, R63 ;  /* 0x000000ffff447224 */ /* 0x000fe400078e003f */
[----:B------:R-:W-:-:S07]  /*10230*/  IMAD.MOV.U32 R70, RZ, RZ, R76 ;  /* 0x000000ffff467224 */ /* 0x000fce00078e004c */
[----:B------:R-:W-:Y:S05]  /*10240*/  WARPSYNC.COLLECTIVE R10, `(.L_x_1267) ;  /* 0x000000000a087348 */ /* 0x000fea0003c00000 */
[----:B------:R0:W1:Y:S02]  /*10250*/  SHFL.DOWN P3, R76, R68, R67, R66 ;  /* 0x08000043444c7389 */ /* 0x0000640000060042 */
[----:B01----:R-:W-:Y:S05]  /*10260*/  ENDCOLLECTIVE ;  /* 0x000000000000791b */ /* 0x003fea0003800000 */
.L_x_1267:
[----:B------:R-:W-:Y:S02]  /*10270*/  IMAD.MOV.U32 R68, RZ, RZ, R62 ;  /* 0x000000ffff447224 */ /* 0x000fe400078e003e */
[----:B------:R-:W-:-:S07]  /*10280*/  IMAD.MOV.U32 R71, RZ, RZ, R76 ;  /* 0x000000ffff477224 */ /* 0x000fce00078e004c */
[----:B------:R-:W-:Y:S05]  /*10290*/  WARPSYNC.COLLECTIVE R10, `(.L_x_1268) ;  /* 0x000000000a087348 */ /* 0x000fea0003c00000 */
[----:B------:R0:W1:Y:S02]  /*102a0*/  SHFL.DOWN P3, R76, R68, R67, R66 ;  /* 0x08000043444c7389 */ /* 0x0000640000060042 */
[----:B01----:R-:W-:Y:S05]  /*102b0*/  ENDCOLLECTIVE ;  /* 0x000000000000791b */ /* 0x003fea0003800000 */
.L_x_1268:
[----:B------:R-:W-:Y:S02]  /*102c0*/  IMAD.MOV.U32 R68, RZ, RZ, R61 ;  /* 0x000000ffff447224 */ /* 0x000fe400078e003d */
[----:B------:R-:W-:-:S07]  /*102d0*/  IMAD.MOV.U32 R72, RZ, RZ, R76 ;  /* 0x000000ffff487224 */ /* 0x000fce00078e004c */
[----:B------:R-:W-:Y:S05]  /*102e0*/  WARPSYNC.COLLECTIVE R10, `(.L_x_1269) ;  /* 0x000000000a087348 */ /* 0x000fea0003c00000 */
[----:B------:R0:W1:Y:S02]  /*102f0*/  SHFL.DOWN P3, R76, R68, R67, R66 ;  /* 0x08000043444c7389 */ /* 0x0000640000060042 */
[----:B01----:R-:W-:Y:S05]  /*10300*/  ENDCOLLECTIVE ;  /* 0x000000000000791b */ /* 0x003fea0003800000 */
.L_x_1269:
[----:B------:R-:W-:Y:S02]  /*10310*/  IMAD.MOV.U32 R68, RZ, RZ, R60 ;  /* 0x000000ffff447224 */ /* 0x000fe400078e003c */
[----:B------:R-:W-:-:S07]  /*10320*/  IMAD.MOV.U32 R73, RZ, RZ, R76 ;  /* 0x000000ffff497224 */ /* 0x000fce00078e004c */
[----:B------:R-:W-:Y:S05]  /*10330*/  WARPSYNC.COLLECTIVE R10, `(.L_x_1270) ;  /* 0x000000000a087348 */ /* 0x000fea0003c00000 */
[----:B------:R0:W1:Y:S02]  /*10340*/  SHFL.DOWN P3, R76, R68, R67, R66 ;  /* 0x08000043444c7389 */ /* 0x0000640000060042 */
[----:B01----:R-:W-:Y:S05]  /*10350*/  ENDCOLLECTIVE ;  /* 0x000000000000791b */ /* 0x003fea0003800000 */
.L_x_1270:
[----:B------:R-:W-:Y:S02]  /*10360*/  IMAD.MOV.U32 R68, RZ, RZ, R37 ;  /* 0x000000ffff447224 */ /* 0x000fe400078e0025 */
[----:B------:R-:W-:-:S07]  /*10370*/  IMAD.MOV.U32 R74, RZ, RZ, R76 ;  /* 0x000000ffff4a7224 */ /* 0x000fce00078e004c */
[----:B------:R-:W-:Y:S05]  /*10380*/  WARPSYNC.COLLECTIVE R10, `(.L_x_1271) ;  /* 0x000000000a087348 */ /* 0x000fea0003c00000 */
[----:B------:R0:W1:Y:S02]  /*10390*/  SHFL.DOWN P3, R76, R68, R67, R66 ;  /* 0x08000043444c7389 */ /* 0x0000640000060042 */
[----:B01----:R-:W-:Y:S05]  /*103a0*/  ENDCOLLECTIVE ;  /* 0x000000000000791b */ /* 0x003fea0003800000 */
.L_x_1271:
[----:B------:R-:W-:Y:S02]  /*103b0*/  IMAD.MOV.U32 R68, RZ, RZ, R36 ;  /* 0x000000ffff447224 */ /* 0x000fe400078e0024 */
[----:B------:R-:W-:-:S07]  /*103c0*/  IMAD.MOV.U32 R75, RZ, RZ, R76 ;  /* 0x000000ffff4b7224 */ /* 0x000fce00078e004c */
[----:B------:R-:W-:Y:S05]  /*103d0*/  WARPSYNC.COLLECTIVE R10, `(.L_x_1272) ;  /* 0x000000000a087348 */ /* 0x000fea0003c00000 */
[----:B------:R0:W1:Y:S02]  /*103e0*/  SHFL.DOWN P3, R76, R68, R67, R66 ;  /* 0x08000043444c7389 */ /* 0x0000640000060042 */
[----:B01----:R-:W-:Y:S05]  /*103f0*/  ENDCOLLECTIVE ;  /* 0x000000000000791b */ /* 0x003fea0003800000 */
.L_x_1272:
[----:B------:R-:W-:Y:S05]  /*10400*/  BRA `(.L_x_1273) ;  /* 0xffffff5400947947 */ /* 0x000fea000383ffff */
.L_x_1070:
[----:B------:R-:W-:Y:S01]  /*10410*/  HFMA2 R67, -RZ, RZ, 0, 2.384185791015625e-07 ;  /* 0x00000004ff437431 */ /* 0x000fe200000001ff */
[----:B------:R-:W-:Y:S01]  /*10420*/  BSSY B0, `(.L_x_1274) ;  /* 0x0000006000007945 */ /* 0x000fe20003800000 */
[----:B------:R-:W-:Y:S02]  /*10430*/  IMAD.MOV.U32 R68, RZ, RZ, R65 ;  /* 0x000000ffff447224 */ /* 0x000fe400078e0041 */
[----:B------:R-:W-:-:S07]  /*10440*/  IMAD.MOV.U32 R10, RZ, RZ, -0x1 ;  /* 0xffffffffff0a7424 */ /* 0x000fce00078e00ff */
[----:B01-34-:R-:W-:Y:S05]  /*10450*/  WARPSYNC.COLLECTIVE R10, `(.L_x_1275) ;  /* 0x000000000a087348 */ /* 0x01bfea0003c00000 */
[----:B0-----:R0:W2:Y:S02]  /*10460*/  SHFL.DOWN P3, R76, R68, R67, R66 ;  /* 0x08000043444c7389 */ /* 0x0010a40000060042 */
[----:B01234-:R-:W-:Y:S05]  /*10470*/  ENDCOLLECTIVE ;  /* 0x000000000000791b */ /* 0x01ffea0003800000 */
.L_x_1275:
[----:B------:R-:W-:Y:S05]  /*10480*/  BSYNC B0 ;  /* 0x0000000000007941 */ /* 0x000fea0003800000 */
.L_x_1274:
[----:B------:R-:W-:Y:S02]  /*10490*/  IMAD.MOV.U32 R68, RZ, RZ, R64 ;  /* 0x000000ffff447224 */ /* 0x000fe400078e0040 */
[----:B------:R-:W-:Y:S02]  /*104a0*/  IMAD.MOV.U32 R67, RZ, RZ, 0x4 ;  /* 0x00000004ff437424 */ /* 0x000fe400078e00ff */
[----:B------:R-:W-:Y:S02]  /*104b0*/  IMAD.MOV.U32 R10, RZ, RZ, -0x1 ;  /* 0xffffffffff0a7424 */ /* 0x000fe400078e00ff */
[----:B------:R-:W-:-:S07]  /*104c0*/  IMAD.MOV.U32 R69, RZ, RZ, R76 ;  /* 0x000000ffff457224 */ /* 0x000fce00078e004c */
[----:B------:R-:W-:Y:S05]  /*104d0*/  WARPSYNC.COLLECTIVE R10, `(.L_x_1276) ;  /* 0x000000000a087348 */ /* 0x000fea0003c00000 */
[----:B------:R0:W1:Y:S02]  /*104e0*/  SHFL.DOWN P3, R76, R68, R67, R66 ;  /* 0x08000043444c7389 */ /* 0x0000640000060042 */
[----:B01----:R-:W-:Y:S05]  /*104f0*/  ENDCOLLECTIVE ;  /* 0x000000000000791b */ /* 0x003fea0003800000 */
.L_x_1276:
[----:B------:R-:W-:Y:S02]  /*10500*/  IMAD.MOV.U32 R68, RZ, RZ, R63 ;  /* 0x000000ffff447224 */ /* 0x000fe400078e003f */
[----:B------:R-:W-:-:S07]  /*10510*/  IMAD.MOV.U32 R70, RZ, RZ, R76 ;  /* 0x000000ffff467224 */ /* 0x000fce00078e004c */
[----:B------:R-:W-:Y:S05]  /*10520*/  WARPSYNC.COLLECTIVE R10, `(.L_x_1277) ;  /* 0x000000000a087348 */ /* 0x000fea0003c00000 */
[----:B------:R0:W1:Y:S02]  /*10530*/  SHFL.DOWN P3, R76, R68, R67, R66 ;  /* 0x08000043444c7389 */ /* 0x0000640000060042 */
[----:B01----:R-:W-:Y:S05]  /*10540*/  ENDCOLLECTIVE ;  /* 0x000000000000791b */ /* 0x003fea0003800000 */
.L_x_1277:
[----:B------:R-:W-:Y:S02]  /*10550*/  IMAD.MOV.U32 R68, RZ, RZ, R62 ;  /* 0x000000ffff447224 */ /* 0x000fe400078e003e */
[----:B------:R-:W-:-:S07]  /*10560*/  IMAD.MOV.U32 R71, RZ, RZ, R76 ;  /* 0x000000ffff477224 */ /* 0x000fce00078e004c */
[----:B------:R-:W-:Y:S05]  /*10570*/  WARPSYNC.COLLECTIVE R10, `(.L_x_1278) ;  /* 0x000000000a087348 */ /* 0x000fea0003c00000 */
[----:B------:R0:W1:Y:S02]  /*10580*/  SHFL.DOWN P3, R76, R68, R67, R66 ;  /* 0x08000043444c7389 */ /* 0x0000640000060042 */
[----:B01----:R-:W-:Y:S05]  /*10590*/  ENDCOLLECTIVE ;  /* 0x000000000000791b */ /* 0x003fea0003800000 */
.L_x_1278:
[----:B------:R-:W-:Y:S02]  /*105a0*/  IMAD.MOV.U32 R68, RZ, RZ, R61 ;  /* 0x000000ffff447224 */ /* 0x000fe400078e003d */
[----:B------:R-:W-:-:S07]  /*105b0*/  IMAD.MOV.U32 R72, RZ, RZ, R76 ;  /* 0x000000ffff487224 */ /* 0x000fce00078e004c */
[----:B------:R-:W-:Y:S05]  /*105c0*/  WARPSYNC.COLLECTIVE R10, `(.L_x_1279) ;  /* 0x000000000a087348 */ /* 0x000fea0003c00000 */
[----:B------:R0:W1:Y:S02]  /*105d0*/  SHFL.DOWN P3, R76, R68, R67, R66 ;  /* 0x08000043444c7389 */ /* 0x0000640000060042 */
[----:B01----:R-:W-:Y:S05]  /*105e0*/  ENDCOLLECTIVE ;  /* 0x000000000000791b */ /* 0x003fea0003800000 */
.L_x_1279:
[----:B------:R-:W-:Y:S02]  /*105f0*/  IMAD.MOV.U32 R68, RZ, RZ, R60 ;  /* 0x000000ffff447224 */ /* 0x000fe400078e003c */
[----:B------:R-:W-:-:S07]  /*10600*/  IMAD.MOV.U32 R73, RZ, RZ, R76 ;  /* 0x000000ffff497224 */ /* 0x000fce00078e004c */
[----:B------:R-:W-:Y:S05]  /*10610*/  WARPSYNC.COLLECTIVE R10, `(.L_x_1280) ;  /* 0x000000000a087348 */ /* 0x000fea0003c00000 */
[----:B------:R0:W1:Y:S02]  /*10620*/  SHFL.DOWN P3, R76, R68, R67, R66 ;  /* 0x08000043444c7389 */ /* 0x0000640000060042 */
[----:B01----:R-:W-:Y:S05]  /*10630*/  ENDCOLLECTIVE ;  /* 0x000000000000791b */ /* 0x003fea0003800000 */
.L_x_1280:
[----:B------:R-:W-:Y:S01]  /*10640*/  IMAD.MOV.U32 R68, RZ, RZ, R37 ;  /* 0x000000ffff447224 */ /* 0x000fe200078e0025 */
[----:B------:R-:W-:-:S07]  /*10650*/  MOV R74, R76 ;  /* 0x0000004c004a7202 */ /* 0x000fce0000000f00 */
[----:B------:R-:W-:Y:S05]  /*10660*/  WARPSYNC.COLLECTIVE R10, `(.L_x_1281) ;  /* 0x000000000a087348 */ /* 0x000fea0003c00000 */
[----:B------:R0:W1:Y:S02]  /*10670*/  SHFL.DOWN P3, R76, R68, R67, R66 ;  /* 0x08000043444c7389 */ /* 0x0000640000060042 */
[----:B01----:R-:W-:Y:S05]  /*10680*/  ENDCOLLECTIVE ;  /* 0x000000000000791b */ /* 0x003fea0003800000 */
.L_x_1281:
[----:B------:R-:W-:Y:S02]  /*10690*/  IMAD.MOV.U32 R68, RZ, RZ, R36 ;  /* 0x000000ffff447224 */ /* 0x000fe400078e0024 */
[----:B------:R-:W-:-:S07]  /*106a0*/  IMAD.MOV.U32 R75, RZ, RZ, R76 ;  /* 0x000000ffff4b7224 */ /* 0x000fce00078e004c */
[----:B------:R-:W-:Y:S05]  /*106b0*/  WARPSYNC.COLLECTIVE R10, `(.L_x_1282) ;  /* 0x000000000a087348 */ /* 0x000fea0003c00000 */
[----:B------:R0:W1:Y:S02]  /*106c0*/  SHFL.DOWN P3, R76, R68, R67, R66 ;  /* 0x08000043444c7389 */ /* 0x0000640000060042 */
[----:B01----:R-:W-:Y:S05]  /*106d0*/  ENDCOLLECTIVE ;  /* 0x000000000000791b */ /* 0x003fea0003800000 */
.L_x_1282:
[----:B------:R-:W-:Y:S05]  /*106e0*/  BRA `(.L_x_1283) ;  /* 0xffffff5400487947 */ /* 0x000fea000383ffff */
.L_x_1073:
[----:B------:R-:W-:Y:S01]  /*106f0*/  BSSY B0, `(.L_x_1284) ;  /* 0x0000007000007945 */ /* 0x000fe20003800000 */
[----:B------:R-:W-:Y:S02]  /*10700*/  IMAD.MOV.U32 R68, RZ, RZ, R65 ;  /* 0x000000ffff447224 */ /* 0x000fe400078e0041 */
[----:B------:R-:W-:Y:S02]  /*10710*/  IMAD.MOV.U32 R67, RZ, RZ, 0x8 ;  /* 0x00000008ff437424 */ /* 0x000fe400078e00ff */
[----:B------:R-:W-:-:S07]  /*10720*/  IMAD.MOV.U32 R10, RZ, RZ, -0x1 ;  /* 0xffffffffff0a7424 */ /* 0x000fce00078e00ff */
[----:B01-34-:R-:W-:Y:S05]  /*10730*/  WARPSYNC.COLLECTIVE R10, `(.L_x_1285) ;  /* 0x000000000a087348 */ /* 0x01bfea0003c00000 */
[----:B0-----:R0:W2:Y:S02]  /*10740*/  SHFL.DOWN P3, R76, R68, R67, R66 ;  /* 0x08000043444c7389 */ /* 0x0010a40000060042 */
[----:B01234-:R-:W-:Y:S05]  /*10750*/  ENDCOLLECTIVE ;  /* 0x000000000000791b */ /* 0x01ffea0003800000 */
.L_x_1285:
[----:B------:R-:W-:Y:S05]  /*10760*/  BSYNC B0 ;  /* 0x0000000000007941 */ /* 0x000fea0003800000 */
.L_x_1284:
[----:B------:R-:W-:Y:S02]  /*10770*/  IMAD.MOV.U32 R68, RZ, RZ, R64 ;  /* 0x000000ffff447224 */ /* 0x000fe400078e0040 */
[----:B------:R-:W-:Y:S02]  /*10780*/  IMAD.MOV.U32 R67, RZ, RZ, 0x8 ;  /* 0x00000008ff437424 */ /* 0x000fe400078e00ff */
[----:B------:R-:W-:Y:S02]  /*10790*/  IMAD.MOV.U32 R10, RZ, RZ, -0x1 ;  /* 0xffffffffff0a7424 */ /* 0x000fe400078e00ff */
[----:B------:R-:W-:-:S07]  /*107a0*/  IMAD.MOV.U32 R69, RZ, RZ, R76 ;  /* 0x000000ffff457224 */ /* 0x000fce00078e004c */
[----:B------:R-:W-:Y:S05]  /*107b0*/  WARPSYNC.COLLECTIVE R10, `(.L_x_1286) ;  /* 0x000000000a087348 */ /* 0x000fea0003c00000 */
[----:B------:R0:W1:Y:S02]  /*107c0*/  SHFL.DOWN P3, R76, R68, R67, R66 ;  /* 0x08000043444c7389 */ /* 0x0000640000060042 */
[----:B01----:R-:W-:Y:S05]  /*107d0*/  ENDCOLLECTIVE ;  /* 0x000000000000791b */ /* 0x003fea0003800000 */
.L_x_1286:
[----:B------:R-:W-:Y:S02]  /*107e0*/  IMAD.MOV.U32 R68, RZ, RZ, R63 ;  /* 0x000000ffff447224 */ /* 0x000fe400078e003f */
[----:B------:R-:W-:-:S07]  /*107f0*/  IMAD.MOV.U32 R70, RZ, RZ, R76 ;  /* 0x000000ffff467224 */ /* 0x000fce00078e004c */
[----:B------:R-:W-:Y:S05]  /*10800*/  WARPSYNC.COLLECTIVE R10, `(.L_x_1287) ;  /* 0x000000000a087348 */ /* 0x000fea0003c00000 */
[----:B------:R0:W1:Y:S02]  /*10810*/  SHFL.DOWN P3, R76, R68, R67, R66 ;  /* 0x08000043444c7389 */ /* 0x0000640000060042 */
[----:B01----:R-:W-:Y:S05]  /*10820*/  ENDCOLLECTIVE ;  /* 0x000000000000791b */ /* 0x003fea0003800000 */
.L_x_1287:
[----:B------:R-:W-:Y:S01]  /*10830*/  MOV R68, R62 ;  /* 0x0000003e00447202 */ /* 0x000fe20000000f00 */
[----:B------:R-:W-:-:S07]  /*10840*/  IMAD.MOV.U32 R71, RZ, RZ, R76 ;  /* 0x000000ffff477224 */ /* 0x000fce00078e004c */
[----:B------:R-:W-:Y:S05]  /*10850*/  WARPSYNC.COLLECTIVE R10, `(.L_x_1288) ;  /* 0x000000000a087348 */ /* 0x000fea0003c00000 */
[----:B------:R0:W1:Y:S02]  /*10860*/  SHFL.DOWN P3, R76, R68, R67, R66 ;  /* 0x08000043444c7389 */ /* 0x0000640000060042 */
[----:B01----:R-:W-:Y:S05]  /*10870*/  ENDCOLLECTIVE ;  /* 0x000000000000791b */ /* 0x003fea0003800000 */
.L_x_1288:
[----:B------:R-:W-:Y:S02]  /*10880*/  IMAD.MOV.U32 R68, RZ, RZ, R61 ;  /* 0x000000ffff447224 */ /* 0x000fe400078e003d */
[----:B------:R-:W-:-:S07]  /*10890*/  IMAD.MOV.U32 R72, RZ, RZ, R76 ;  /* 0x000000ffff487224 */ /* 0x000fce00078e004c */
[----:B------:R-:W-:Y:S05]  /*108a0*/  WARPSYNC.COLLECTIVE R10, `(.L_x_1289) ;  /* 0x000000000a087348 */ /* 0x000fea0003c00000 */
[----:B------:R0:W1:Y:S02]  /*108b0*/  SHFL.DOWN P3, R76, R68, R67, R66 ;  /* 0x08000043444c7389 */ /* 0x0000640000060042 */
[----:B01----:R-:W-:Y:S05]  /*108c0*/  ENDCOLLECTIVE ;  /* 0x000000000000791b */ /* 0x003fea0003800000 */
.L_x_1289:
[----:B------:R-:W-:Y:S02]  /*108d0*/  IMAD.MOV.U32 R68, RZ, RZ, R60 ;  /* 0x000000ffff447224 */ /* 0x000fe400078e003c */
[----:B------:R-:W-:-:S07]  /*108e0*/  IMAD.MOV.U32 R73, RZ, RZ, R76 ;  /* 0x000000ffff497224 */ /* 0x000fce00078e004c */
[----:B------:R-:W-:Y:S05]  /*108f0*/  WARPSYNC.COLLECTIVE R10, `(.L_x_1290) ;  /* 0x000000000a087348 */ /* 0x000fea0003c00000 */
[----:B------:R0:W1:Y:S02]  /*10900*/  SHFL.DOWN P3, R76, R68, R67, R66 ;  /* 0x08000043444c7389 */ /* 0x0000640000060042 */
[----:B01----:R-:W-:Y:S05]  /*10910*/  ENDCOLLECTIVE ;  /* 0x000000000000791b */ /* 0x003fea0003800000 */
.L_x_1290:
[----:B------:R-:W-:Y:S02]  /*10920*/  IMAD.MOV.U32 R68, RZ, RZ, R37 ;  /* 0x000000ffff447224 */ /* 0x000fe400078e0025 */
[----:B------:R-:W-:-:S07]  /*10930*/  IMAD.MOV.U32 R74, RZ, RZ, R76 ;  /* 0x000000ffff4a7224 */ /* 0x000fce00078e004c */
[----:B------:R-:W-:Y:S05]  /*10940*/  WARPSYNC.COLLECTIVE R10, `(.L_x_1291) ;  /* 0x000000000a087348 */ /* 0x000fea0003c00000 */
[----:B------:R0:W1:Y:S02]  /*10950*/  SHFL.DOWN P3, R76, R68, R67, R66 ;  /* 0x08000043444c7389 */ /* 0x0000640000060042 */
[----:B01----:R-:W-:Y:S05]  /*10960*/  ENDCOLLECTIVE ;  /* 0x000000000000791b */ /* 0x003fea0003800000 */
.L_x_1291:
[----:B------:R-:W-:Y:S02]  /*10970*/  IMAD.MOV.U32 R68, RZ, RZ, R36 ;  /* 0x000000ffff447224 */ /* 0x000fe400078e0024 */
[----:B------:R-:W-:-:S07]  /*10980*/  IMAD.MOV.U32 R75, RZ, RZ, R76 ;  /* 0x000000ffff4b7224 */ /* 0x000fce00078e004c */
[----:B------:R-:W-:Y:S05]  /*10990*/  WARPSYNC.COLLECTIVE R10, `(.L_x_1292) ;  /* 0x000000000a087348 */ /* 0x000fea0003c00000 */
[----:B------:R0:W1:Y:S02]  /*109a0*/  SHFL.DOWN P3, R76, R68, R67, R66 ;  /* 0x08000043444c7389 */ /* 0x0000640000060042 */
[----:B01----:R-:W-:Y:S05]  /*109b0*/  ENDCOLLECTIVE ;  /* 0x000000000000791b */ /* 0x003fea0003800000 */
.L_x_1292:
[----:B------:R-:W-:Y:S05]  /*109c0*/  BRA `(.L_x_1293) ;  /* 0xffffff5000f87947 */ /* 0x000fea000383ffff */
.L_x_1076:
[----:B------:R-:W-:Y:S01]  /*109d0*/  BSSY B0, `(.L_x_1294) ;  /* 0x0000007000007945 */ /* 0x000fe20003800000 */
[----:B------:R-:W-:Y:S02]  /*109e0*/  IMAD.MOV.U32 R68, RZ, RZ, R65 ;  /* 0x000000ffff447224 */ /* 0x000fe400078e0041 */
[----:B------:R-:W-:Y:S02]  /*109f0*/  IMAD.MOV.U32 R67, RZ, RZ, 0x10 ;  /* 0x00000010ff437424 */ /* 0x000fe400078e00ff */
[----:B------:R-:W-:-:S07]  /*10a00*/  IMAD.MOV.U32 R10, RZ, RZ, -0x1 ;  /* 0xffffffffff0a7424 */ /* 0x000fce00078e00ff */
[----:B01-34-:R-:W-:Y:S05]  /*10a10*/  WARPSYNC.COLLECTIVE R10, `(.L_x_1295) ;  /* 0x000000000a087348 */ /* 0x01bfea0003c00000 */
[----:B0-----:R0:W2:Y:S02]  /*10a20*/  SHFL.DOWN P3, R76, R68, R67, R66 ;  /* 0x08000043444c7389 */ /* 0x0010a40000060042 */
[----:B01234-:R-:W-:Y:S05]  /*10a30*/  ENDCOLLECTIVE ;  /* 0x000000000000791b */ /* 0x01ffea0003800000 */
.L_x_1295:
[----:B------:R-:W-:Y:S05]  /*10a40*/  BSYNC B0 ;  /* 0x0000000000007941 */ /* 0x000fea0003800000 */
.L_x_1294:
[----:B------:R-:W-:Y:S02]  /*10a50*/  HFMA2 R67, -RZ, RZ, 0, 9.5367431640625e-07 ;  /* 0x00000010ff437431 */ /* 0x000fe400000001ff */
[----:B------:R-:W-:Y:S02]  /*10a60*/  IMAD.MOV.U32 R68, RZ, RZ, R64 ;  /* 0x000000ffff447224 */ /* 0x000fe400078e0040 */
[----:B------:R-:W-:Y:S02]  /*10a70*/  IMAD.MOV.U32 R10, RZ, RZ, -0x1 ;  /* 0xffffffffff0a7424 */ /* 0x000fe400078e00ff */
[----:B------:R-:W-:-:S07]  /*10a80*/  IMAD.MOV.U32 R69, RZ, RZ, R76 ;  /* 0x000000ffff457224 */ /* 0x000fce00078e004c */
[----:B------:R-:W-:Y:S05]  /*10a90*/  WARPSYNC.COLLECTIVE R10, `(.L_x_1296) ;  /* 0x000000000a087348 */ /* 0x000fea0003c00000 */
[----:B------:R0:W1:Y:S02]  /*10aa0*/  SHFL.DOWN P3, R76, R68, R67, R66 ;  /* 0x08000043444c7389 */ /* 0x0000640000060042 */
[----:B01----:R-:W-:Y:S05]  /*10ab0*/  ENDCOLLECTIVE ;  /* 0x000000000000791b */ /* 0x003fea0003800000 */
.L_x_1296:
[----:B------:R-:W-:Y:S02]  /*10ac0*/  IMAD.MOV.U32 R68, RZ, RZ, R63 ;  /* 0x000000ffff447224 */ /* 0x000fe400078e003f */
[----:B------:R-:W-:-:S07]  /*10ad0*/  IMAD.MOV.U32 R70, RZ, RZ, R76 ;  /* 0x000000ffff467224 */ /* 0x000fce00078e004c */
[----:B------:R-:W-:Y:S05]  /*10ae0*/  WARPSYNC.COLLECTIVE R10, `(.L_x_1297) ;  /* 0x000000000a087348 */ /* 0x000fea0003c00000 */
[----:B------:R0:W1:Y:S02]  /*10af0*/  SHFL.DOWN P3, R76, R68, R67, R66 ;  /* 0x08000043444c7389 */ /* 0x0000640000060042 */
[----:B01----:R-:W-:Y:S05]  /*10b00*/  ENDCOLLECTIVE ;  /* 0x000000000000791b */ /* 0x003fea0003800000 */
.L_x_1297:
[----:B------:R-:W-:Y:S02]  /*10b10*/  IMAD.MOV.U32 R68, RZ, RZ, R62 ;  /* 0x000000ffff447224 */ /* 0x000fe400078e003e */
[----:B------:R-:W-:-:S07]  /*10b20*/  IMAD.MOV.U32 R71, RZ, RZ, R76 ;  /* 0x000000ffff477224 */ /* 0x000fce00078e004c */
[----:B------:R-:W-:Y:S05]  /*10b30*/  WARPSYNC.COLLECTIVE R10, `(.L_x_1298) ;  /* 0x000000000a087348 */ /* 0x000fea0003c00000 */
[----:B------:R0:W1:Y:S02]  /*10b40*/  SHFL.DOWN P3, R76, R68, R67, R66 ;  /* 0x08000043444c7389 */ /* 0x0000640000060042 */
[----:B01----:R-:W-:Y:S05]  /*10b50*/  ENDCOLLECTIVE ;  /* 0x000000000000791b */ /* 0x003fea0003800000 */
.L_x_1298:
[----:B------:R-:W-:Y:S02]  /*10b60*/  IMAD.MOV.U32 R68, RZ, RZ, R61 ;  /* 0x000000ffff447224 */ /* 0x000fe400078e003d */
[----:B------:R-:W-:-:S07]  /*10b70*/  IMAD.MOV.U32 R72, RZ, RZ, R76 ;  /* 0x000000ffff487224 */ /* 0x000fce00078e004c */
[----:B------:R-:W-:Y:S05]  /*10b80*/  WARPSYNC.COLLECTIVE R10, `(.L_x_1299) ;  /* 0x000000000a087348 */ /* 0x000fea0003c00000 */
[----:B------:R0:W1:Y:S02]  /*10b90*/  SHFL.DOWN P3, R76, R68, R67, R66 ;  /* 0x08000043444c7389 */ /* 0x0000640000060042 */
[----:B01----:R-:W-:Y:S05]  /*10ba0*/  ENDCOLLECTIVE ;  /* 0x000000000000791b */ /* 0x003fea0003800000 */
.L_x_1299:
[----:B------:R-:W-:Y:S02]  /*10bb0*/  IMAD.MOV.U32 R68, RZ, RZ, R60 ;  /* 0x000000ffff447224 */ /* 0x000fe400078e003c */
[----:B------:R-:W-:-:S07]  /*10bc0*/  IMAD.MOV.U32 R73, RZ, RZ, R76 ;  /* 0x000000ffff497224 */ /* 0x000fce00078e004c */
[----:B------:R-:W-:Y:S05]  /*10bd0*/  WARPSYNC.COLLECTIVE R10, `(.L_x_1300) ;  /* 0x000000000a087348 */ /* 0x000fea0003c00000 */
[----:B------:R0:W1:Y:S02]  /*10be0*/  SHFL.DOWN P3, R76, R68, R67, R66 ;  /* 0x08000043444c7389 */ /* 0x0000640000060042 */
[----:B01----:R-:W-:Y:S05]  /*10bf0*/  ENDCOLLECTIVE ;  /* 0x000000000000791b */ /* 0x003fea0003800000 */
.L_x_1300:
[----:B------:R-:W-:Y:S02]  /*10c00*/  IMAD.MOV.U32 R68, RZ, RZ, R37 ;  /* 0x000000ffff447224 */ /* 0x000fe400078e0025 */
[----:B------:R-:W-:-:S07]  /*10c10*/  IMAD.MOV.U32 R74, RZ, RZ, R76 ;  /* 0x000000ffff4a7224 */ /* 0x000fce00078e004c */
[----:B------:R-:W-:Y:S05]  /*10c20*/  WARPSYNC.COLLECTIVE R10, `(.L_x_1301) ;  /* 0x000000000a087348 */ /* 0x000fea0003c00000 */
[----:B------:R0:W1:Y:S02]  /*10c30*/  SHFL.DOWN P3, R76, R68, R67, R66 ;  /* 0x08000043444c7389 */ /* 0x0000640000060042 */
[----:B01----:R-:W-:Y:S05]  /*10c40*/  ENDCOLLECTIVE ;  /* 0x000000000000791b */ /* 0x003fea0003800000 */
.L_x_1301:
[----:B------:R-:W-:Y:S02]  /*10c50*/  IMAD.MOV.U32 R68, RZ, RZ, R36 ;  /* 0x000000ffff447224 */ /* 0x000fe400078e0024 */
[----:B------:R-:W-:-:S07]  /*10c60*/  IMAD.MOV.U32 R75, RZ, RZ, R76 ;  /* 0x000000ffff4b7224 */ /* 0x000fce00078e004c */
[----:B------:R-:W-:Y:S05]  /*10c70*/  WARPSYNC.COLLECTIVE R10, `(.L_x_1302) ;  /* 0x000000000a087348 */ /* 0x000fea0003c00000 */
[----:B------:R0:W1:Y:S02]  /*10c80*/  SHFL.DOWN P3, R76, R68, R67, R66 ;  /* 0x08000043444c7389 */ /* 0x0000640000060042 */
[----:B01----:R-:W-:Y:S05]  /*10c90*/  ENDCOLLECTIVE ;  /* 0x000000000000791b */ /* 0x003fea0003800000 */
.L_x_1302:
[----:B------:R-:W-:Y:S05]  /*10ca0*/  BRA `(.L_x_1303) ;  /* 0xffffff5000a87947 */ /* 0x000fea000383ffff */
.L_x_1079:
[----:B------:R-:W-:Y:S01]  /*10cb0*/  BSSY B0, `(.L_x_1304) ;  /* 0x0000006000007945 */ /* 0x000fe20003800000 */
[----:B------:R-:W-:Y:S02]  /*10cc0*/  PLOP3.LUT P3, PT, P0, PT, PT, 0x80, 0x8 ;  /* 0x000000000008781c */ /* 0x000fe4000076f070 */
[----:B------:R-:W-:-:S11]  /*10cd0*/  MOV R10, 0xffffffff ;  /* 0xffffffff000a7802 */ /* 0x000fd60000000f00 */
[----:B01-34-:R-:W-:Y:S05]  /*10ce0*/  WARPSYNC.COLLECTIVE R10, `(.L_x_1305) ;  /* 0x000000000a087348 */ /* 0x01bfea0003c00000 */
[----:B------:R-:W-:Y:S01]  /*10cf0*/  VOTE.ALL P3, P3 ;  /* 0x0000000000ff7806 */ /* 0x000fe20001860000 */
[----:B01-34-:R-:W-:-:S12]  /*10d00*/  ENDCOLLECTIVE ;  /* 0x000000000000791b */ /* 0x01bfd80003800000 */
.L_x_1305:
[----:B------:R-:W-:Y:S05]  /*10d10*/  BSYNC B0 ;  /* 0x0000000000007941 */ /* 0x000fea0003800000 */
.L_x_1304:
[----:B------:R-:W-:Y:S01]  /*10d20*/  PLOP3.LUT P0, PT, P3, PT, PT, 0x80, 0x8 ;  /* 0x000000000008781c */ /* 0x000fe20001f0f070 */
[----:B------:R-:W-:-:S12]  /*10d30*/  BRA `(.L_x_1306) ;  /* 0xffffff5000fc7947 */ /* 0x000fd8000383ffff */
.L_x_1125:
[----:B------:R-:W-:Y:S01]  /*10d40*/  BSSY B0, `(.L_x_1307) ;  /* 0x0000006000007945 */ /* 0x000fe20003800000 */
[----:B------:R-:W-:Y:S01]  /*10d50*/  PLOP3.LUT P3, PT, P3, PT, PT, 0x8, 0x80 ;  /* 0x000000000080781c */ /* 0x000fe20001f6e170 */
[----:B------:R-:W-:-:S12]  /*10d60*/  IMAD.MOV.U32 R10, RZ, RZ, -0x1 ;  /* 0xffffffffff0a7424 */ /* 0x000fd800078e00ff */
[----:B------:R-:W-:Y:S05]  /*10d70*/  WARPSYNC.COLLECTIVE R10, `(.L_x_1308) ;  /* 0x000000000a087348 */ /* 0x000fea0003c00000 */
[----:B------:R-:W-:Y:S01]  /*10d80*/  VOTE.ANY P3, P3 ;  /* 0x0000000000ff7806 */ /* 0x000fe20001860100 */
[----:B------:R-:W-:-:S12]  /*10d90*/  ENDCOLLECTIVE ;  /* 0x000000000000791b */ /* 0x000fd80003800000 */
.L_x_1308:
[----:B------:R-:W-:Y:S05]  /*10da0*/  BSYNC B0 ;  /* 0x0000000000007941 */ /* 0x000fea0003800000 */
.L_x_1307:
[----:B------:R-:W-:Y:S05]  /*10db0*/  BRA `(.L_x_1309) ;  /* 0xffffffb400687947 */ /* 0x000fea000383ffff */
.L_x_1130:
[----:B01----:R-:W0:Y:S01]  /*10dc0*/  S2R R37, SR_GEMASK ;  /* 0x0000000000257919 */ /* 0x003e220000003c00 */
[----:B------:R-:W-:Y:S01]  /*10dd0*/  BSSY B0, `(.L_x_1310) ;  /* 0x0000006000007945 */ /* 0x000fe20003800000 */
[----:B------:R-:W-:Y:S01]  /*10de0*/  PLOP3.LUT P3, PT, P3, PT, PT, 0x8, 0x80 ;  /* 0x000000000080781c */ /* 0x000fe20001f6e170 */
[----:B------:R-:W-:-:S12]  /*10df0*/  IMAD.MOV.U32 R10, RZ, RZ, -0x1 ;  /* 0xffffffffff0a7424 */ /* 0x000fd800078e00ff */
[----:B0----5:R-:W-:Y:S05]  /*10e00*/  WARPSYNC.COLLECTIVE R10, `(.L_x_1311) ;  /* 0x000000000a087348 */ /* 0x021fea0003c00000 */
[----:B------:R-:W-:Y:S01]  /*10e10*/  VOTE.ANY R10, PT, P3 ;  /* 0x00000000000a7806 */ /* 0x000fe200018e0100 */
[----:B0----5:R-:W-:Y:S06]  /*10e20*/  ENDCOLLECTIVE ;  /* 0x000000000000791b */ /* 0x021fec0003800000 */
.L_x_1311:
[----:B------:R-:W-:Y:S05]  /*10e30*/  BSYNC B0 ;  /* 0x0000000000007941 */ /* 0x000fea0003800000 */
.L_x_1310:
        /* <DEDUP_REMOVED lines=10> */
.L_x_1312:
[----:B------:R-:W-:Y:S02]  /*10ee0*/  IMAD.MOV.U32 R68, RZ, RZ, R35 ;  /* 0x000000ffff447224 */ /* 0x000fe400078e0023 */
[----:B------:R-:W-:-:S07]  /*10ef0*/  IMAD.MOV.U32 R39, RZ, RZ, R76 ;  /* 0x000000ffff277224 */ /* 0x000fce00078e004c */
[----:B------:R-:W-:Y:S05]  /*10f00*/  WARPSYNC.COLLECTIVE R10, `(.L_x_1313) ;  /* 0x000000000a087348 */ /* 0x000fea0003c00000 */
[----:B------:R0:W1:Y:S02]  /*10f10*/  SHFL.DOWN P3, R76, R68, R67, R66 ;  /* 0x08000043444c7389 */ /* 0x0000640000060042 */
[----:B01----:R-:W-:Y:S05]  /*10f20*/  ENDCOLLECTIVE ;  /* 0x000000000000791b */ /* 0x003fea0003800000 */
.L_x_1313:
[----:B------:R-:W-:Y:S02]  /*10f30*/  IMAD.MOV.U32 R68, RZ, RZ, R12 ;  /* 0x000000ffff447224 */ /* 0x000fe400078e000c */
[----:B------:R-:W-:-:S07]  /*10f40*/  IMAD.MOV.U32 R36, RZ, RZ, R76 ;  /* 0x000000ffff247224 */ /* 0x000fce00078e004c */
[----:B------:R-:W-:Y:S05]  /*10f50*/  WARPSYNC.COLLECTIVE R10, `(.L_x_1314) ;  /* 0x000000000a087348 */ /* 0x000fea0003c00000 */
[----:B------:R0:W1:Y:S02]  /*10f60*/  SHFL.DOWN P3, R76, R68, R67, R66 ;  /* 0x08000043444c7389 */ /* 0x0000640000060042 */
[----:B01----:R-:W-:Y:S05]  /*10f70*/  ENDCOLLECTIVE ;  /* 0x000000000000791b */ /* 0x003fea0003800000 */
.L_x_1314:
[----:B------:R-:W-:Y:S02]  /*10f80*/  IMAD.MOV.U32 R68, RZ, RZ, R13 ;  /* 0x000000ffff447224 */ /* 0x000fe400078e000d */
[----:B------:R-:W-:-:S07]  /*10f90*/  IMAD.MOV.U32 R41, RZ, RZ, R76 ;  /* 0x000000ffff297224 */ /* 0x000fce00078e004c */
[----:B------:R-:W-:Y:S05]  /*10fa0*/  WARPSYNC.COLLECTIVE R10, `(.L_x_1315) ;  /* 0x000000000a087348 */ /* 0x000fea0003c00000 */
[----:B------:R0:W1:Y:S02]  /*10fb0*/  SHFL.DOWN P3, R76, R68, R67, R66 ;  /* 0x08000043444c7389 */ /* 0x0000640000060042 */
[----:B01----:R-:W-:Y:S05]  /*10fc0*/  ENDCOLLECTIVE ;  /* 0x000000000000791b */ /* 0x003fea0003800000 */
.L_x_1315:
[----:B------:R-:W-:Y:S01]  /*10fd0*/  MOV R68, R14 ;  /* 0x0000000e00447202 */ /* 0x000fe20000000f00 */
[----:B------:R-:W-:-:S07]  /*10fe0*/  IMAD.MOV.U32 R38, RZ, RZ, R76 ;  /* 0x000000ffff267224 */ /* 0x000fce00078e004c */
[----:B------:R-:W-:Y:S05]  /*10ff0*/  WARPSYNC.COLLECTIVE R10, `(.L_x_1316) ;  /* 0x000000000a087348 */ /* 0x000fea0003c00000 */
[----:B------:R0:W1:Y:S02]  /*11000*/  SHFL.DOWN P3, R76, R68, R67, R66 ;  /* 0x08000043444c7389 */ /* 0x0000640000060042 */
[----:B01----:R-:W-:Y:S05]  /*11010*/  ENDCOLLECTIVE ;  /* 0x000000000000791b */ /* 0x003fea0003800000 */
.L_x_1316:
[----:B------:R-:W-:Y:S02]  /*11020*/  IMAD.MOV.U32 R68, RZ, RZ, R15 ;  /* 0x000000ffff447224 */ /* 0x000fe400078e000f */
[----:B------:R-:W-:-:S07]  /*11030*/  IMAD.MOV.U32 R43, RZ, RZ, R76 ;  /* 0x000000ffff2b7224 */ /* 0x000fce00078e004c */
[----:B------:R-:W-:Y:S05]  /*11040*/  WARPSYNC.COLLECTIVE R10, `(.L_x_1317) ;  /* 0x000000000a087348 */ /* 0x000fea0003c00000 */
[----:B------:R0:W1:Y:S02]  /*11050*/  SHFL.DOWN P3, R76, R68, R67, R66 ;  /* 0x08000043444c7389 */ /* 0x0000640000060042 */
[----:B01----:R-:W-:Y:S05]  /*11060*/  ENDCOLLECTIVE ;  /* 0x000000000000791b */ /* 0x003fea0003800000 */
.L_x_1317:
[----:B------:R-:W-:Y:S02]  /*11070*/  IMAD.MOV.U32 R68, RZ, RZ, R18 ;  /* 0x000000ffff447224 */ /* 0x000fe400078e0012 */
[----:B------:R-:W-:-:S07]  /*11080*/  IMAD.MOV.U32 R42, RZ, RZ, R76 ;  /* 0x000000ffff2a7224 */ /* 0x000fce00078e004c */
[----:B------:R-:W-:Y:S05]  /*11090*/  WARPSYNC.COLLECTIVE R10, `(.L_x_1318) ;  /* 0x000000000a087348 */ /* 0x000fea0003c00000 */
[----:B------:R0:W1:Y:S02]  /*110a0*/  SHFL.DOWN P3, R76, R68, R67, R66 ;  /* 0x08000043444c7389 */ /* 0x0000640000060042 */
[----:B01----:R-:W-:Y:S05]  /*110b0*/  ENDCOLLECTIVE ;  /* 0x000000000000791b */ /* 0x003fea0003800000 */
.L_x_1318:
[----:B------:R-:W-:Y:S02]  /*110c0*/  IMAD.MOV.U32 R68, RZ, RZ, R19 ;  /* 0x000000ffff447224 */ /* 0x000fe400078e0013 */
[----:B------:R-:W-:-:S07]  /*110d0*/  IMAD.MOV.U32 R45, RZ, RZ, R76 ;  /* 0x000000ffff2d7224 */ /* 0x000fce00078e004c */
[----:B------:R-:W-:Y:S05]  /*110e0*/  WARPSYNC.COLLECTIVE R10, `(.L_x_1319) ;  /* 0x000000000a087348 */ /* 0x000fea0003c00000 */
[----:B------:R0:W1:Y:S02]  /*110f0*/  SHFL.DOWN P3, R76, R68, R67, R66 ;  /* 0x08000043444c7389 */ /* 0x0000640000060042 */
[----:B01----:R-:W-:Y:S05]  /*11100*/  ENDCOLLECTIVE ;  /* 0x000000000000791b */ /* 0x003fea0003800000 */
.L_x_1319:
[----:B------:R-:W-:Y:S05]  /*11110*/  BRA `(.L_x_1320) ;  /* 0xffffffb400207947 */ /* 0x000fea000383ffff */
.L_x_1133:
[----:B------:R-:W-:Y:S01]  /*11120*/  BSSY B0, `(.L_x_1321) ;  /* 0x0000007000007945 */ /* 0x000fe20003800000 */
[----:B------:R-:W-:Y:S02]  /*11130*/  IMAD.MOV.U32 R68, RZ, RZ, R34 ;  /* 0x000000ffff447224 */ /* 0x000fe400078e0022 */
[----:B------:R-:W-:Y:S02]  /*11140*/  IMAD.MOV.U32 R67, RZ, RZ, 0x2 ;  /* 0x00000002ff437424 */ /* 0x000fe400078e00ff */
[----:B------:R-:W-:-:S07]  /*11150*/  IMAD.MOV.U32 R10, RZ, RZ, -0x1 ;  /* 0xffffffffff0a7424 */ /* 0x000fce00078e00ff */
[----:B0--34-:R-:W-:Y:S05]  /*11160*/  WARPSYNC.COLLECTIVE R10, `(.L_x_1322) ;  /* 0x000000000a087348 */ /* 0x019fea0003c00000 */
[----:B0-----:R0:W1:Y:S02]  /*11170*/  SHFL.DOWN P3, R76, R68, R67, R66 ;  /* 0x08000043444c7389 */ /* 0x0010640000060042 */
[----:B01-34-:R-:W-:Y:S05]  /*11180*/  ENDCOLLECTIVE ;  /* 0x000000000000791b */ /* 0x01bfea0003800000 */
.L_x_1322:
[----:B------:R-:W-:Y:S05]  /*11190*/  BSYNC B0 ;  /* 0x0000000000007941 */ /* 0x000fea0003800000 */
.L_x_1321:
[----:B------:R-:W-:Y:S02]  /*111a0*/  IMAD.MOV.U32 R68, RZ, RZ, R35 ;  /* 0x000000ffff447224 */ /* 0x000fe400078e0023 */
[----:B------:R-:W-:Y:S02]  /*111b0*/  IMAD.MOV.U32 R67, RZ, RZ, 0x2 ;  /* 0x00000002ff437424 */ /* 0x000fe400078e00ff */
[----:B------:R-:W-:Y:S02]  /*111c0*/  IMAD.MOV.U32 R10, RZ, RZ, -0x1 ;  /* 0xffffffffff0a7424 */ /* 0x000fe400078e00ff */
[----:B------:R-:W-:-:S07]  /*111d0*/  IMAD.MOV.U32 R37, RZ, RZ, R76 ;  /* 0x000000ffff257224 */ /* 0x000fce00078e004c */
[----:B------:R-:W-:Y:S05]  /*111e0*/  WARPSYNC.COLLECTIVE R10, `(.L_x_1323) ;  /* 0x000000000a087348 */ /* 0x000fea0003c00000 */
[----:B------:R0:W1:Y:S02]  /*111f0*/  SHFL.DOWN P3, R76, R68, R67, R66 ;  /* 0x08000043444c7389 */ /* 0x0000640000060042 */
[----:B01----:R-:W-:Y:S05]  /*11200*/  ENDCOLLECTIVE ;  /* 0x000000000000791b */ /* 0x003fea0003800000 */
.L_x_1323:
[----:B------:R-:W-:Y:S01]  /*11210*/  IMAD.MOV.U32 R68, RZ, RZ, R12 ;  /* 0x000000ffff447224 */ /* 0x000fe200078e000c */
[----:B------:R-:W-:-:S07]  /*11220*/  MOV R36, R76 ;  /* 0x0000004c00247202 */ /* 0x000fce0000000f00 */
[----:B------:R-:W-:Y:S05]  /*11230*/  WARPSYNC.COLLECTIVE R10, `(.L_x_1324) ;  /* 0x000000000a087348 */ /* 0x000fea0003c00000 */
[----:B------:R0:W1:Y:S02]  /*11240*/  SHFL.DOWN P3, R76, R68, R67, R66 ;  /* 0x08000043444c7389 */ /* 0x0000640000060042 */
[----:B01----:R-:W-:Y:S05]  /*11250*/  ENDCOLLECTIVE ;  /* 0x000000000000791b */ /* 0x003fea0003800000 */
.L_x_1324:
[----:B------:R-:W-:Y:S02]  /*11260*/  IMAD.MOV.U32 R68, RZ, RZ, R13 ;  /* 0x000000ffff447224 */ /* 0x000fe400078e000d */
[----:B------:R-:W-:-:S07]  /*11270*/  IMAD.MOV.U32 R39, RZ, RZ, R76 ;  /* 0x000000ffff277224 */ /* 0x000fce00078e004c */
[----:B------:R-:W-:Y:S05]  /*11280*/  WARPSYNC.COLLECTIVE R10, `(.L_x_1325) ;  /* 0x000000000a087348 */ /* 0x000fea0003c00000 */
[----:B------:R0:W1:Y:S02]  /*11290*/  SHFL.DOWN P3, R76, R68, R67, R66 ;  /* 0x08000043444c7389 */ /* 0x0000640000060042 */
[----:B01----:R-:W-:Y:S05]  /*112a0*/  ENDCOLLECTIVE ;  /* 0x000000000000791b */ /* 0x003fea0003800000 */
.L_x_1325:
[----:B------:R-:W-:Y:S02]  /*112b0*/  IMAD.MOV.U32 R68, RZ, RZ, R14 ;  /* 0x000000ffff447224 */ /* 0x000fe400078e000e */
[----:B------:R-:W-:-:S07]  /*112c0*/  IMAD.MOV.U32 R38, RZ, RZ, R76 ;  /* 0x000000ffff267224 */ /* 0x000fce00078e004c */
[----:B------:R-:W-:Y:S05]  /*112d0*/  WARPSYNC.COLLECTIVE R10, `(.L_x_1326) ;  /* 0x000000000a087348 */ /* 0x000fea0003c00000 */
[----:B------:R0:W1:Y:S02]  /*112e0*/  SHFL.DOWN P3, R76, R68, R67, R66 ;  /* 0x08000043444c7389 */ /* 0x0000640000060042 */
[----:B01----:R-:W-:Y:S05]  /*112f0*/  ENDCOLLECTIVE ;  /* 0x000000000000791b */ /* 0x003fea0003800000 */
.L_x_1326:
[----:B------:R-:W-:Y:S02]  /*11300*/  IMAD.MOV.U32 R68, RZ, RZ, R15 ;  /* 0x000000ffff447224 */ /* 0x000fe400078e000f */
[----:B------:R-:W-:-:S07]  /*11310*/  IMAD.MOV.U32 R41, RZ, RZ, R76 ;  /* 0x000000ffff297224 */ /* 0x000fce00078e004c */
[----:B------:R-:W-:Y:S05]  /*11320*/  WARPSYNC.COLLECTIVE R10, `(.L_x_1327) ;  /* 0x000000000a087348 */ /* 0x000fea0003c00000 */
[----:B------:R0:W1:Y:S02]  /*11330*/  SHFL.DOWN P3, R76, R68, R67, R66 ;  /* 0x08000043444c7389 */ /* 0x0000640000060042 */
[----:B01----:R-:W-:Y:S05]  /*11340*/  ENDCOLLECTIVE ;  /* 0x000000000000791b */ /* 0x003fea0003800000 */
.L_x_1327:
[----:B------:R-:W-:Y:S02]  /*11350*/  IMAD.MOV.U32 R68, RZ, RZ, R18 ;  /* 0x000000ffff447224 */ /* 0x000fe400078e0012 */
[----:B------:R-:W-:-:S07]  /*11360*/  IMAD.MOV.U32 R42, RZ, RZ, R76 ;  /* 0x000000ffff2a7224 */ /* 0x000fce00078e004c */
[----:B------:R-:W-:Y:S05]  /*11370*/  WARPSYNC.COLLECTIVE R10, `(.L_x_1328) ;  /* 0x000000000a087348 */ /* 0x000fea0003c00000 */
[----:B------:R0:W1:Y:S02]  /*11380*/  SHFL.DOWN P3, R76, R68, R67, R66 ;  /* 0x08000043444c7389 */ /* 0x0000640000060042 */
[----:B01----:R-:W-:Y:S05]  /*11390*/  ENDCOLLECTIVE ;  /* 0x000000000000791b */ /* 0x003fea0003800000 */
.L_x_1328:
[----:B------:R-:W-:Y:S02]  /*113a0*/  IMAD.MOV.U32 R68, RZ, RZ, R19 ;  /* 0x000000ffff447224 */ /* 0x000fe400078e0013 */
[----:B------:R-:W-:-:S07]  /*113b0*/  IMAD.MOV.U32 R43, RZ, RZ, R76 ;  /* 0x000000ffff2b7224 */ /* 0x000fce00078e004c */
[----:B------:R-:W-:Y:S05]  /*113c0*/  WARPSYNC.COLLECTIVE R10, `(.L_x_1329) ;  /* 0x000000000a087348 */ /* 0x000fea0003c00000 */
[----:B------:R0:W1:Y:S02]  /*113d0*/  SHFL.DOWN P3, R76, R68, R67, R66 ;  /* 0x08000043444c7389 */ /* 0x0000640000060042 */
[----:B01----:R-:W-:Y:S05]  /*113e0*/  ENDCOLLECTIVE ;  /* 0x000000000000791b */ /* 0x003fea0003800000 */
.L_x_1329:
[----:B------:R-:W-:Y:S05]  /*113f0*/  BRA `(.L_x_1330) ;  /* 0xffffffb000c87947 */ /* 0x000fea000383ffff */
.L_x_1136:
[----:B------:R-:W-:Y:S01]  /*11400*/  BSSY B0, `(.L_x_1331) ;  /* 0x0000007000007945 */ /* 0x000fe20003800000 */
[----:B------:R-:W-:Y:S01]  /*11410*/  IMAD.MOV.U32 R68, RZ, RZ, R34 ;  /* 0x000000ffff447224 */ /* 0x000fe200078e0022 */
[----:B------:R-:W-:Y:S01]  /*11420*/  MOV R10, 0xffffffff ;  /* 0xffffffff000a7802 */ /* 0x000fe20000000f00 */
[----:B------:R-:W-:-:S07]  /*11430*/  IMAD.MOV.U32 R67, RZ, RZ, 0x4 ;  /* 0x00000004ff437424 */ /* 0x000fce00078e00ff */
[----:B01-34-:R-:W-:Y:S05]  /*11440*/  WARPSYNC.COLLECTIVE R10, `(.L_x_1332) ;  /* 0x000000000a087348 */ /* 0x01bfea0003c00000 */
[----:B0-----:R0:W2:Y:S02]  /*11450*/  SHFL.DOWN P3, R76, R68, R67, R66 ;  /* 0x08000043444c7389 */ /* 0x0010a40000060042 */
[----:B01234-:R-:W-:Y:S05]  /*11460*/  ENDCOLLECTIVE ;  /* 0x000000000000791b */ /* 0x01ffea0003800000 */
.L_x_1332:
[----:B------:R-:W-:Y:S05]  /*11470*/  BSYNC B0 ;  /* 0x0000000000007941 */ /* 0x000fea0003800000 */
.L_x_1331:
[----:B------:R-:W-:Y:S02]  /*11480*/  IMAD.MOV.U32 R68, RZ, RZ, R35 ;  /* 0x000000ffff447224 */ /* 0x000fe400078e0023 */
[----:B------:R-:W-:Y:S02]  /*11490*/  IMAD.MOV.U32 R67, RZ, RZ, 0x4 ;  /* 0x00000004ff437424 */ /* 0x000fe400078e00ff */
[----:B------:R-:W-:Y:S02]  /*114a0*/  IMAD.MOV.U32 R10, RZ, RZ, -0x1 ;  /* 0xffffffffff0a7424 */ /* 0x000fe400078e00ff */
[----:B------:R-:W-:-:S07]  /*114b0*/  IMAD.MOV.U32 R37, RZ, RZ, R76 ;  /* 0x000000ffff257224 */ /* 0x000fce00078e004c */
[----:B------:R-:W-:Y:S05]  /*114c0*/  WARPSYNC.COLLECTIVE R10, `(.L_x_1333) ;  /* 0x000000000a087348 */ /* 0x000fea0003c00000 */
[----:B------:R0:W1:Y:S02]  /*114d0*/  SHFL.DOWN P3, R76, R68, R67, R66 ;  /* 0x08000043444c7389 */ /* 0x0000640000060042 */
[----:B01----:R-:W-:Y:S05]  /*114e0*/  ENDCOLLECTIVE ;  /* 0x000000000000791b */ /* 0x003fea0003800000 */
.L_x_1333:
[----:B------:R-:W-:Y:S02]  /*114f0*/  IMAD.MOV.U32 R68, RZ, RZ, R12 ;  /* 0x000000ffff447224 */ /* 0x000fe400078e000c */
[----:B------:R-:W-:-:S07]  /*11500*/  IMAD.MOV.U32 R36, RZ, RZ, R76 ;  /* 0x000000ffff247224 */ /* 0x000fce00078e004c */
[----:B------:R-:W-:Y:S05]  /*11510*/  WARPSYNC.COLLECTIVE R10, `(.L_x_1334) ;  /* 0x000000000a087348 */ /* 0x000fea0003c00000 */
[----:B------:R0:W1:Y:S02]  /*11520*/  SHFL.DOWN P3, R76, R68, R67, R66 ;  /* 0x08000043444c7389 */ /* 0x0000640000060042 */
[----:B01----:R-:W-:Y:S05]  /*11530*/  ENDCOLLECTIVE ;  /* 0x000000000000791b */ /* 0x003fea0003800000 */
.L_x_1334:
[----:B------:R-:W-:Y:S02]  /*11540*/  IMAD.MOV.U32 R68, RZ, RZ, R13 ;  /* 0x000000ffff447224 */ /* 0x000fe400078e000d */
[----:B------:R-:W-:-:S07]  /*11550*/  IMAD.MOV.U32 R39, RZ, RZ, R76 ;  /* 0x000000ffff277224 */ /* 0x000fce00078e004c */
[----:B------:R-:W-:Y:S05]  /*11560*/  WARPSYNC.COLLECTIVE R10, `(.L_x_1335) ;  /* 0x000000000a087348 */ /* 0x000fea0003c00000 */
[----:B------:R0:W1:Y:S02]  /*11570*/  SHFL.DOWN P3, R76, R68, R67, R66 ;  /* 0x08000043444c7389 */ /* 0x0000640000060042 */
[----:B01----:R-:W-:Y:S05]  /*11580*/  ENDCOLLECTIVE ;  /* 0x000000000000791b */ /* 0x003fea0003800000 */
.L_x_1335:
[----:B------:R-:W-:Y:S02]  /*11590*/  IMAD.MOV.U32 R68, RZ, RZ, R14 ;  /* 0x000000ffff447224 */ /* 0x000fe400078e000e */
[----:B------:R-:W-:-:S07]  /*115a0*/  IMAD.MOV.U32 R38, RZ, RZ, R76 ;  /* 0x000000ffff267224 */ /* 0x000fce00078e004c */
[----:B------:R-:W-:Y:S05]  /*115b0*/  WARPSYNC.COLLECTIVE R10, `(.L_x_1336) ;  /* 0x000000000a087348 */ /* 0x000fea0003c00000 */
[----:B------:R0:W1:Y:S02]  /*115c0*/  SHFL.DOWN P3, R76, R68, R67, R66 ;  /* 0x08000043444c7389 */ /* 0x0000640000060042 */
[----:B01----:R-:W-:Y:S05]  /*115d0*/  ENDCOLLECTIVE ;  /* 0x000000000000791b */ /* 0x003fea0003800000 */
.L_x_1336:
[----:B------:R-:W-:Y:S02]  /*115e0*/  IMAD.MOV.U32 R68, RZ, RZ, R15 ;  /* 0x000000ffff447224 */ /* 0x000fe400078e000f */
[----:B------:R-:W-:-:S07]  /*115f0*/  IMAD.MOV.U32 R41, RZ, RZ, R76 ;  /* 0x000000ffff297224 */ /* 0x000fce00078e004c */
[----:B------:R-:W-:Y:S05]  /*11600*/  WARPSYNC.COLLECTIVE R10, `(.L_x_1337) ;  /* 0x000000000a087348 */ /* 0x000fea0003c00000 */
[----:B------:R0:W1:Y:S02]  /*11610*/  SHFL.DOWN P3, R76, R68, R67, R66 ;  /* 0x08000043444c7389 */ /* 0x0000640000060042 */
[----:B01----:R-:W-:Y:S05]  /*11620*/  ENDCOLLECTIVE ;  /* 0x000000000000791b */ /* 0x003fea0003800000 */
.L_x_1337:
[----:B------:R-:W-:Y:S01]  /*11630*/  MOV R68, R18 ;  /* 0x0000001200447202 */ /* 0x000fe20000000f00 */
[----:B------:R-:W-:-:S07]  /*11640*/  IMAD.MOV.U32 R42, RZ, RZ, R76 ;  /* 0x000000ffff2a7224 */ /* 0x000fce00078e004c */
[----:B------:R-:W-:Y:S05]  /*11650*/  WARPSYNC.COLLECTIVE R10, `(.L_x_1338) ;  /* 0x000000000a087348 */ /* 0x000fea0003c00000 */
[----:B------:R0:W1:Y:S02]  /*11660*/  SHFL.DOWN P3, R76, R68, R67, R66 ;  /* 0x08000043444c7389 */ /* 0x0000640000060042 */
[----:B01----:R-:W-:Y:S05]  /*11670*/  ENDCOLLECTIVE ;  /* 0x000000000000791b */ /* 0x003fea0003800000 */
.L_x_1338:
[----:B------:R-:W-:Y:S02]  /*11680*/  IMAD.MOV.U32 R68, RZ, RZ, R19 ;  /* 0x000000ffff447224 */ /* 0x000fe400078e0013 */
[----:B------:R-:W-:-:S07]  /*11690*/  IMAD.MOV.U32 R43, RZ, RZ, R76 ;  /* 0x000000ffff2b7224 */ /* 0x000fce00078e004c */
[----:B------:R-:W-:Y:S05]  /*116a0*/  WARPSYNC.COLLECTIVE R10, `(.L_x_1339) ;  /* 0x000000000a087348 */ /* 0x000fea0003c00000 */
[----:B------:R0:W1:Y:S02]  /*116b0*/  SHFL.DOWN P3, R76, R68, R67, R66 ;  /* 0x08000043444c7389 */ /* 0x0000640000060042 */
[----:B01----:R-:W-:Y:S05]  /*116c0*/  ENDCOLLECTIVE ;  /* 0x000000000000791b */ /* 0x003fea0003800000 */
.L_x_1339:
[----:B------:R-:W-:Y:S05]  /*116d0*/  BRA `(.L_x_1340) ;  /* 0xffffffb000747947 */ /* 0x000fea000383ffff */
.L_x_1139:
[----:B------:R-:W-:Y:S01]  /*116e0*/  BSSY B0, `(.L_x_1341) ;  /* 0x0000007000007945 */ /* 0x000fe20003800000 */
[----:B------:R-:W-:Y:S02]  /*116f0*/  IMAD.MOV.U32 R68, RZ, RZ, R34 ;  /* 0x000000ffff447224 */ /* 0x000fe400078e0022 */
[----:B------:R-:W-:Y:S02]  /*11700*/  IMAD.MOV.U32 R67, RZ, RZ, 0x8 ;  /* 0x00000008ff437424 */ /* 0x000fe400078e00ff */
[----:B------:R-:W-:-:S07]  /*11710*/  IMAD.MOV.U32 R10, RZ, RZ, -0x1 ;  /* 0xffffffffff0a7424 */ /* 0x000fce00078e00ff */
[----:B01-34-:R-:W-:Y:S05]  /*11720*/  WARPSYNC.COLLECTIVE R10, `(.L_x_1342) ;  /* 0x000000000a087348 */ /* 0x01bfea0003c00000 */
[----:B0-----:R0:W2:Y:S02]  /*11730*/  SHFL.DOWN P3, R76, R68, R67, R66 ;  /* 0x08000043444c7389 */ /* 0x0010a40000060042 */
[----:B01234-:R-:W-:Y:S05]  /*11740*/  ENDCOLLECTIVE ;  /* 0x000000000000791b */ /* 0x01ffea0003800000 */
.L_x_1342:
[----:B------:R-:W-:Y:S05]  /*11750*/  BSYNC B0 ;  /* 0x0000000000007941 */ /* 0x000fea0003800000 */
.L_x_1341:
[----:B------:R-:W-:Y:S02]  /*11760*/  IMAD.MOV.U32 R68, RZ, RZ, R35 ;  /* 0x000000ffff447224 */ /* 0x000fe400078e0023 */
[----:B------:R-:W-:Y:S02]  /*11770*/  IMAD.MOV.U32 R67, RZ, RZ, 0x8 ;  /* 0x00000008ff437424 */ /* 0x000fe400078e00ff */
[----:B------:R-:W-:Y:S02]  /*11780*/  IMAD.MOV.U32 R10, RZ, RZ, -0x1 ;  /* 0xffffffffff0a7424 */ /* 0x000fe400078e00ff */
[----:B------:R-:W-:-:S07]  /*11790*/  IMAD.MOV.U32 R37, RZ, RZ, R76 ;  /* 0x000000ffff257224 */ /* 0x000fce00078e004c */
[----:B------:R-:W-:Y:S05]  /*117a0*/  WARPSYNC.COLLECTIVE R10, `(.L_x_1343) ;  /* 0x000000000a087348 */ /* 0x000fea0003c00000 */
[----:B------:R0:W1:Y:S02]  /*117b0*/  SHFL.DOWN P3, R76, R68, R67, R66 ;  /* 0x08000043444c7389 */ /* 0x0000640000060042 */
[----:B01----:R-:W-:Y:S05]  /*117c0*/  ENDCOLLECTIVE ;  /* 0x000000000000791b */ /* 0x003fea0003800000 */
.L_x_1343:
[----:B------:R-:W-:Y:S02]  /*117d0*/  IMAD.MOV.U32 R68, RZ, RZ, R12 ;  /* 0x000000ffff447224 */ /* 0x000fe400078e000c */
[----:B------:R-:W-:-:S07]  /*117e0*/  IMAD.MOV.U32 R36, RZ, RZ, R76 ;  /* 0x000000ffff247224 */ /* 0x000fce00078e004c */
[----:B------:R-:W-:Y:S05]  /*117f0*/  WARPSYNC.COLLECTIVE R10, `(.L_x_1344) ;  /* 0x000000000a087348 */ /* 0x000fea0003c00000 */
[----:B------:R0:W1:Y:S02]  /*11800*/  SHFL.DOWN P3, R76, R68, R67, R66 ;  /* 0x08000043444c7389 */ /* 0x0000640000060042 */
[----:B01----:R-:W-:Y:S05]  /*11810*/  ENDCOLLECTIVE ;  /* 0x000000000000791b */ /* 0x003fea0003800000 */
.L_x_1344:
[----:B------:R-:W-:Y:S02]  /*11820*/  IMAD.MOV.U32 R68, RZ, RZ, R13 ;  /* 0x000000ffff447224 */ /* 0x000fe400078e000d */
[----:B------:R-:W-:-:S07]  /*11830*/  IMAD.MOV.U32 R39, RZ, RZ, R76 ;  /* 0x000000ffff277224 */ /* 0x000fce00078e004c */
[----:B------:R-:W-:Y:S05]  /*11840*/  WARPSYNC.COLLECTIVE R10, `(.L_x_1345) ;  /* 0x000000000a087348 */ /* 0x000fea0003c00000 */
[----:B------:R0:W1:Y:S02]  /*11850*/  SHFL.DOWN P3, R76, R68, R67, R66 ;  /* 0x08000043444c7389 */ /* 0x0000640000060042 */
[----:B01----:R-:W-:Y:S05]  /*11860*/  ENDCOLLECTIVE ;  /* 0x000000000000791b */ /* 0x003fea0003800000 */
.L_x_1345:
[----:B------:R-:W-:Y:S01]  /*11870*/  IMAD.MOV.U32 R68, RZ, RZ, R14 ;  /* 0x000000ffff447224 */ /* 0x000fe200078e000e */
[----:B------:R-:W-:-:S07]  /*11880*/  MOV R38, R76 ;  /* 0x0000004c00267202 */ /* 0x000fce0000000f00 */
[----:B------:R-:W-:Y:S05]  /*11890*/  WARPSYNC.COLLECTIVE R10, `(.L_x_1346) ;  /* 0x000000000a087348 */ /* 0x000fea0003c00000 */
[----:B------:R0:W1:Y:S02]  /*118a0*/  SHFL.DOWN P3, R76, R68, R67, R66 ;  /* 0x08000043444c7389 */ /* 0x0000640000060042 */
[----:B01----:R-:W-:Y:S05]  /*118b0*/  ENDCOLLECTIVE ;  /* 0x000000000000791b */ /* 0x003fea0003800000 */
.L_x_1346:
[----:B------:R-:W-:Y:S02]  /*118c0*/  IMAD.MOV.U32 R68, RZ, RZ, R15 ;  /* 0x000000ffff447224 */ /* 0x000fe400078e000f */
[----:B------:R-:W-:-:S07]  /*118d0*/  IMAD.MOV.U32 R41, RZ, RZ, R76 ;  /* 0x000000ffff297224 */ /* 0x000fce00078e004c */
[----:B------:R-:W-:Y:S05]  /*118e0*/  WARPSYNC.COLLECTIVE R10, `(.L_x_1347) ;  /* 0x000000000a087348 */ /* 0x000fea0003c00000 */
[----:B------:R0:W1:Y:S02]  /*118f0*/  SHFL.DOWN P3, R76, R68, R67, R66 ;  /* 0x08000043444c7389 */ /* 0x0000640000060042 */
[----:B01----:R-:W-:Y:S05]  /*11900*/  ENDCOLLECTIVE ;  /* 0x000000000000791b */ /* 0x003fea0003800000 */
.L_x_1347:
[----:B------:R-:W-:Y:S02]  /*11910*/  IMAD.MOV.U32 R68, RZ, RZ, R18 ;  /* 0x000000ffff447224 */ /* 0x000fe400078e0012 */
[----:B------:R-:W-:-:S07]  /*11920*/  IMAD.MOV.U32 R42, RZ, RZ, R76 ;  /* 0x000000ffff2a7224 */ /* 0x000fce00078e004c */
[----:B------:R-:W-:Y:S05]  /*11930*/  WARPSYNC.COLLECTIVE R10, `(.L_x_1348) ;  /* 0x000000000a087348 */ /* 0x000fea0003c00000 */
[----:B------:R0:W1:Y:S02]  /*11940*/  SHFL.DOWN P3, R76, R68, R67, R66 ;  /* 0x08000043444c7389 */ /* 0x0000640000060042 */
[----:B01----:R-:W-:Y:S05]  /*11950*/  ENDCOLLECTIVE ;  /* 0x000000000000791b */ /* 0x003fea0003800000 */
.L_x_1348:
[----:B------:R-:W-:Y:S02]  /*11960*/  IMAD.MOV.U32 R68, RZ, RZ, R19 ;  /* 0x000000ffff447224 */ /* 0x000fe400078e0013 */
[----:B------:R-:W-:-:S07]  /*11970*/  IMAD.MOV.U32 R43, RZ, RZ, R76 ;  /* 0x000000ffff2b7224 */ /* 0x000fce00078e004c */
[----:B------:R-:W-:Y:S05]  /*11980*/  WARPSYNC.COLLECTIVE R10, `(.L_x_1349) ;  /* 0x000000000a087348 */ /* 0x000fea0003c00000 */
[----:B------:R0:W1:Y:S02]  /*11990*/  SHFL.DOWN P3, R76, R68, R67, R66 ;  /* 0x08000043444c7389 */ /* 0x0000640000060042 */
[----:B01----:R-:W-:Y:S05]  /*119a0*/  ENDCOLLECTIVE ;  /* 0x000000000000791b */ /* 0x003fea0003800000 */
.L_x_1349:
[----:B------:R-:W-:Y:S05]  /*119b0*/  BRA `(.L_x_1350) ;  /* 0xffffffb000207947 */ /* 0x000fea000383ffff */
.L_x_1142:
[----:B------:R-:W-:Y:S01]  /*119c0*/  BSSY B0, `(.L_x_1351) ;  /* 0x0000007000007945 */ /* 0x000fe20003800000 */
[----:B------:R-:W-:Y:S02]  /*119d0*/  IMAD.MOV.U32 R68, RZ, RZ, R34 ;  /* 0x000000ffff447224 */ /* 0x000fe400078e0022 */
[----:B------:R-:W-:Y:S02]  /*119e0*/  IMAD.MOV.U32 R67, RZ, RZ, 0x10 ;  /* 0x00000010ff437424 */ /* 0x000fe400078e00ff */
[----:B------:R-:W-:-:S07]  /*119f0*/  IMAD.MOV.U32 R10, RZ, RZ, -0x1 ;  /* 0xffffffffff0a7424 */ /* 0x000fce00078e00ff */
[----:B01-34-:R-:W-:Y:S05]  /*11a00*/  WARPSYNC.COLLECTIVE R10, `(.L_x_1352) ;  /* 0x000000000a087348 */ /* 0x01bfea0003c00000 */
[----:B0-----:R0:W2:Y:S02]  /*11a10*/  SHFL.DOWN P3, R76, R68, R67, R66 ;  /* 0x08000043444c7389 */ /* 0x0010a40000060042 */
[----:B01234-:R-:W-:Y:S05]  /*11a20*/  ENDCOLLECTIVE ;  /* 0x000000000000791b */ /* 0x01ffea0003800000 */
.L_x_1352:
[----:B------:R-:W-:Y:S05]  /*11a30*/  BSYNC B0 ;  /* 0x0000000000007941 */ /* 0x000fea0003800000 */
.L_x_1351:
[----:B------:R-:W-:Y:S01]  /*11a40*/  IMAD.MOV.U32 R68, RZ, RZ, R35 ;  /* 0x000000ffff447224 */ /* 0x000fe200078e0023 */
[----:B------:R-:W-:Y:S01]  /*11a50*/  MOV R10, 0xffffffff ;  /* 0xffffffff000a7802 */ /* 0x000fe20000000f00 */
[----:B------:R-:W-:Y:S02]  /*11a60*/  IMAD.MOV.U32 R67, RZ, RZ, 0x10 ;  /* 0x00000010ff437424 */ /* 0x000fe400078e00ff */
[----:B------:R-:W-:-:S07]  /*11a70*/  IMAD.MOV.U32 R37, RZ, RZ, R76 ;  /* 0x000000ffff257224 */ /* 0x000fce00078e004c */
[----:B------:R-:W-:Y:S05]  /*11a80*/  WARPSYNC.COLLECTIVE R10, `(.L_x_1353) ;  /* 0x000000000a087348 */ /* 0x000fea0003c00000 */
[----:B------:R0:W1:Y:S02]  /*11a90*/  SHFL.DOWN P3, R76, R68, R67, R66 ;  /* 0x08000043444c7389 */ /* 0x0000640000060042 */
[----:B01----:R-:W-:Y:S05]  /*11aa0*/  ENDCOLLECTIVE ;  /* 0x000000000000791b */ /* 0x003fea0003800000 */
.L_x_1353:
[----:B------:R-:W-:Y:S02]  /*11ab0*/  IMAD.MOV.U32 R68, RZ, RZ, R12 ;  /* 0x000000ffff447224 */ /* 0x000fe400078e000c */
[----:B------:R-:W-:-:S07]  /*11ac0*/  IMAD.MOV.U32 R36, RZ, RZ, R76 ;  /* 0x000000ffff247224 */ /* 0x000fce00078e004c */
[----:B------:R-:W-:Y:S05]  /*11ad0*/  WARPSYNC.COLLECTIVE R10, `(.L_x_1354) ;  /* 0x000000000a087348 */ /* 0x000fea0003c00000 */
[----:B------:R0:W1:Y:S02]  /*11ae0*/  SHFL.DOWN P3, R76, R68, R67, R66 ;  /* 0x08000043444c7389 */ /* 0x0000640000060042 */
[----:B01----:R-:W-:Y:S05]  /*11af0*/  ENDCOLLECTIVE ;  /* 0x000000000000791b */ /* 0x003fea0003800000 */
.L_x_1354:
[----:B------:R-:W-:Y:S02]  /*11b00*/  IMAD.MOV.U32 R68, RZ, RZ, R13 ;  /* 0x000000ffff447224 */ /* 0x000fe400078e000d */
[----:B------:R-:W-:-:S07]  /*11b10*/  IMAD.MOV.U32 R39, RZ, RZ, R76 ;  /* 0x000000ffff277224 */ /* 0x000fce00078e004c */
[----:B------:R-:W-:Y:S05]  /*11b20*/  WARPSYNC.COLLECTIVE R10, `(.L_x_1355) ;  /* 0x000000000a087348 */ /* 0x000fea0003c00000 */
[----:B------:R0:W1:Y:S02]  /*11b30*/  SHFL.DOWN P3, R76, R68, R67, R66 ;  /* 0x08000043444c7389 */ /* 0x0000640000060042 */
[----:B01----:R-:W-:Y:S05]  /*11b40*/  ENDCOLLECTIVE ;  /* 0x000000000000791b */ /* 0x003fea0003800000 */
.L_x_1355:
[----:B------:R-:W-:Y:S02]  /*11b50*/  IMAD.MOV.U32 R68, RZ, RZ, R14 ;  /* 0x000000ffff447224 */ /* 0x000fe400078e000e */
[----:B------:R-:W-:-:S07]  /*11b60*/  IMAD.MOV.U32 R38, RZ, RZ, R76 ;  /* 0x000000ffff267224 */ /* 0x000fce00078e004c */
[----:B------:R-:W-:Y:S05]  /*11b70*/  WARPSYNC.COLLECTIVE R10, `(.L_x_1356) ;  /* 0x000000000a087348 */ /* 0x000fea0003c00000 */
[----:B------:R0:W1:Y:S02]  /*11b80*/  SHFL.DOWN P3, R76, R68, R67, R66 ;  /* 0x08000043444c7389 */ /* 0x0000640000060042 */
[----:B01----:R-:W-:Y:S05]  /*11b90*/  ENDCOLLECTIVE ;  /* 0x000000000000791b */ /* 0x003fea0003800000 */
.L_x_1356:
[----:B------:R-:W-:Y:S02]  /*11ba0*/  IMAD.MOV.U32 R68, RZ, RZ, R15 ;  /* 0x000000ffff447224 */ /* 0x000fe400078e000f */
[----:B------:R-:W-:-:S07]  /*11bb0*/  IMAD.MOV.U32 R41, RZ, RZ, R76 ;  /* 0x000000ffff297224 */ /* 0x000fce00078e004c */
[----:B------:R-:W-:Y:S05]  /*11bc0*/  WARPSYNC.COLLECTIVE R10, `(.L_x_1357) ;  /* 0x000000000a087348 */ /* 0x000fea0003c00000 */
[----:B------:R0:W1:Y:S02]  /*11bd0*/  SHFL.DOWN P3, R76, R68, R67, R66 ;  /* 0x08000043444c7389 */ /* 0x0000640000060042 */
[----:B01----:R-:W-:Y:S05]  /*11be0*/  ENDCOLLECTIVE ;  /* 0x000000000000791b */ /* 0x003fea0003800000 */
.L_x_1357:
[----:B------:R-:W-:Y:S02]  /*11bf0*/  IMAD.MOV.U32 R68, RZ, RZ, R18 ;  /* 0x000000ffff447224 */ /* 0x000fe400078e0012 */
[----:B------:R-:W-:-:S07]  /*11c00*/  IMAD.MOV.U32 R42, RZ, RZ, R76 ;  /* 0x000000ffff2a7224 */ /* 0x000fce00078e004c */
[----:B------:R-:W-:Y:S05]  /*11c10*/  WARPSYNC.COLLECTIVE R10, `(.L_x_1358) ;  /* 0x000000000a087348 */ /* 0x000fea0003c00000 */
[----:B------:R0:W1:Y:S02]  /*11c20*/  SHFL.DOWN P3, R76, R68, R67, R66 ;  /* 0x08000043444c7389 */ /* 0x0000640000060042 */
[----:B01----:R-:W-:Y:S05]  /*11c30*/  ENDCOLLECTIVE ;  /* 0x000000000000791b */ /* 0x003fea0003800000 */
.L_x_1358:
[----:B------:R-:W-:Y:S02]  /*11c40*/  IMAD.MOV.U32 R68, RZ, RZ, R19 ;  /* 0x000000ffff447224 */ /* 0x000fe400078e0013 */
[----:B------:R-:W-:-:S07]  /*11c50*/  IMAD.MOV.U32 R43, RZ, RZ, R76 ;  /* 0x000000ffff2b7224 */ /* 0x000fce00078e004c */
[----:B------:R-:W-:Y:S05]  /*11c60*/  WARPSYNC.COLLECTIVE R10, `(.L_x_1359) ;  /* 0x000000000a087348 */ /* 0x000fea0003c00000 */
[----:B------:R0:W1:Y:S02]  /*11c70*/  SHFL.DOWN P3, R76, R68, R67, R66 ;  /* 0x08000043444c7389 */ /* 0x0000640000060042 */
[----:B01----:R-:W-:Y:S05]  /*11c80*/  ENDCOLLECTIVE ;  /* 0x000000000000791b */ /* 0x003fea0003800000 */
.L_x_1359:
[----:B------:R-:W-:Y:S05]  /*11c90*/  BRA `(.L_x_1360) ;  /* 0xffffffac00cc7947 */ /* 0x000fea000383ffff */
.L_x_1145:
[----:B------:R-:W-:Y:S01]  /*11ca0*/  BSSY B0, `(.L_x_1361) ;  /* 0x0000005000007945 */ /* 0x000fe20003800000 */
[----:B------:R-:W-:-:S07]  /*11cb0*/  IMAD.MOV.U32 R10, RZ, RZ, -0x1 ;  /* 0xffffffffff0a7424 */ /* 0x000fce00078e00ff */
[----:B01-34-:R-:W-:Y:S05]  /*11cc0*/  WARPSYNC.COLLECTIVE R10, `(.L_x_1362) ;  /* 0x000000000a087348 */ /* 0x01bfea0003c00000 */
[----:B------:R-:W-:Y:S01]  /*11cd0*/  VOTE.ALL P3, P3 ;  /* 0x0000000000ff7806 */ /* 0x000fe20001860000 */
[----:B01-34-:R-:W-:-:S12]  /*11ce0*/  ENDCOLLECTIVE ;  /* 0x000000000000791b */ /* 0x01bfd80003800000 */
.L_x_1362:
[----:B------:R-:W-:Y:S05]  /*11cf0*/  BSYNC B0 ;  /* 0x0000000000007941 */ /* 0x000fea0003800000 */
.L_x_1361:
[----:B------:R-:W-:Y:S05]  /*11d00*/  BRA `(.L_x_1363) ;  /* 0xffffffac00fc7947 */ /* 0x000fea000383ffff */
.L_x_1147:
[----:B------:R-:W-:Y:S01]  /*11d10*/  BSSY B0, `(.L_x_1364) ;  /* 0x0000006000007945 */ /* 0x000fe20003800000 */
[----:B------:R-:W-:Y:S02]  /*11d20*/  PLOP3.LUT P3, PT, P3, PT, PT, 0x8, 0x80 ;  /* 0x000000000080781c */ /* 0x000fe40001f6e170 */
[----:B------:R-:W-:-:S11]  /*11d30*/  MOV R10, 0xffffffff ;  /* 0xffffffff000a7802 */ /* 0x000fd60000000f00 */
[----:B01-34-:R-:W-:Y:S05]  /*11d40*/  WARPSYNC.COLLECTIVE R10, `(.L_x_1365) ;  /* 0x000000000a087348 */ /* 0x01bfea0003c00000 */
[----:B------:R-:W-:Y:S01]  /*11d50*/  VOTE.ANY P3, P3 ;  /* 0x0000000000ff7806 */ /* 0x000fe20001860100 */
[----:B01-34-:R-:W-:-:S12]  /*11d60*/  ENDCOLLECTIVE ;  /* 0x000000000000791b */ /* 0x01bfd80003800000 */
.L_x_1365:
[----:B------:R-:W-:Y:S05]  /*11d70*/  BSYNC B0 ;  /* 0x0000000000007941 */ /* 0x000fea0003800000 */
.L_x_1364:
[----:B------:R-:W-:Y:S05]  /*11d80*/  BRA `(.L_x_1366) ;  /* 0xffffffb000147947 */ /* 0x000fea000383ffff */
.L_x_1152:
[----:B------:R-:W-:Y:S01]  /*11d90*/  BSSY B0, `(.L_x_1367) ;  /* 0x0000006000007945 */ /* 0x000fe20003800000 */
[----:B------:R-:W-:Y:S01]  /*11da0*/  PLOP3.LUT P3, PT, P3, PT, PT, 0x8, 0x80 ;  /* 0x000000000080781c */ /* 0x000fe20001f6e170 */
[----:B------:R-:W-:-:S12]  /*11db0*/  IMAD.MOV.U32 R10, RZ, RZ, -0x1 ;  /* 0xffffffffff0a7424 */ /* 0x000fd800078e00ff */
[----:B012345:R-:W-:Y:S05]  /*11dc0*/  WARPSYNC.COLLECTIVE R10, `(.L_x_1368) ;  /* 0x000000000a087348 */ /* 0x03ffea0003c00000 */
[----:B------:R-:W-:Y:S01]  /*11dd0*/  VOTE.ANY R10, PT, P3 ;  /* 0x00000000000a7806 */ /* 0x000fe200018e0100 */
[----:B012345:R-:W-:Y:S06]  /*11de0*/  ENDCOLLECTIVE ;  /* 0x000000000000791b */ /* 0x03ffec0003800000 */
.L_x_1368:
[----:B------:R-:W-:Y:S05]  /*11df0*/  BSYNC B0 ;  /* 0x0000000000007941 */ /* 0x000fea0003800000 */
.L_x_1367:
        /* <DEDUP_REMOVED lines=10> */
.L_x_1369:
[----:B------:R-:W-:Y:S02]  /*11ea0*/  IMAD.MOV.U32 R68, RZ, RZ, R37 ;  /* 0x000000ffff447224 */ /* 0x000fe400078e0025 */
[----:B------:R-:W-:-:S07]  /*11eb0*/  IMAD.MOV.U32 R63, RZ, RZ, R76 ;  /* 0x000000ffff3f7224 */ /* 0x000fce00078e004c */
[----:B------:R-:W-:Y:S05]  /*11ec0*/  WARPSYNC.COLLECTIVE R10, `(.L_x_1370) ;  /* 0x000000000a087348 */ /* 0x000fea0003c00000 */
[----:B------:R0:W1:Y:S02]  /*11ed0*/  SHFL.DOWN P3, R76, R68, R67, R66 ;  /* 0x08000043444c7389 */ /* 0x0000640000060042 */
[----:B01----:R-:W-:Y:S05]  /*11ee0*/  ENDCOLLECTIVE ;  /* 0x000000000000791b */ /* 0x003fea0003800000 */
.L_x_1370:
[----:B------:R-:W-:Y:S02]  /*11ef0*/  IMAD.MOV.U32 R68, RZ, RZ, R38 ;  /* 0x000000ffff447224 */ /* 0x000fe400078e0026 */
[----:B------:R-:W-:-:S07]  /*11f00*/  IMAD.MOV.U32 R64, RZ, RZ, R76 ;  /* 0x000000ffff407224 */ /* 0x000fce00078e004c */
[----:B------:R-:W-:Y:S05]  /*11f10*/  WARPSYNC.COLLECTIVE R10, `(.L_x_1371) ;  /* 0x000000000a087348 */ /* 0x000fea0003c00000 */
[----:B------:R0:W1:Y:S02]  /*11f20*/  SHFL.DOWN P3, R76, R68, R67, R66 ;  /* 0x08000043444c7389 */ /* 0x0000640000060042 */
[----:B01----:R-:W-:Y:S05]  /*11f30*/  ENDCOLLECTIVE ;  /* 0x000000000000791b */ /* 0x003fea0003800000 */
.L_x_1371:
[----:B------:R-:W-:Y:S02]  /*11f40*/  IMAD.MOV.U32 R68, RZ, RZ, R39 ;  /* 0x000000ffff447224 */ /* 0x000fe400078e0027 */
[----:B------:R-:W-:-:S07]  /*11f50*/  IMAD.MOV.U32 R65, RZ, RZ, R76 ;  /* 0x000000ffff417224 */ /* 0x000fce00078e004c */
[----:B------:R-:W-:Y:S05]  /*11f60*/  WARPSYNC.COLLECTIVE R10, `(.L_x_1372) ;  /* 0x000000000a087348 */ /* 0x000fea0003c00000 */
[----:B------:R0:W1:Y:S02]  /*11f70*/  SHFL.DOWN P3, R76, R68, R67, R66 ;  /* 0x08000043444c7389 */ /* 0x0000640000060042 */
[----:B01----:R-:W-:Y:S05]  /*11f80*/  ENDCOLLECTIVE ;  /* 0x000000000000791b */ /* 0x003fea0003800000 */
.L_x_1372:
[----:B------:R-:W-:Y:S02]  /*11f90*/  IMAD.MOV.U32 R68, RZ, RZ, R40 ;  /* 0x000000ffff447224 */ /* 0x000fe400078e0028 */
[----:B------:R-:W-:-:S07]  /*11fa0*/  IMAD.MOV.U32 R70, RZ, RZ, R76 ;  /* 0x000000ffff467224 */ /* 0x000fce00078e004c */
[----:B------:R-:W-:Y:S05]  /*11fb0*/  WARPSYNC.COLLECTIVE R10, `(.L_x_1373) ;  /* 0x000000000a087348 */ /* 0x000fea0003c00000 */
[----:B------:R0:W1:Y:S02]  /*11fc0*/  SHFL.DOWN P3, R76, R68, R67, R66 ;  /* 0x08000043444c7389 */ /* 0x0000640000060042 */
[----:B01----:R-:W-:Y:S05]  /*11fd0*/  ENDCOLLECTIVE ;  /* 0x000000000000791b */ /* 0x003fea0003800000 */
.L_x_1373:
[----:B------:R-:W-:Y:S01]  /*11fe0*/  IMAD.MOV.U32 R68, RZ, RZ, R41 ;  /* 0x000000ffff447224 */ /* 0x000fe200078e0029 */
[----:B------:R-:W-:-:S07]  /*11ff0*/  MOV R69, R76 ;  /* 0x0000004c00457202 */ /* 0x000fce0000000f00 */
[----:B------:R-:W-:Y:S05]  /*12000*/  WARPSYNC.COLLECTIVE R10, `(.L_x_1374) ;  /* 0x000000000a087348 */ /* 0x000fea0003c00000 */
[----:B------:R0:W1:Y:S02]  /*12010*/  SHFL.DOWN P3, R76, R68, R67, R66 ;  /* 0x08000043444c7389 */ /* 0x0000640000060042 */
[----:B01----:R-:W-:Y:S05]  /*12020*/  ENDCOLLECTIVE ;  /* 0x000000000000791b */ /* 0x003fea0003800000 */
.L_x_1374:
[----:B------:R-:W-:Y:S02]  /*12030*/  IMAD.MOV.U32 R68, RZ, RZ, R42 ;  /* 0x000000ffff447224 */ /* 0x000fe400078e002a */
[----:B------:R-:W-:-:S07]  /*12040*/  IMAD.MOV.U32 R72, RZ, RZ, R76 ;  /* 0x000000ffff487224 */ /* 0x000fce00078e004c */
[----:B------:R-:W-:Y:S05]  /*12050*/  WARPSYNC.COLLECTIVE R10, `(.L_x_1375) ;  /* 0x000000000a087348 */ /* 0x000fea0003c00000 */
[----:B------:R0:W1:Y:S02]  /*12060*/  SHFL.DOWN P3, R76, R68, R67, R66 ;  /* 0x08000043444c7389 */ /* 0x0000640000060042 */
[----:B01----:R-:W-:Y:S05]  /*12070*/  ENDCOLLECTIVE ;  /* 0x000000000000791b */ /* 0x003fea0003800000 */
.L_x_1375:
[----:B------:R-:W-:Y:S02]  /*12080*/  IMAD.MOV.U32 R68, RZ, RZ, R43 ;  /* 0x000000ffff447224 */ /* 0x000fe400078e002b */
[----:B------:R-:W-:-:S07]  /*12090*/  IMAD.MOV.U32 R71, RZ, RZ, R76 ;  /* 0x000000ffff477224 */ /* 0x000fce00078e004c */
[----:B------:R-:W-:Y:S05]  /*120a0*/  WARPSYNC.COLLECTIVE R10, `(.L_x_1376) ;  /* 0x000000000a087348 */ /* 0x000fea0003c00000 */
[----:B------:R0:W1:Y:S02]  /*120b0*/  SHFL.DOWN P3, R76, R68, R67, R66 ;  /* 0x08000043444c7389 */ /* 0x0000640000060042 */
[----:B01----:R-:W-:Y:S05]  /*120c0*/  ENDCOLLECTIVE ;  /* 0x000000000000791b */ /* 0x003fea0003800000 */
.L_x_1376:
[----:B------:R-:W-:Y:S05]  /*120d0*/  BRA `(.L_x_1377) ;  /* 0xffffffac00d47947 */ /* 0x000fea000383ffff */
.L_x_1155:
[----:B------:R-:W-:Y:S01]  /*120e0*/  BSSY B0, `(.L_x_1378) ;  /* 0x0000007000007945 */ /* 0x000fe20003800000 */
[----:B------:R-:W-:Y:S02]  /*120f0*/  IMAD.MOV.U32 R68, RZ, RZ, R57 ;  /* 0x000000ffff447224 */ /* 0x000fe400078e0039 */
[----:B------:R-:W-:Y:S02]  /*12100*/  IMAD.MOV.U32 R67, RZ, RZ, 0x2 ;  /* 0x00000002ff437424 */ /* 0x000fe400078e00ff */
[----:B------:R-:W-:-:S07]  /*12110*/  IMAD.MOV.U32 R10, RZ, RZ, -0x1 ;  /* 0xffffffffff0a7424 */ /* 0x000fce00078e00ff */
[----:B0---4-:R-:W-:Y:S05]  /*12120*/  WARPSYNC.COLLECTIVE R10, `(.L_x_1379) ;  /* 0x000000000a087348 */ /* 0x011fea0003c00000 */
[----:B0-----:R0:W1:Y:S02]  /*12130*/  SHFL.DOWN P3, R76, R68, R67, R66 ;  /* 0x08000043444c7389 */ /* 0x0010640000060042 */
[----:B01--4-:R-:W-:Y:S05]  /*12140*/  ENDCOLLECTIVE ;  /* 0x000000000000791b */ /* 0x013fea0003800000 */
.L_x_1379:
[----:B------:R-:W-:Y:S05]  /*12150*/  BSYNC B0 ;  /* 0x0000000000007941 */ /* 0x000fea0003800000 */
.L_x_1378:
[----:B------:R-:W-:Y:S02]  /*12160*/  IMAD.MOV.U32 R68, RZ, RZ, R60 ;  /* 0x000000ffff447224 */ /* 0x000fe400078e003c */
[----:B------:R-:W-:Y:S02]  /*12170*/  IMAD.MOV.U32 R67, RZ, RZ, 0x2 ;  /* 0x00000002ff437424 */ /* 0x000fe400078e00ff */
[----:B------:R-:W-:Y:S02]  /*12180*/  IMAD.MOV.U32 R10, RZ, RZ, -0x1 ;  /* 0xffffffffff0a7424 */ /* 0x000fe400078e00ff */
[----:B------:R-:W-:-:S07]  /*12190*/  IMAD.MOV.U32 R64, RZ, RZ, R76 ;  /* 0x000000ffff407224 */ /* 0x000fce00078e004c */
[----:B------:R-:W-:Y:S05]  /*121a0*/  WARPSYNC.COLLECTIVE R10, `(.L_x_1380) ;  /* 0x000000000a087348 */ /* 0x000fea0003c00000 */
[----:B------:R0:W1:Y:S02]  /*121b0*/  SHFL.DOWN P3, R76, R68, R67, R66 ;  /* 0x08000043444c7389 */ /* 0x0000640000060042 */
[----:B01----:R-:W-:Y:S05]  /*121c0*/  ENDCOLLECTIVE ;  /* 0x000000000000791b */ /* 0x003fea0003800000 */
.L_x_1380:
[----:B------:R-:W-:Y:S01]  /*121d0*/  MOV R68, R55 ;  /* 0x0000003700447202 */ /* 0x000fe20000000f00 */
[----:B------:R-:W-:-:S07]  /*121e0*/  IMAD.MOV.U32 R63, RZ, RZ, R76 ;  /* 0x000000ffff3f7224 */ /* 0x000fce00078e004c */
[----:B------:R-:W-:Y:S05]  /*121f0*/  WARPSYNC.COLLECTIVE R10, `(.L_x_1381) ;  /* 0x000000000a087348 */ /* 0x000fea0003c00000 */
[----:B------:R0:W1:Y:S02]  /*12200*/  SHFL.DOWN P3, R76, R68, R67, R66 ;  /* 0x08000043444c7389 */ /* 0x0000640000060042 */
[----:B01----:R-:W-:Y:S05]  /*12210*/  ENDCOLLECTIVE ;  /* 0x000000000000791b */ /* 0x003fea0003800000 */
.L_x_1381:
[----:B------:R-:W-:Y:S02]  /*12220*/  IMAD.MOV.U32 R68, RZ, RZ, R56 ;  /* 0x000000ffff447224 */ /* 0x000fe400078e0038 */
[----:B------:R-:W-:-:S07]  /*12230*/  IMAD.MOV.U32 R70, RZ, RZ, R76 ;  /* 0x000000ffff467224 */ /* 0x000fce00078e004c */
[----:B------:R-:W-:Y:S05]  /*12240*/  WARPSYNC.COLLECTIVE R10, `(.L_x_1382) ;  /* 0x000000000a087348 */ /* 0x000fea0003c00000 */
[----:B------:R0:W1:Y:S02]  /*12250*/  SHFL.DOWN P3, R76, R68, R67, R66 ;  /* 0x08000043444c7389 */ /* 0x0000640000060042 */
[----:B01----:R-:W-:Y:S05]  /*12260*/  ENDCOLLECTIVE ;  /* 0x000000000000791b */ /* 0x003fea0003800000 */
.L_x_1382:
[----:B------:R-:W-:Y:S02]  /*12270*/  IMAD.MOV.U32 R68, RZ, RZ, R53 ;  /* 0x000000ffff447224 */ /* 0x000fe400078e0035 */
[----:B------:R-:W-:-:S07]  /*12280*/  IMAD.MOV.U32 R65, RZ, RZ, R76 ;  /* 0x000000ffff417224 */ /* 0x000fce00078e004c */
[----:B------:R-:W-:Y:S05]  /*12290*/  WARPSYNC.COLLECTIVE R10, `(.L_x_1383) ;  /* 0x000000000a087348 */ /* 0x000fea0003c00000 */
[----:B------:R0:W1:Y:S02]  /*122a0*/  SHFL.DOWN P3, R76, R68, R67, R66 ;  /* 0x08000043444c7389 */ /* 0x0000640000060042 */
[----:B01----:R-:W-:Y:S05]  /*122b0*/  ENDCOLLECTIVE ;  /* 0x000000000000791b */ /* 0x003fea0003800000 */
.L_x_1383:
[----:B------:R-:W-:Y:S02]  /*122c0*/  IMAD.MOV.U32 R68, RZ, RZ, R52 ;  /* 0x000000ffff447224 */ /* 0x000fe400078e0034 */
[----:B------:R-:W-:-:S07]  /*122d0*/  IMAD.MOV.U32 R72, RZ, RZ, R76 ;  /* 0x000000ffff487224 */ /* 0x000fce00078e004c */
[----:B------:R-:W-:Y:S05]  /*122e0*/  WARPSYNC.COLLECTIVE R10, `(.L_x_1384) ;  /* 0x000000000a087348 */ /* 0x000fea0003c00000 */
[----:B------:R0:W1:Y:S02]  /*122f0*/  SHFL.DOWN P3, R76, R68, R67, R66 ;  /* 0x08000043444c7389 */ /* 0x0000640000060042 */
[----:B01----:R-:W-:Y:S05]  /*12300*/  ENDCOLLECTIVE ;  /* 0x000000000000791b */ /* 0x003fea0003800000 */
.L_x_1384:
[----:B------:R-:W-:Y:S02]  /*12310*/  IMAD.MOV.U32 R68, RZ, RZ, R49 ;  /* 0x000000ffff447224 */ /* 0x000fe400078e0031 */
[----:B------:R-:W-:-:S07]  /*12320*/  IMAD.MOV.U32 R69, RZ, RZ, R76 ;  /* 0x000000ffff457224 */ /* 0x000fce00078e004c */
[----:B------:R-:W-:Y:S05]  /*12330*/  WARPSYNC.COLLECTIVE R10, `(.L_x_1385) ;  /* 0x000000000a087348 */ /* 0x000fea0003c00000 */
[----:B------:R0:W1:Y:S02]  /*12340*/  SHFL.DOWN P3, R76, R68, R67, R66 ;  /* 0x08000043444c7389 */ /* 0x0000640000060042 */
[----:B01----:R-:W-:Y:S05]  /*12350*/  ENDCOLLECTIVE ;  /* 0x000000000000791b */ /* 0x003fea0003800000 */
.L_x_1385:
[----:B------:R-:W-:Y:S02]  /*12360*/  IMAD.MOV.U32 R68, RZ, RZ, R48 ;  /* 0x000000ffff447224 */ /* 0x000fe400078e0030 */
[----:B------:R-:W-:-:S07]  /*12370*/  IMAD.MOV.U32 R74, RZ, RZ, R76 ;  /* 0x000000ffff4a7224 */ /* 0x000fce00078e004c */
[----:B------:R-:W-:Y:S05]  /*12380*/  WARPSYNC.COLLECTIVE R10, `(.L_x_1386) ;  /* 0x000000000a087348 */ /* 0x000fea0003c00000 */
[----:B------:R0:W1:Y:S02]  /*12390*/  SHFL.DOWN P3, R76, R68, R67, R66 ;  /* 0x08000043444c7389 */ /* 0x0000640000060042 */
[----:B01----:R-:W-:Y:S05]  /*123a0*/  ENDCOLLECTIVE ;  /* 0x000000000000791b */ /* 0x003fea0003800000 */
.L_x_1386:
[----:B------:R-:W-:Y:S05]  /*123b0*/  BRA `(.L_x_1387) ;  /* 0xffffffac009c7947 */ /* 0x000fea000383ffff */
.L_x_1158:
[----:B------:R-:W-:Y:S01]  /*123c0*/  BSSY B0, `(.L_x_1388) ;  /* 0x0000007000007945 */ /* 0x000fe20003800000 */
[----:B------:R-:W-:Y:S02]  /*123d0*/  IMAD.MOV.U32 R68, RZ, RZ, R57 ;  /* 0x000000ffff447224 */ /* 0x000fe400078e0039 */
[----:B------:R-:W-:Y:S02]  /*123e0*/  IMAD.MOV.U32 R67, RZ, RZ, 0x4 ;  /* 0x00000004ff437424 */ /* 0x000fe400078e00ff */
[----:B------:R-:W-:-:S07]  /*123f0*/  IMAD.MOV.U32 R10, RZ, RZ, -0x1 ;  /* 0xffffffffff0a7424 */ /* 0x000fce00078e00ff */
[----:B01--4-:R-:W-:Y:S05]  /*12400*/  WARPSYNC.COLLECTIVE R10, `(.L_x_1389) ;  /* 0x000000000a087348 */ /* 0x013fea0003c00000 */
[----:B0-----:R0:W2:Y:S02]  /*12410*/  SHFL.DOWN P3, R76, R68, R67, R66 ;  /* 0x08000043444c7389 */ /* 0x0010a40000060042 */
[----:B012-4-:R-:W-:Y:S05]  /*12420*/  ENDCOLLECTIVE ;  /* 0x000000000000791b */ /* 0x017fea0003800000 */
.L_x_1389:
[----:B------:R-:W-:Y:S05]  /*12430*/  BSYNC B0 ;  /* 0x0000000000007941 */ /* 0x000fea0003800000 */
.L_x_1388:
[----:B------:R-:W-:Y:S01]  /*12440*/  IMAD.MOV.U32 R68, RZ, RZ, R60 ;  /* 0x000000ffff447224 */ /* 0x000fe200078e003c */
[----:B------:R-:W-:Y:S01]  /*12450*/  MOV R64, R76 ;  /* 0x0000004c00407202 */ /* 0x000fe20000000f00 */
[----:B------:R-:W-:Y:S02]  /*12460*/  IMAD.MOV.U32 R67, RZ, RZ, 0x4 ;  /* 0x00000004ff437424 */ /* 0x000fe400078e00ff */
[----:B------:R-:W-:-:S07]  /*12470*/  IMAD.MOV.U32 R10, RZ, RZ, -0x1 ;  /* 0xffffffffff0a7424 */ /* 0x000fce00078e00ff */
[----:B------:R-:W-:Y:S05]  /*12480*/  WARPSYNC.COLLECTIVE R10, `(.L_x_1390) ;  /* 0x000000000a087348 */ /* 0x000fea0003c00000 */
[----:B------:R0:W1:Y:S02]  /*12490*/  SHFL.DOWN P3, R76, R68, R67, R66 ;  /* 0x08000043444c7389 */ /* 0x0000640000060042 */
[----:B01----:R-:W-:Y:S05]  /*124a0*/  ENDCOLLECTIVE ;  /* 0x000000000000791b */ /* 0x003fea0003800000 */
.L_x_1390:
[----:B------:R-:W-:Y:S02]  /*124b0*/  IMAD.MOV.U32 R68, RZ, RZ, R55 ;  /* 0x000000ffff447224 */ /* 0x000fe400078e0037 */
[----:B------:R-:W-:-:S07]  /*124c0*/  IMAD.MOV.U32 R63, RZ, RZ, R76 ;  /* 0x000000ffff3f7224 */ /* 0x000fce00078e004c */
[----:B------:R-:W-:Y:S05]  /*124d0*/  WARPSYNC.COLLECTIVE R10, `(.L_x_1391) ;  /* 0x000000000a087348 */ /* 0x000fea0003c00000 */
[----:B------:R0:W1:Y:S02]  /*124e0*/  SHFL.DOWN P3, R76, R68, R67, R66 ;  /* 0x08000043444c7389 */ /* 0x0000640000060042 */
[----:B01----:R-:W-:Y:S05]  /*124f0*/  ENDCOLLECTIVE ;  /* 0x000000000000791b */ /* 0x003fea0003800000 */
.L_x_1391:
[----:B------:R-:W-:Y:S02]  /*12500*/  IMAD.MOV.U32 R68, RZ, RZ, R56 ;  /* 0x000000ffff447224 */ /* 0x000fe400078e0038 */
[----:B------:R-:W-:-:S07]  /*12510*/  IMAD.MOV.U32 R70, RZ, RZ, R76 ;  /* 0x000000ffff467224 */ /* 0x000fce00078e004c */
[----:B------:R-:W-:Y:S05]  /*12520*/  WARPSYNC.COLLECTIVE R10, `(.L_x_1392) ;  /* 0x000000000a087348 */ /* 0x000fea0003c00000 */
[----:B------:R0:W1:Y:S02]  /*12530*/  SHFL.DOWN P3, R76, R68, R67, R66 ;  /* 0x08000043444c7389 */ /* 0x0000640000060042 */
[----:B01----:R-:W-:Y:S05]  /*12540*/  ENDCOLLECTIVE ;  /* 0x000000000000791b */ /* 0x003fea0003800000 */
.L_x_1392:
[----:B------:R-:W-:Y:S02]  /*12550*/  IMAD.MOV.U32 R68, RZ, RZ, R53 ;  /* 0x000000ffff447224 */ /* 0x000fe400078e0035 */
[----:B------:R-:W-:-:S07]  /*12560*/  IMAD.MOV.U32 R65, RZ, RZ, R76 ;  /* 0x000000ffff417224 */ /* 0x000fce00078e004c */
[----:B------:R-:W-:Y:S05]  /*12570*/  WARPSYNC.COLLECTIVE R10, `(.L_x_1393) ;  /* 0x000000000a087348 */ /* 0x000fea0003c00000 */
[----:B------:R0:W1:Y:S02]  /*12580*/  SHFL.DOWN P3, R76, R68, R67, R66 ;  /* 0x08000043444c7389 */ /* 0x0000640000060042 */
[----:B01----:R-:W-:Y:S05]  /*12590*/  ENDCOLLECTIVE ;  /* 0x000000000000791b */ /* 0x003fea0003800000 */
.L_x_1393:
[----:B------:R-:W-:Y:S02]  /*125a0*/  IMAD.MOV.U32 R68, RZ, RZ, R52 ;  /* 0x000000ffff447224 */ /* 0x000fe400078e0034 */
[----:B------:R-:W-:-:S07]  /*125b0*/  IMAD.MOV.U32 R72, RZ, RZ, R76 ;  /* 0x000000ffff487224 */ /* 0x000fce00078e004c */
[----:B------:R-:W-:Y:S05]  /*125c0*/  WARPSYNC.COLLECTIVE R10, `(.L_x_1394) ;  /* 0x000000000a087348 */ /* 0x000fea0003c00000 */
[----:B------:R0:W1:Y:S02]  /*125d0*/  SHFL.DOWN P3, R76, R68, R67, R66 ;  /* 0x08000043444c7389 */ /* 0x0000640000060042 */
[----:B01----:R-:W-:Y:S05]  /*125e0*/  ENDCOLLECTIVE ;  /* 0x000000000000791b */ /* 0x003fea0003800000 */
.L_x_1394:
[----:B------:R-:W-:Y:S02]  /*125f0*/  IMAD.MOV.U32 R68, RZ, RZ, R49 ;  /* 0x000000ffff447224 */ /* 0x000fe400078e0031 */
[----:B------:R-:W-:-:S07]  /*12600*/  IMAD.MOV.U32 R69, RZ, RZ, R76 ;  /* 0x000000ffff457224 */ /* 0x000fce00078e004c */
[----:B------:R-:W-:Y:S05]  /*12610*/  WARPSYNC.COLLECTIVE R10, `(.L_x_1395) ;  /* 0x000000000a087348 */ /* 0x000fea0003c00000 */
[----:B------:R0:W1:Y:S02]  /*12620*/  SHFL.DOWN P3, R76, R68, R67, R66 ;  /* 0x08000043444c7389 */ /* 0x0000640000060042 */
[----:B01----:R-:W-:Y:S05]  /*12630*/  ENDCOLLECTIVE ;  /* 0x000000000000791b */ /* 0x003fea0003800000 */
.L_x_1395:
[----:B------:R-:W-:Y:S01]  /*12640*/  IMAD.MOV.U32 R68, RZ, RZ, R48 ;  /* 0x000000ffff447224 */ /* 0x000fe200078e0030 */
[----:B------:R-:W-:-:S07]  /*12650*/  MOV R74, R76 ;  /* 0x0000004c004a7202 */ /* 0x000fce0000000f00 */
[----:B------:R-:W-:Y:S05]  /*12660*/  WARPSYNC.COLLECTIVE R10, `(.L_x_1396) ;  /* 0x000000000a087348 */ /* 0x000fea0003c00000 */
[----:B------:R0:W1:Y:S02]  /*12670*/  SHFL.DOWN P3, R76, R68, R67, R66 ;  /* 0x08000043444c7389 */ /* 0x0000640000060042 */
[----:B01----:R-:W-:Y:S05]  /*12680*/  ENDCOLLECTIVE ;  /* 0x000000000000791b */ /* 0x003fea0003800000 */
.L_x_1396:
[----:B------:R-:W-:Y:S05]  /*12690*/  BRA `(.L_x_1397) ;  /* 0xffffffac00447947 */ /* 0x000fea000383ffff */
.L_x_1161:
[----:B------:R-:W-:Y:S01]  /*126a0*/  BSSY B0, `(.L_x_1398) ;  /* 0x0000007000007945 */ /* 0x000fe20003800000 */
[----:B------:R-:W-:Y:S02]  /*126b0*/  IMAD.MOV.U32 R68, RZ, RZ, R57 ;  /* 0x000000ffff447224 */ /* 0x000fe400078e0039 */
[----:B------:R-:W-:Y:S02]  /*126c0*/  IMAD.MOV.U32 R67, RZ, RZ, 0x8 ;  /* 0x00000008ff437424 */ /* 0x000fe400078e00ff */
[----:B------:R-:W-:-:S07]  /*126d0*/  IMAD.MOV.U32 R10, RZ, RZ, -0x1 ;  /* 0xffffffffff0a7424 */ /* 0x000fce00078e00ff */
[----:B0-2-4-:R-:W-:Y:S05]  /*126e0*/  WARPSYNC.COLLECTIVE R10, `(.L_x_1399) ;  /* 0x000000000a087348 */ /* 0x015fea0003c00000 */
[----:B0-----:R0:W1:Y:S02]  /*126f0*/  SHFL.DOWN P3, R76, R68, R67, R66 ;  /* 0x08000043444c7389 */ /* 0x0010640000060042 */
[----:B012-4-:R-:W-:Y:S05]  /*12700*/  ENDCOLLECTIVE ;  /* 0x000000000000791b */ /* 0x017fea0003800000 */
.L_x_1399:
[----:B------:R-:W-:Y:S05]  /*12710*/  BSYNC B0 ;  /* 0x0000000000007941 */ /* 0x000fea0003800000 */
.L_x_1398:
[----:B------:R-:W-:Y:S02]  /*12720*/  IMAD.MOV.U32 R68, RZ, RZ, R60 ;  /* 0x000000ffff447224 */ /* 0x000fe400078e003c */
[----:B------:R-:W-:Y:S02]  /*12730*/  IMAD.MOV.U32 R67, RZ, RZ, 0x8 ;  /* 0x00000008ff437424 */ /* 0x000fe400078e00ff */
[----:B------:R-:W-:Y:S02]  /*12740*/  IMAD.MOV.U32 R10, RZ, RZ, -0x1 ;  /* 0xffffffffff0a7424 */ /* 0x000fe400078e00ff */
[----:B------:R-:W-:-:S07]  /*12750*/  IMAD.MOV.U32 R64, RZ, RZ, R76 ;  /* 0x000000ffff407224 */ /* 0x000fce00078e004c */
[----:B------:R-:W-:Y:S05]  /*12760*/  WARPSYNC.COLLECTIVE R10, `(.L_x_1400) ;  /* 0x000000000a087348 */ /* 0x000fea0003c00000 */
[----:B------:R0:W1:Y:S02]  /*12770*/  SHFL.DOWN P3, R76, R68, R67, R66 ;  /* 0x08000043444c7389 */ /* 0x0000640000060042 */
[----:B01----:R-:W-:Y:S05]  /*12780*/  ENDCOLLECTIVE ;  /* 0x000000000000791b */ /* 0x003fea0003800000 */
.L_x_1400:
[----:B------:R-:W-:Y:S02]  /*12790*/  IMAD.MOV.U32 R68, RZ, RZ, R55 ;  /* 0x000000ffff447224 */ /* 0x000fe400078e0037 */
[----:B------:R-:W-:-:S07]  /*127a0*/  IMAD.MOV.U32 R63, RZ, RZ, R76 ;  /* 0x000000ffff3f7224 */ /* 0x000fce00078e004c */
[----:B------:R-:W-:Y:S05]  /*127b0*/  WARPSYNC.COLLECTIVE R10, `(.L_x_1401) ;  /* 0x000000000a087348 */ /* 0x000fea0003c00000 */
[----:B------:R0:W1:Y:S02]  /*127c0*/  SHFL.DOWN P3, R76, R68, R67, R66 ;  /* 0x08000043444c7389 */ /* 0x0000640000060042 */
[----:B01----:R-:W-:Y:S05]  /*127d0*/  ENDCOLLECTIVE ;  /* 0x000000000000791b */ /* 0x003fea0003800000 */
.L_x_1401:
[----:B------:R-:W-:Y:S02]  /*127e0*/  IMAD.MOV.U32 R68, RZ, RZ, R56 ;  /* 0x000000ffff447224 */ /* 0x000fe400078e0038 */
[----:B------:R-:W-:-:S07]  /*127f0*/  IMAD.MOV.U32 R70, RZ, RZ, R76 ;  /* 0x000000ffff467224 */ /* 0x000fce00078e004c */
[----:B------:R-:W-:Y:S05]  /*12800*/  WARPSYNC.COLLECTIVE R10, `(.L_x_1402) ;  /* 0x000000000a087348 */ /* 0x000fea0003c00000 */
[----:B------:R0:W1:Y:S02]  /*12810*/  SHFL.DOWN P3, R76, R68, R67, R66 ;  /* 0x08000043444c7389 */ /* 0x0000640000060042 */
[----:B01----:R-:W-:Y:S05]  /*12820*/  ENDCOLLECTIVE ;  /* 0x000000000000791b */ /* 0x003fea0003800000 */
.L_x_1402:
[----:B------:R-:W-:Y:S01]  /*12830*/  MOV R68, R53 ;  /* 0x0000003500447202 */ /* 0x000fe20000000f00 */
[----:B------:R-:W-:-:S07]  /*12840*/  IMAD.MOV.U32 R65, RZ, RZ, R76 ;  /* 0x000000ffff417224 */ /* 0x000fce00078e004c */
[----:B------:R-:W-:Y:S05]  /*12850*/  WARPSYNC.COLLECTIVE R10, `(.L_x_1403) ;  /* 0x000000000a087348 */ /* 0x000fea0003c00000 */
[----:B------:R0:W1:Y:S02]  /*12860*/  SHFL.DOWN P3, R76, R68, R67, R66 ;  /* 0x08000043444c7389 */ /* 0x0000640000060042 */
[----:B01----:R-:W-:Y:S05]  /*12870*/  ENDCOLLECTIVE ;  /* 0x000000000000791b */ /* 0x003fea0003800000 */
.L_x_1403:
[----:B------:R-:W-:Y:S02]  /*12880*/  IMAD.MOV.U32 R68, RZ, RZ, R52 ;  /* 0x000000ffff447224 */ /* 0x000fe400078e0034 */
[----:B------:R-:W-:-:S07]  /*12890*/  IMAD.MOV.U32 R72, RZ, RZ, R76 ;  /* 0x000000ffff487224 */ /* 0x000fce00078e004c */
[----:B------:R-:W-:Y:S05]  /*128a0*/  WARPSYNC.COLLECTIVE R10, `(.L_x_1404) ;  /* 0x000000000a087348 */ /* 0x000fea0003c00000 */
[----:B------:R0:W1:Y:S02]  /*128b0*/  SHFL.DOWN P3, R76, R68, R67, R66 ;  /* 0x08000043444c7389 */ /* 0x0000640000060042 */
[----:B01----:R-:W-:Y:S05]  /*128c0*/  ENDCOLLECTIVE ;  /* 0x000000000000791b */ /* 0x003fea0003800000 */
.L_x_1404:
[----:B------:R-:W-:Y:S02]  /*128d0*/  IMAD.MOV.U32 R68, RZ, RZ, R49 ;  /* 0x000000ffff447224 */ /* 0x000fe400078e0031 */
[----:B------:R-:W-:-:S07]  /*128e0*/  IMAD.MOV.U32 R69, RZ, RZ, R76 ;  /* 0x000000ffff457224 */ /* 0x000fce00078e004c */
[----:B------:R-:W-:Y:S05]  /*128f0*/  WARPSYNC.COLLECTIVE R10, `(.L_x_1405) ;  /* 0x000000000a087348 */ /* 0x000fea0003c00000 */
[----:B------:R0:W1:Y:S02]  /*12900*/  SHFL.DOWN P3, R76, R68, R67, R66 ;  /* 0x08000043444c7389 */ /* 0x0000640000060042 */
[----:B01----:R-:W-:Y:S05]  /*12910*/  ENDCOLLECTIVE ;  /* 0x000000000000791b */ /* 0x003fea0003800000 */
.L_x_1405:
[----:B------:R-:W-:Y:S02]  /*12920*/  IMAD.MOV.U32 R68, RZ, RZ, R48 ;  /* 0x000000ffff447224 */ /* 0x000fe400078e0030 */
[----:B------:R-:W-:-:S07]  /*12930*/  IMAD.MOV.U32 R74, RZ, RZ, R76 ;  /* 0x000000ffff4a7224 */ /* 0x000fce00078e004c */
[----:B------:R-:W-:Y:S05]  /*12940*/  WARPSYNC.COLLECTIVE R10, `(.L_x_1406) ;  /* 0x000000000a087348 */ /* 0x000fea0003c00000 */
[----:B------:R0:W1:Y:S02]  /*12950*/  SHFL.DOWN P3, R76, R68, R67, R66 ;  /* 0x08000043444c7389 */ /* 0x0000640000060042 */
[----:B01----:R-:W-:Y:S05]  /*12960*/  ENDCOLLECTIVE ;  /* 0x000000000000791b */ /* 0x003fea0003800000 */
.L_x_1406:
[----:B------:R-:W-:Y:S05]  /*12970*/  BRA `(.L_x_1407) ;  /* 0xffffffa800ec7947 */ /* 0x000fea000383ffff */
.L_x_1164:
[----:B------:R-:W-:Y:S01]  /*12980*/  BSSY B0, `(.L_x_1408) ;  /* 0x0000007000007945 */ /* 0x000fe20003800000 */
[----:B------:R-:W-:Y:S02]  /*12990*/  IMAD.MOV.U32 R68, RZ, RZ, R57 ;  /* 0x000000ffff447224 */ /* 0x000fe400078e0039 */
[----:B------:R-:W-:Y:S02]  /*129a0*/  IMAD.MOV.U32 R67, RZ, RZ, 0x10 ;  /* 0x00000010ff437424 */ /* 0x000fe400078e00ff */
[----:B------:R-:W-:-:S07]  /*129b0*/  IMAD.MOV.U32 R10, RZ, RZ, -0x1 ;  /* 0xffffffffff0a7424 */ /* 0x000fce00078e00ff */
[----:B0-2-4-:R-:W-:Y:S05]  /*129c0*/  WARPSYNC.COLLECTIVE R10, `(.L_x_1409) ;  /* 0x000000000a087348 */ /* 0x015fea0003c00000 */
[----:B0-----:R0:W1:Y:S02]  /*129d0*/  SHFL.DOWN P3, R76, R68, R67, R66 ;  /* 0x08000043444c7389 */ /* 0x0010640000060042 */
[----:B012-4-:R-:W-:Y:S05]  /*129e0*/  ENDCOLLECTIVE ;  /* 0x000000000000791b */ /* 0x017fea0003800000 */
.L_x_1409:
[----:B------:R-:W-:Y:S05]  /*129f0*/  BSYNC B0 ;  /* 0x0000000000007941 */ /* 0x000fea0003800000 */
.L_x_1408:
[----:B------:R-:W-:Y:S02]  /*12a00*/  IMAD.MOV.U32 R68, RZ, RZ, R60 ;  /* 0x000000ffff447224 */ /* 0x000fe400078e003c */
[----:B------:R-:W-:Y:S02]  /*12a10*/  IMAD.MOV.U32 R67, RZ, RZ, 0x10 ;  /* 0x00000010ff437424 */ /* 0x000fe400078e00ff */
[----:B------:R-:W-:Y:S02]  /*12a20*/  IMAD.MOV.U32 R10, RZ, RZ, -0x1 ;  /* 0xffffffffff0a7424 */ /* 0x000fe400078e00ff */
[----:B------:R-:W-:-:S07]  /*12a30*/  IMAD.MOV.U32 R64, RZ, RZ, R76 ;  /* 0x000000ffff407224 */ /* 0x000fce00078e004c */
[----:B------:R-:W-:Y:S05]  /*12a40*/  WARPSYNC.COLLECTIVE R10, `(.L_x_1410) ;  /* 0x000000000a087348 */ /* 0x000fea0003c00000 */
[----:B------:R0:W1:Y:S02]  /*12a50*/  SHFL.DOWN P3, R76, R68, R67, R66 ;  /* 0x08000043444c7389 */ /* 0x0000640000060042 */
[----:B01----:R-:W-:Y:S05]  /*12a60*/  ENDCOLLECTIVE ;  /* 0x000000000000791b */ /* 0x003fea0003800000 */
.L_x_1410:
[----:B------:R-:W-:Y:S01]  /*12a70*/  IMAD.MOV.U32 R68, RZ, RZ, R55 ;  /* 0x000000ffff447224 */ /* 0x000fe200078e0037 */
[----:B------:R-:W-:-:S07]  /*12a80*/  MOV R63, R76 ;  /* 0x0000004c003f7202 */ /* 0x000fce0000000f00 */
[----:B------:R-:W-:Y:S05]  /*12a90*/  WARPSYNC.COLLECTIVE R10, `(.L_x_1411) ;  /* 0x000000000a087348 */ /* 0x000fea0003c00000 */
[----:B------:R0:W1:Y:S02]  /*12aa0*/  SHFL.DOWN P3, R76, R68, R67, R66 ;  /* 0x08000043444c7389 */ /* 0x0000640000060042 */
[----:B01----:R-:W-:Y:S05]  /*12ab0*/  ENDCOLLECTIVE ;  /* 0x000000000000791b */ /* 0x003fea0003800000 */
.L_x_1411:
[----:B------:R-:W-:Y:S02]  /*12ac0*/  IMAD.MOV.U32 R68, RZ, RZ, R56 ;  /* 0x000000ffff447224 */ /* 0x000fe400078e0038 */
[----:B------:R-:W-:-:S07]  /*12ad0*/  IMAD.MOV.U32 R70, RZ, RZ, R76 ;  /* 0x000000ffff467224 */ /* 0x000fce00078e004c */
[----:B------:R-:W-:Y:S05]  /*12ae0*/  WARPSYNC.COLLECTIVE R10, `(.L_x_1412) ;  /* 0x000000000a087348 */ /* 0x000fea0003c00000 */
[----:B------:R0:W1:Y:S02]  /*12af0*/  SHFL.DOWN P3, R76, R68, R67, R66 ;  /* 0x08000043444c7389 */ /* 0x0000640000060042 */
[----:B01----:R-:W-:Y:S05]  /*12b00*/  ENDCOLLECTIVE ;  /* 0x000000000000791b */ /* 0x003fea0003800000 */
.L_x_1412:
[----:B------:R-:W-:Y:S02]  /*12b10*/  IMAD.MOV.U32 R68, RZ, RZ, R53 ;  /* 0x000000ffff447224 */ /* 0x000fe400078e0035 */
[----:B------:R-:W-:-:S07]  /*12b20*/  IMAD.MOV.U32 R65, RZ, RZ, R76 ;  /* 0x000000ffff417224 */ /* 0x000fce00078e004c */
[----:B------:R-:W-:Y:S05]  /*12b30*/  WARPSYNC.COLLECTIVE R10, `(.L_x_1413) ;  /* 0x000000000a087348 */ /* 0x000fea0003c00000 */
[----:B------:R0:W1:Y:S02]  /*12b40*/  SHFL.DOWN P3, R76, R68, R67, R66 ;  /* 0x08000043444c7389 */ /* 0x0000640000060042 */
[----:B01----:R-:W-:Y:S05]  /*12b50*/  ENDCOLLECTIVE ;  /* 0x000000000000791b */ /* 0x003fea0003800000 */
.L_x_1413:
[----:B------:R-:W-:Y:S02]  /*12b60*/  IMAD.MOV.U32 R68, RZ, RZ, R52 ;  /* 0x000000ffff447224 */ /* 0x000fe400078e0034 */
[----:B------:R-:W-:-:S07]  /*12b70*/  IMAD.MOV.U32 R72, RZ, RZ, R76 ;  /* 0x000000ffff487224 */ /* 0x000fce00078e004c */
[----:B------:R-:W-:Y:S05]  /*12b80*/  WARPSYNC.COLLECTIVE R10, `(.L_x_1414) ;  /* 0x000000000a087348 */ /* 0x000fea0003c00000 */
[----:B------:R0:W1:Y:S02]  /*12b90*/  SHFL.DOWN P3, R76, R68, R67, R66 ;  /* 0x08000043444c7389 */ /* 0x0000640000060042 */
[----:B01----:R-:W-:Y:S05]  /*12ba0*/  ENDCOLLECTIVE ;  /* 0x000000000000791b */ /* 0x003fea0003800000 */
.L_x_1414:
[----:B------:R-:W-:Y:S02]  /*12bb0*/  IMAD.MOV.U32 R68, RZ, RZ, R49 ;  /* 0x000000ffff447224 */ /* 0x000fe400078e0031 */
[----:B------:R-:W-:-:S07]  /*12bc0*/  IMAD.MOV.U32 R69, RZ, RZ, R76 ;  /* 0x000000ffff457224 */ /* 0x000fce00078e004c */
[----:B------:R-:W-:Y:S05]  /*12bd0*/  WARPSYNC.COLLECTIVE R10, `(.L_x_1415) ;  /* 0x000000000a087348 */ /* 0x000fea0003c00000 */
[----:B------:R0:W1:Y:S02]  /*12be0*/  SHFL.DOWN P3, R76, R68, R67, R66 ;  /* 0x08000043444c7389 */ /* 0x0000640000060042 */
[----:B01----:R-:W-:Y:S05]  /*12bf0*/  ENDCOLLECTIVE ;  /* 0x000000000000791b */ /* 0x003fea0003800000 */
.L_x_1415:
[----:B------:R-:W-:Y:S02]  /*12c00*/  IMAD.MOV.U32 R68, RZ, RZ, R48 ;  /* 0x000000ffff447224 */ /* 0x000fe400078e0030 */
[----:B------:R-:W-:-:S07]  /*12c10*/  IMAD.MOV.U32 R74, RZ, RZ, R76 ;  /* 0x000000ffff4a7224 */ /* 0x000fce00078e004c */
[----:B------:R-:W-:Y:S05]  /*12c20*/  WARPSYNC.COLLECTIVE R10, `(.L_x_1416) ;  /* 0x000000000a087348 */ /* 0x000fea0003c00000 */
[----:B------:R0:W1:Y:S02]  /*12c30*/  SHFL.DOWN P3, R76, R68, R67, R66 ;  /* 0x08000043444c7389 */ /* 0x0000640000060042 */
[----:B01----:R-:W-:Y:S05]  /*12c40*/  ENDCOLLECTIVE ;  /* 0x000000000000791b */ /* 0x003fea0003800000 */
.L_x_1416:
[----:B------:R-:W-:Y:S05]  /*12c50*/  BRA `(.L_x_1417) ;  /* 0xffffffa800947947 */ /* 0x000fea000383ffff */
.L_x_1167:
[----:B------:R-:W-:Y:S01]  /*12c60*/  BSSY B0, `(.L_x_1418) ;  /* 0x0000006000007945 */ /* 0x000fe20003800000 */
[----:B------:R-:W-:Y:S01]  /*12c70*/  PLOP3.LUT P3, PT, P4, PT, PT, 0x80, 0x8 ;  /* 0x000000000008781c */ /* 0x000fe2000276f070 */
[----:B------:R-:W-:-:S12]  /*12c80*/  IMAD.MOV.U32 R10, RZ, RZ, -0x1 ;  /* 0xffffffffff0a7424 */ /* 0x000fd800078e00ff */
[----:B0-2-4-:R-:W-:Y:S05]  /*12c90*/  WARPSYNC.COLLECTIVE R10, `(.L_x_1419) ;  /* 0x000000000a087348 */ /* 0x015fea0003c00000 */
[----:B------:R-:W-:Y:S01]  /*12ca0*/  VOTE.ALL P3, P3 ;  /* 0x0000000000ff7806 */ /* 0x000fe20001860000 */
[----:B0-2-4-:R-:W-:-:S12]  /*12cb0*/  ENDCOLLECTIVE ;  /* 0x000000000000791b */ /* 0x015fd80003800000 */
.L_x_1419:
[----:B------:R-:W-:Y:S05]  /*12cc0*/  BSYNC B0 ;  /* 0x0000000000007941 */ /* 0x000fea0003800000 */
.L_x_1418:
[----:B------:R-:W-:Y:S01]  /*12cd0*/  PLOP3.LUT P4, PT, P3, PT, PT, 0x80, 0x8 ;  /* 0x000000000008781c */ /* 0x000fe20001f8f070 */
[----:B------:R-:W-:-:S12]  /*12ce0*/  BRA `(.L_x_1420) ;  /* 0xffffffa800e47947 */ /* 0x000fd8000383ffff */
.L_x_1421:
        /* <DEDUP_REMOVED lines=9> */
.L_x_1809:


//--------------------- .text._ZN6thrust24THRUST_300001_SM_1000_NS8cuda_cub4core6detail13_kernel_agentINS1_15__reduce_by_key9InitAgentIN3cub18CUB_300001_SM_100024ReduceByKeyScanTileStateI12KCVReductionIiiiElLb0EEElPlEEJSC_lSD_EEEvDpT0_ --------------------------
	.section	.text._ZN6thrust24THRUST_300001_SM_1000_NS8cuda_cub4core6detail13_kernel_agentINS1_15__reduce_by_key9InitAgentIN3cub18CUB_300001_SM_100024ReduceByKeyScanTileStateI12KCVReductionIiiiElLb0EEElPlEEJSC_lSD_EEEvDpT0_,"ax",@progbits
	.align	128
        .global         _ZN6thrust24THRUST_300001_SM_1000_NS8cuda_cub4core6detail13_kernel_agentINS1_15__reduce_by_key9InitAgentIN3cub18CUB_300001_SM_100024ReduceByKeyScanTileStateI12KCVReductionIiiiElLb0EEElPlEEJSC_lSD_EEEvDpT0_
        .type           _ZN6thrust24THRUST_300001_SM_1000_NS8cuda_cub4core6detail13_kernel_agentINS1_15__reduce_by_key9InitAgentIN3cub18CUB_300001_SM_100024ReduceByKeyScanTileStateI12KCVReductionIiiiElLb0EEElPlEEJSC_lSD_EEEvDpT0_,@function
        .size           _ZN6thrust24THRUST_300001_SM_1000_NS8cuda_cub4core6detail13_kernel_agentINS1_15__reduce_by_key9InitAgentIN3cub18CUB_300001_SM_100024ReduceByKeyScanTileStateI12KCVReductionIiiiElLb0EEElPlEEJSC_lSD_EEEvDpT0_,(.L_x_1810 - _ZN6thrust24THRUST_300001_SM_1000_NS8cuda_cub4core6detail13_kernel_agentINS1_15__reduce_by_key9InitAgentIN3cub18CUB_300001_SM_100024ReduceByKeyScanTileStateI12KCVReductionIiiiElLb0EEElPlEEJSC_lSD_EEEvDpT0_)
        .other          _ZN6thrust24THRUST_300001_SM_1000_NS8cuda_cub4core6detail13_kernel_agentINS1_15__reduce_by_key9InitAgentIN3cub18CUB_300001_SM_100024ReduceByKeyScanTileStateI12KCVReductionIiiiElLb0EEElPlEEJSC_lSD_EEEvDpT0_,@"STO_CUDA_ENTRY STV_DEFAULT"
_ZN6thrust24THRUST_300001_SM_1000_NS8cuda_cub4core6detail13_kernel_agentINS1_15__reduce_by_key9InitAgentIN3cub18CUB_300001_SM_100024ReduceByKeyScanTileStateI12KCVReductionIiiiElLb0EEElPlEEJSC_lSD_EEEvDpT0_:
.text._ZN6thrust24THRUST_300001_SM_1000_NS8cuda_cub4core6detail13_kernel_agentINS1_15__reduce_by_key9InitAgentIN3cub18CUB_300001_SM_100024ReduceByKeyScanTileStateI12KCVReductionIiiiElLb0EEElPlEEJSC_lSD_EEEvDpT0_:
        /* <DEDUP_REMOVED lines=22> */
.L_x_1422:
        /* <DEDUP_REMOVED lines=10> */
.L_x_1810:


//--------------------- .text._ZN6thrust24THRUST_300001_SM_1000_NS8cuda_cub4core6detail13_kernel_agentINS1_15__reduce_by_key16ReduceByKeyAgentINS0_18transform_iteratorI13KeyCoordValueIiiiENS0_6detail15normal_iteratorINS0_10device_ptrIS9_EEEENS0_11use_defaultESF_EENS7_I12KCVReductionIiiiESE_SF_SF_EENS0_16discard_iteratorISF_EENSB_INSC_ISI_EEEEN4cuda3std3__48equal_toIiEE10KCVReducerIiiiEPiiEEJSG_SJ_SL_SN_SV_N3cub18CUB_300001_SM_100024ReduceByKeyScanTileStateISI_iLb0EEESS_SU_iiEEEvDpT0_ --------------------------
	.section	.text._ZN6thrust24THRUST_300001_SM_1000_NS8cuda_cub4core6detail13_kernel_agentINS1_15__reduce_by_key16ReduceByKeyAgentINS0_18transform_iteratorI13KeyCoordValueIiiiENS0_6detail15normal_iteratorINS0_10device_ptrIS9_EEEENS0_11use_defaultESF_EENS7_I12KCVReductionIiiiESE_SF_SF_EENS0_16discard_iteratorISF_EENSB_INSC_ISI_EEEEN4cuda3std3__48equal_toIiEE10KCVReducerIiiiEPiiEEJSG_SJ_SL_SN_SV_N3cub18CUB_300001_SM_100024ReduceByKeyScanTileStateISI_iLb0EEESS_SU_iiEEEvDpT0_,"ax",@progbits
	.align	128
        .global         _ZN6thrust24THRUST_300001_SM_1000_NS8cuda_cub4core6detail13_kernel_agentINS1_15__reduce_by_key16ReduceByKeyAgentINS0_18transform_iteratorI13KeyCoordValueIiiiENS0_6detail15normal_iteratorINS0_10device_ptrIS9_EEEENS0_11use_defaultESF_EENS7_I12KCVReductionIiiiESE_SF_SF_EENS0_16discard_iteratorISF_EENSB_INSC_ISI_EEEEN4cuda3std3__48equal_toIiEE10KCVReducerIiiiEPiiEEJSG_SJ_SL_SN_SV_N3cub18CUB_300001_SM_100024ReduceByKeyScanTileStateISI_iLb0EEESS_SU_iiEEEvDpT0_
        .type           _ZN6thrust24THRUST_300001_SM_1000_NS8cuda_cub4core6detail13_kernel_agentINS1_15__reduce_by_key16ReduceByKeyAgentINS0_18transform_iteratorI13KeyCoordValueIiiiENS0_6detail15normal_iteratorINS0_10device_ptrIS9_EEEENS0_11use_defaultESF_EENS7_I12KCVReductionIiiiESE_SF_SF_EENS0_16discard_iteratorISF_EENSB_INSC_ISI_EEEEN4cuda3std3__48equal_toIiEE10KCVReducerIiiiEPiiEEJSG_SJ_SL_SN_SV_N3cub18CUB_300001_SM_100024ReduceByKeyScanTileStateISI_iLb0EEESS_SU_iiEEEvDpT0_,@function
        .size           _ZN6thrust24THRUST_300001_SM_1000_NS8cuda_cub4core6detail13_kernel_agentINS1_15__reduce_by_key16ReduceByKeyAgentINS0_18transform_iteratorI13KeyCoordValueIiiiENS0_6detail15normal_iteratorINS0_10device_ptrIS9_EEEENS0_11use_defaultESF_EENS7_I12KCVReductionIiiiESE_SF_SF_EENS0_16discard_iteratorISF_EENSB_INSC_ISI_EEEEN4cuda3std3__48equal_toIiEE10KCVReducerIiiiEPiiEEJSG_SJ_SL_SN_SV_N3cub18CUB_300001_SM_100024ReduceByKeyScanTileStateISI_iLb0EEESS_SU_iiEEEvDpT0_,(.L_x_1811 - _ZN6thrust24THRUST_300001_SM_1000_NS8cuda_cub4core6detail13_kernel_agentINS1_15__reduce_by_key16ReduceByKeyAgentINS0_18transform_iteratorI13KeyCoordValueIiiiENS0_6detail15normal_iteratorINS0_10device_ptrIS9_EEEENS0_11use_defaultESF_EENS7_I12KCVReductionIiiiESE_SF_SF_EENS0_16discard_iteratorISF_EENSB_INSC_ISI_EEEEN4cuda3std3__48equal_toIiEE10KCVReducerIiiiEPiiEEJSG_SJ_SL_SN_SV_N3cub18CUB_300001_SM_100024ReduceByKeyScanTileStateISI_iLb0EEESS_SU_iiEEEvDpT0_)
        .other          _ZN6thrust24THRUST_300001_SM_1000_NS8cuda_cub4core6detail13_kernel_agentINS1_15__reduce_by_key16ReduceByKeyAgentINS0_18transform_iteratorI13KeyCoordValueIiiiENS0_6detail15normal_iteratorINS0_10device_ptrIS9_EEEENS0_11use_defaultESF_EENS7_I12KCVReductionIiiiESE_SF_SF_EENS0_16discard_iteratorISF_EENSB_INSC_ISI_EEEEN4cuda3std3__48equal_toIiEE10KCVReducerIiiiEPiiEEJSG_SJ_SL_SN_SV_N3cub18CUB_300001_SM_100024ReduceByKeyScanTileStateISI_iLb0EEESS_SU_iiEEEvDpT0_,@"STO_CUDA_ENTRY STV_DEFAULT"
_ZN6thrust24THRUST_300001_SM_1000_NS8cuda_cub4core6detail13_kernel_agentINS1_15__reduce_by_key16ReduceByKeyAgentINS0_18transform_iteratorI13KeyCoordValueIiiiENS0_6detail15normal_iteratorINS0_10device_ptrIS9_EEEENS0_11use_defaultESF_EENS7_I12KCVReductionIiiiESE_SF_SF_EENS0_16discard_iteratorISF_EENSB_INSC_ISI_EEEEN4cuda3std3__48equal_toIiEE10KCVReducerIiiiEPiiEEJSG_SJ_SL_SN_SV_N3cub18CUB_300001_SM_100024ReduceByKeyScanTileStateISI_iLb0EEESS_SU_iiEEEvDpT0_:
.text._ZN6thrust24THRUST_300001_SM_1000_NS8cuda_cub4core6detail13_kernel_agentINS1_15__reduce_by_key16ReduceByKeyAgentINS0_18transform_iteratorI13KeyCoordValueIiiiENS0_6detail15normal_iteratorINS0_10device_ptrIS9_EEEENS0_11use_defaultESF_EENS7_I12KCVReductionIiiiESE_SF_SF_EENS0_16discard_iteratorISF_EENSB_INSC_ISI_EEEEN4cuda3std3__48equal_toIiEE10KCVReducerIiiiEPiiEEJSG_SJ_SL_SN_SV_N3cub18CUB_300001_SM_100024ReduceByKeyScanTileStateISI_iLb0EEESS_SU_iiEEEvDpT0_:
        /* <DEDUP_REMOVED lines=12> */
[C---:B0-----:R-:W-:Y:S02]  /*00c0*/  LOP3.LUT R0, R64.reuse, 0x1f, RZ, 0xc0, !PT ;  /* 0x0000001f40007812 */ /* 0x041fe400078ec0ff */
[----:B------:R-:W-:-:S03]  /*00d0*/  LOP3.LUT R4, R64, 0x3e0, RZ, 0xc0, !PT ;  /* 0x000003e040047812 */ /* 0x000fc600078ec0ff */
[----:B------:R-:W-:-:S04]  /*00e0*/  IMAD.IADD R5, R5, 0x1, R0 ;  /* 0x0000000105057824 */ /* 0x000fc800078e0200 */
[----:B------:R-:W-:Y:S01]  /*00f0*/  IMAD R7, R4, 0x3, R5 ;  /* 0x0000000304077824 */ /* 0x000fe200078e0205 */
[----:B------:R-:W0:Y:S01]  /*0100*/  S2R R12, SR_CgaCtaId ;  /* 0x00000000000c7919 */ /* 0x000e220000008800 */
[----:B------:R-:W2:Y:S02]  /*0110*/  LDC.64 R4, c[0x0][0x398] ;  /* 0x0000e600ff047b82 */ /* 0x000ea40000000a00 */
[----:B-1----:R-:W-:-:S05]  /*0120*/  IMAD.WIDE.U32 R2, R7, 0x10, R2 ;  /* 0x0000001007027825 */ /* 0x002fca00078e0002 */
[----:B------:R-:W3:Y:S04]  /*0130*/  LDG.E R6, desc[UR6][R2.64] ;  /* 0x0000000602067981 */ /* 0x000ee8000c1e1900 */
[----:B------:R-:W4:Y:S04]  /*0140*/  LDG.E R8, desc[UR6][R2.64+0x200] ;  /* 0x0002000602087981 */ /* 0x000f28000c1e1900 */
[----:B------:R2:W5:Y:S01]  /*0150*/  LDG.E R9, desc[UR6][R2.64+0x400] ;  /* 0x0004000602097981 */ /* 0x000562000c1e1900 */
[----:B------:R-:W-:Y:S02]  /*0160*/  SHF.R.U32.HI R32, RZ, 0x5, R64 ;  /* 0x00000005ff207819 */ /* 0x000fe40000011640 */
[----:B------:R-:W-:Y:S01]  /*0170*/  MOV R73, 0x400 ;  /* 0x0000040000497802 */ /* 0x000fe20000000f00 */
[----:B------:R-:W1:Y:S01]  /*0180*/  S2R R0, SR_LANEID ;  /* 0x0000000000007919 */ /* 0x000e620000000000 */
[----:B--2---:R-:W-:-:S02]  /*0190*/  IMAD.WIDE.U32 R2, R7, 0x10, R4 ;  /* 0x0000001007027825 */ /* 0x004fc400078e0004 */
[----:B0-----:R-:W-:Y:S02]  /*01a0*/  LEA R73, R12, R73, 0x18 ;  /* 0x000000490c497211 */ /* 0x001fe400078ec0ff */
[----:B-1----:R-:W-:-:S04]  /*01b0*/  IMAD R10, R32, 0x60, R0 ;  /* 0x00000060200a7824 */ /* 0x002fc800078e0200 */
[----:B------:R-:W-:-:S04]  /*01c0*/  IMAD R11, R10, 0x4, R73 ;  /* 0x000000040a0b7824 */ /* 0x000fc800078e0249 */
[----:B------:R-:W-:Y:S01]  /*01d0*/  IMAD R5, R0, 0x8, R11 ;  /* 0x0000000800057824 */ /* 0x000fe200078e020b */
[----:B---3--:R0:W-:Y:S04]  /*01e0*/  STS [R11], R6 ;  /* 0x000000060b007388 */ /* 0x0081e80000000800 */
[----:B----4-:R1:W-:Y:S04]  /*01f0*/  STS [R11+0x80], R8 ;  /* 0x000080080b007388 */ /* 0x0103e80000000800 */
[----:B-----5:R-:W-:Y:S01]  /*0200*/  STS [R11+0x100], R9 ;  /* 0x000100090b007388 */ /* 0x020fe20000000800 */
        /* <DEDUP_REMOVED lines=22> */
[----:B------:R-:W-:Y:S01]  /*0370*/  BSSY.RECONVERGENT B0, `(.L_x_1425) ;  /* 0x0000161000007945 */ /* 0x000fe20003800200 */
[----:B------:R-:W-:-:S02]  /*0380*/  ISETP.NE.AND P6, PT, R32, 0x3, PT ;  /* 0x000000032000780c */ /* 0x000fc40003fc5270 */
[----:B------:R-:W-:Y:S01]  /*0390*/  ISETP.NE.AND P4, PT, R32, 0x4, PT ;  /* 0x000000042000780c */ /* 0x000fe20003f85270 */
[----:B----4-:R-:W-:Y:S02]  /*03a0*/  IMAD.MOV.U32 R13, RZ, RZ, R12 ;  /* 0x000000ffff0d7224 */ /* 0x010fe400078e000c */
[----:B-----5:R-:W-:-:S03]  /*03b0*/  IMAD.MOV.U32 R7, RZ, RZ, R6 ;  /* 0x000000ffff077224 */ /* 0x020fc600078e0006 */
[----:B------:R-:W-:Y:S01]  /*03c0*/  STS.64 [R24], R12 ;  /* 0x0000000c18007388 */ /* 0x000fe20000000a00 */
[----:B------:R-:W-:-:S03]  /*03d0*/  IMAD.MOV.U32 R9, RZ, RZ, R8 ;  /* 0x000000ffff097224 */ /* 0x000fc600078e0008 */
[----:B------:R-:W-:Y:S01]  /*03e0*/  STS.64 [R24+0x8], R6 ;  /* 0x0000080618007388 */ /* 0x000fe20000000a00 */
[----:B------:R-:W-:-:S03]  /*03f0*/  MOV R15, R14 ;  /* 0x0000000e000f7202 */ /* 0x000fc60000000f00 */
[----:B------:R-:W-:Y:S01]  /*0400*/  STS.64 [R24+0x10], R8 ;  /* 0x0000100818007388 */ /* 0x000fe20000000a00 */
[----:B------:R-:W-:-:S03]  /*0410*/  IMAD.MOV.U32 R5, RZ, RZ, R4 ;  /* 0x000000ffff057224 */ /* 0x000fc600078e0004 */
[----:B------:R0:W-:Y:S01]  /*0420*/  STS.64 [R24+0x300], R14 ;  /* 0x0003000e18007388 */ /* 0x0001e20000000a00 */
[----:B------:R-:W-:-:S03]  /*0430*/  IMAD.MOV.U32 R17, RZ, RZ, R16 ;  /* 0x000000ffff117224 */ /* 0x000fc600078e0010 */
[----:B------:R-:W-:Y:S01]  /*0440*/  STS.64 [R24+0x308], R4 ;  /* 0x0003080418007388 */ /* 0x000fe20000000a00 */
[----:B------:R-:W-:-:S03]  /*0450*/  IMAD.MOV.U32 R19, RZ, RZ, R18 ;  /* 0x000000ffff137224 */ /* 0x000fc600078e0012 */
[----:B------:R-:W-:Y:S01]  /*0460*/  STS.64 [R24+0x310], R16 ;  /* 0x0003101018007388 */ /* 0x000fe20000000a00 */
[----:B------:R-:W-:-:S03]  /*0470*/  IMAD.MOV.U32 R21, RZ, RZ, R20 ;  /* 0x000000ffff157224 */ /* 0x000fc600078e0014 */
[----:B------:R-:W-:Y:S01]  /*0480*/  STS.64 [R24+0x600], R18 ;  /* 0x0006001218007388 */ /* 0x000fe20000000a00 */
[----:B0-----:R-:W-:Y:S02]  /*0490*/  IMAD R15, R64, 0x4, R73 ;  /* 0x00000004400f7824 */ /* 0x001fe400078e0249 */
[----:B------:R-:W-:Y:S01]  /*04a0*/  IMAD.MOV.U32 R23, RZ, RZ, R22 ;  /* 0x000000ffff177224 */ /* 0x000fe200078e0016 */
[----:B------:R-:W-:Y:S04]  /*04b0*/  STS.64 [R24+0x608], R20 ;  /* 0x0006081418007388 */ /* 0x000fe80000000a00 */
[----:B------:R-:W-:Y:S01]  /*04c0*/  STS.64 [R24+0x610], R22 ;  /* 0x0006101618007388 */ /* 0x000fe20000000a00 */
[----:B------:R-:W-:-:S03]  /*04d0*/  NOP ;  /* 0x0000000000007918 */ /* 0x000fc60000000000 */
[----:B------:R-:W0:Y:S04]  /*04e0*/  LDS.64 R60, [R25+0x18] ;  /* 0x00001800193c7984 */ /* 0x000e280000000a00 */
[----:B------:R-:W1:Y:S04]  /*04f0*/  LDS.64 R58, [R25+0x20] ;  /* 0x00002000193a7984 */ /* 0x000e680000000a00 */
[----:B------:R-:W2:Y:S04]  /*0500*/  LDS.64 R56, [R25] ;  /* 0x0000000019387984 */ /* 0x000ea80000000a00 */
[----:B------:R-:W3:Y:S04]  /*0510*/  LDS.64 R10, [R25+0x8] ;  /* 0x00000800190a7984 */ /* 0x000ee80000000a00 */
[----:B------:R-:W-:Y:S04]  /*0520*/  LDS.64 R8, [R25+0x10] ;  /* 0x0000100019087984 */ /* 0x000fe80000000a00 */
[----:B------:R-:W-:Y:S04]  /*0530*/  LDS.64 R6, [R25+0x28] ;  /* 0x0000280019067984 */ /* 0x000fe80000000a00 */
[----:B------:R-:W4:Y:S04]  /*0540*/  LDS.64 R2, [R25+0x30] ;  /* 0x0000300019027984 */ /* 0x000f280000000a00 */
[----:B------:R-:W5:Y:S04]  /*0550*/  LDS.64 R12, [R25+0x38] ;  /* 0x00003800190c7984 */ /* 0x000f680000000a00 */
[----:B------:R-:W5:Y:S01]  /*0560*/  LDS.64 R4, [R25+0x40] ;  /* 0x0000400019047984 */ /* 0x000f620000000a00 */
[----:B------:R-:W-:Y:S01]  /*0570*/  BAR.SYNC.DEFER_BLOCKING 0x0 ;  /* 0x0000000000007b1d */ /* 0x000fe20000010000 */
[----:B0-----:R-:W-:Y:S01]  /*0580*/  IMAD.MOV.U32 R16, RZ, RZ, R61 ;  /* 0x000000ffff107224 */ /* 0x001fe200078e003d */
[----:B-1----:R-:W-:Y:S01]  /*0590*/  MOV R17, R58 ;  /* 0x0000003a00117202 */ /* 0x002fe20000000f00 */
[----:B------:R-:W-:Y:S01]  /*05a0*/  IMAD.MOV.U32 R14, RZ, RZ, R59 ;  /* 0x000000ffff0e7224 */ /* 0x000fe200078e003b */
[----:B--2---:R-:W-:-:S02]  /*05b0*/  @!P0 VIMNMX R16, PT, PT, R57, R61, !PT ;  /* 0x0000003d39108248 */ /* 0x004fc40007fe0100 */
[----:B---3--:R-:W-:Y:S02]  /*05c0*/  @!P0 VIMNMX R17, PT, PT, R10, R58, PT ;  /* 0x0000003a0a118248 */ /* 0x008fe40003fe0100 */
[----:B------:R-:W-:Y:S01]  /*05d0*/  @!P0 VIMNMX R14, PT, PT, R11, R59, !PT ;  /* 0x0000003b0b0e8248 */ /* 0x000fe20007fe0100 */
[----:B------:R-:W-:Y:S01]  /*05e0*/  STS [R15+0x578], R68 ;  /* 0x000578440f007388 */ /* 0x000fe20000000800 */
[----:B------:R-:W-:Y:S01]  /*05f0*/  BAR.SYNC.DEFER_BLOCKING 0x0 ;  /* 0x0000000000007b1d */ /* 0x000fe20000010000 */
[----:B----4-:R-:W-:Y:S02]  /*0600*/  @!P2 VIMNMX R3, PT, PT, R3, R16, !PT ;  /* 0x000000100303a248 */ /* 0x010fe40007fe0100 */
[----:B-----5:R-:W-:Y:S01]  /*0610*/  @!P2 VIMNMX R12, PT, PT, R12, R17, PT ;  /* 0x000000110c0ca248 */ /* 0x020fe20003fe0100 */
[----:B------:R-:W-:Y:S01]  /*0620*/  IMAD.MOV.U32 R17, RZ, RZ, R60 ;  /* 0x000000ffff117224 */ /* 0x000fe200078e003c */
[----:B------:R-:W-:Y:S01]  /*0630*/  @!P2 VIMNMX R13, PT, PT, R13, R14, !PT ;  /* 0x0000000e0d0da248 */ /* 0x000fe20007fe0100 */
[----:B------:R-:W-:Y:S01]  /*0640*/  IMAD.MOV.U32 R14, RZ, RZ, R7 ;  /* 0x000000ffff0e7224 */ /* 0x000fe200078e0007 */
[----:B------:R-:W-:Y:S01]  /*0650*/  @!P0 VIMNMX R17, PT, PT, R56, R60, PT ;  /* 0x0000003c38118248 */ /* 0x000fe20003fe0100 */
[----:B------:R-:W-:Y:S01]  /*0660*/  SHFL.UP PT, R24, R3, 0x1, RZ ;  /* 0x0420000003187989 */ /* 0x000fe200000e00ff */
[----:B------:R-:W-:-:S02]  /*0670*/  @!P0 VIMNMX R14, PT, PT, R9, R7, !PT ;  /* 0x00000007090e8248 */ /* 0x000fc40007fe0100 */
[----:B------:R-:W-:Y:S01]  /*0680*/  @!P2 VIMNMX R2, PT, PT, R2, R17, PT ;  /* 0x000000110202a248 */ /* 0x000fe20003fe0100 */
[----:B------:R-:W-:Y:S01]  /*0690*/  SHFL.UP PT, R18, R13, 0x1, RZ ;  /* 0x042000000d127989 */ /* 0x000fe200000e00ff */
[----:B------:R-:W-:Y:S01]  /*06a0*/  @!P2 VIMNMX R5, PT, PT, R5, R14, !PT ;  /* 0x0000000e0505a248 */ /* 0x000fe20007fe0100 */
[----:B------:R-:W-:Y:S02]  /*06b0*/  IMAD.MOV.U32 R17, RZ, RZ, R13 ;  /* 0x000000ffff117224 */ /* 0x000fe400078e000d */
[----:B------:R-:W-:Y:S01]  /*06c0*/  SHFL.UP PT, R23, R12, 0x1, RZ ;  /* 0x042000000c177989 */ /* 0x000fe200000e00ff */
[----:B------:R-:W-:Y:S02]  /*06d0*/  IMAD.MOV.U32 R20, RZ, RZ, R2 ;  /* 0x000000ffff147224 */ /* 0x000fe400078e0002 */
[----:B------:R-:W-:Y:S01]  /*06e0*/  IMAD.MOV.U32 R14, RZ, RZ, R5 ;  /* 0x000000ffff0e7224 */ /* 0x000fe200078e0005 */
[----:B------:R-:W-:Y:S04]  /*06f0*/  SHFL.UP PT, R21, R2, 0x1, RZ ;  /* 0x0420000002157989 */ /* 0x000fe800000e00ff */
[----:B------:R0:W1:Y:S04]  /*0700*/  @P3 LDS R67, [R15+0x574] ;  /* 0x000574000f433984 */ /* 0x0000680000000800 */
[----:B------:R-:W-:Y:S01]  /*0710*/  SHFL.UP PT, R26, R5, 0x1, RZ ;  /* 0x04200000051a7989 */ /* 0x000fe200000e00ff */
[----:B0-----:R-:W-:Y:S01]  /*0720*/  IMAD.MOV.U32 R15, RZ, RZ, R6 ;  /* 0x000000ffff0f7224 */ /* 0x001fe200078e0006 */
[----:B------:R-:W-:-:S04]  /*0730*/  @!P0 VIMNMX R15, PT, PT, R8, R6, PT ;  /* 0x00000006080f8248 */ /* 0x000fc80003fe0100 */
[----:B------:R-:W-:-:S05]  /*0740*/  @!P2 VIMNMX R4, PT, PT, R4, R15, PT ;  /* 0x0000000f0404a248 */ /* 0x000fca0003fe0100 */
[----:B------:R-:W0:Y:S01]  /*0750*/  SHFL.UP PT, R19, R4, 0x1, RZ ;  /* 0x0420000004137989 */ /* 0x000e2200000e00ff */
[----:B-1----:R-:W-:-:S04]  /*0760*/  @P3 ISETP.NE.AND P1, PT, R67, R70, PT ;  /* 0x000000464300320c */ /* 0x002fc80003f25270 */
[----:B------:R-:W-:Y:S02]  /*0770*/  @P3 SEL R69, RZ, 0x1, !P1 ;  /* 0x00000001ff453807 */ /* 0x000fe40004800000 */
[----:B------:R-:W-:-:S03]  /*0780*/  ISETP.NE.AND P3, PT, R0, 0x1f, PT ;  /* 0x0000001f0000780c */ /* 0x000fc60003f65270 */
[----:B------:R-:W-:-:S04]  /*0790*/  IMAD.IADD R16, R66, 0x1, R69 ;  /* 0x0000000142107824 */ /* 0x000fc800078e0245 */
[C---:B------:R-:W-:Y:S01]  /*07a0*/  VIADD R15, R16.reuse, 0x1 ;  /* 0x00000001100f7836 */ /* 0x040fe20000000000 */
[----:B------:R-:W-:Y:S01]  /*07b0*/  @!P2 IADD3 R15, PT, PT, R16, RZ, RZ ;  /* 0x000000ff100fa210 */ /* 0x000fe20007ffe0ff */
[----:B------:R-:W-:Y:S01]  /*07c0*/  IMAD.MOV.U32 R16, RZ, RZ, R4 ;  /* 0x000000ffff107224 */ /* 0x000fe200078e0004 */
[----:B------:R-:W-:Y:S02]  /*07d0*/  ISETP.GT.AND P2, PT, R0, RZ, PT ;  /* 0x000000ff0000720c */ /* 0x000fe40003f44270 */
[----:B------:R-:W-:Y:S01]  /*07e0*/  ISETP.NE.AND P1, PT, R15, RZ, PT ;  /* 0x000000ff0f00720c */ /* 0x000fe20003f25270 */
[----:B------:R-:W1:-:S12]  /*07f0*/  SHFL.UP PT, R22, R15, 0x1, RZ ;  /* 0x042000000f167989 */ /* 0x000e5800000e00ff */
[----:B0-----:R-:W-:Y:S01]  /*0800*/  @!P1 VIMNMX R16, PT, PT, R19, R4, PT ;  /* 0x0000000413109248 */ /* 0x001fe20003fe0100 */
[--C-:B------:R-:W-:Y:S01]  /*0810*/  IMAD.MOV.U32 R19, RZ, RZ, R3.reuse ;  /* 0x000000ffff137224 */ /* 0x100fe200078e0003 */
[----:B------:R-:W-:Y:S01]  /*0820*/  @!P1 VIMNMX R17, PT, PT, R18, R13, !PT ;  /* 0x0000000d12119248 */ /* 0x000fe20007fe0100 */
[----:B------:R-:W-:Y:S01]  /*0830*/  IMAD.MOV.U32 R18, RZ, RZ, R12 ;  /* 0x000000ffff127224 */ /* 0x000fe200078e000c */
[----:B------:R-:W-:Y:S01]  /*0840*/  @!P1 VIMNMX R19, PT, PT, R24, R3, !PT ;  /* 0x0000000318139248 */ /* 0x000fe20007fe0100 */
[----:B------:R-:W-:Y:S01]  /*0850*/  @!P2 IMAD.MOV.U32 R16, RZ, RZ, R4 ;  /* 0x000000ffff10a224 */ /* 0x000fe200078e0004 */
[----:B------:R-:W-:Y:S01]  /*0860*/  @!P2 MOV R17, R13 ;  /* 0x0000000d0011a202 */ /* 0x000fe20000000f00 */
[----:B------:R-:W-:Y:S01]  /*0870*/  @!P2 IMAD.MOV.U32 R19, RZ, RZ, R3 ;  /* 0x000000ffff13a224 */ /* 0x000fe200078e0003 */
[----:B------:R-:W-:Y:S01]  /*0880*/  @!P1 VIMNMX R18, PT, PT, R23, R12, PT ;  /* 0x0000000c17129248 */ /* 0x000fe20003fe0100 */
[----:B------:R-:W-:Y:S01]  /*0890*/  @!P2 IMAD.MOV.U32 R18, RZ, RZ, R12 ;  /* 0x000000ffff12a224 */ /* 0x000fe200078e000c */
[----:B------:R-:W-:Y:S01]  /*08a0*/  @!P1 VIMNMX R20, PT, PT, R21, R2, PT ;  /* 0x0000000215149248 */ /* 0x000fe20003fe0100 */
[----:B------:R-:W-:Y:S01]  /*08b0*/  @!P2 IMAD.MOV.U32 R20, RZ, RZ, R2 ;  /* 0x000000ffff14a224 */ /* 0x000fe200078e0002 */
[----:B------:R-:W-:Y:S01]  /*08c0*/  @!P1 VIMNMX R14, PT, PT, R26, R5, !PT ;  /* 0x000000051a0e9248 */ /* 0x000fe20007fe0100 */
[----:B-1----:R-:W-:Y:S01]  /*08d0*/  IMAD.IADD R3, R15, 0x1, R22 ;  /* 0x000000010f037824 */ /* 0x002fe200078e0216 */
[----:B------:R-:W0:Y:S01]  /*08e0*/  SHFL.UP PT, R13, R16, 0x2, RZ ;  /* 0x04400000100d7989 */ /* 0x000e2200000e00ff */
[----:B------:R-:W-:Y:S01]  /*08f0*/  @!P2 IMAD.MOV.U32 R14, RZ, RZ, R5 ;  /* 0x000000ffff0ea224 */ /* 0x000fe200078e0005 */
[----:B------:R-:W-:Y:S01]  /*0900*/  MOV R5, R17 ;  /* 0x0000001100057202 */ /* 0x000fe20000000f00 */
[----:B------:R-:W-:Y:S01]  /*0910*/  @!P2 IMAD.MOV.U32 R3, RZ, RZ, R15 ;  /* 0x000000ffff03a224 */ /* 0x000fe200078e000f */
[----:B------:R-:W1:Y:S01]  /*0920*/  SHFL.UP PT, R26, R17, 0x2, RZ ;  /* 0x04400000111a7989 */ /* 0x000e6200000e00ff */
[----:B------:R-:W-:Y:S01]  /*0930*/  ISETP.GT.AND P2, PT, R0, 0x1, PT ;  /* 0x000000010000780c */ /* 0x000fe20003f44270 */
[----:B------:R-:W-:-:S02]  /*0940*/  IMAD.MOV.U32 R4, RZ, RZ, R16 ;  /* 0x000000ffff047224 */ /* 0x000fc400078e0010 */
[----:B------:R-:W2:Y:S01]  /*0950*/  SHFL.UP PT, R23, R18, 0x2, RZ ;  /* 0x0440000012177989 */ /* 0x000ea200000e00ff */
[----:B------:R-:W-:Y:S01]  /*0960*/  ISETP.NE.AND P1, PT, R3, RZ, PT ;  /* 0x000000ff0300720c */ /* 0x000fe20003f25270 */
[----:B------:R-:W-:Y:S02]  /*0970*/  IMAD.MOV.U32 R12, RZ, RZ, R18 ;  /* 0x000000ffff0c7224 */ /* 0x000fe400078e0012 */
[----:B------:R-:W3:Y:S01]  /*0980*/  SHFL.UP PT, R24, R19, 0x2, RZ ;  /* 0x0440000013187989 */ /* 0x000ee200000e00ff */
[----:B------:R-:W-:Y:S02]  /*0990*/  IMAD.MOV.U32 R15, RZ, RZ, R20 ;  /* 0x000000ffff0f7224 */ /* 0x000fe400078e0014 */
[----:B------:R-:W-:Y:S01]  /*09a0*/  IMAD.MOV.U32 R2, RZ, RZ, R14 ;  /* 0x000000ffff027224 */ /* 0x000fe200078e000e */
[----:B------:R-:W4:Y:S04]  /*09b0*/  SHFL.UP PT, R21, R20, 0x2, RZ ;  /* 0x0440000014157989 */ /* 0x000f2800000e00ff */
[----:B------:R-:W5:Y:S04]  /*09c0*/  SHFL.UP PT, R25, R14, 0x2, RZ ;  /* 0x044000000e197989 */ /* 0x000f6800000e00ff */
[----:B------:R-:W5:Y:S01]  /*09d0*/  SHFL.UP PT, R22, R3, 0x2, RZ ;  /* 0x0440000003167989 */ /* 0x000f6200000e00ff */
[----:B0-----:R-:W-:Y:S01]  /*09e0*/  @!P1 VIMNMX R4, PT, PT, R13, R16, PT ;  /* 0x000000100d049248 */ /* 0x001fe20003fe0100 */
[----:B------:R-:W-:Y:S01]  /*09f0*/  IMAD.MOV.U32 R13, RZ, RZ, R19 ;  /* 0x000000ffff0d7224 */ /* 0x000fe200078e0013 */
[----:B-1----:R-:W-:Y:S01]  /*0a00*/  @!P1 VIMNMX R5, PT, PT, R26, R17, !PT ;  /* 0x000000111a059248 */ /* 0x002fe20007fe0100 */
[----:B------:R-:W-:-:S02]  /*0a10*/  @!P2 IMAD.MOV.U32 R4, RZ, RZ, R16 ;  /* 0x000000ffff04a224 */ /* 0x000fc400078e0010 */
[----:B------:R-:W-:Y:S01]  /*0a20*/  @!P2 IMAD.MOV.U32 R5, RZ, RZ, R17 ;  /* 0x000000ffff05a224 */ /* 0x000fe200078e0011 */
[----:B--2---:R-:W-:Y:S01]  /*0a30*/  @!P1 VIMNMX R12, PT, PT, R23, R18, PT ;  /* 0x00000012170c9248 */ /* 0x004fe20003fe0100 */
[----:B------:R-:W-:Y:S02]  /*0a40*/  @!P2 IMAD.MOV.U32 R12, RZ, RZ, R18 ;  /* 0x000000ffff0ca224 */ /* 0x000fe400078e0012 */
[----:B------:R-:W-:Y:S01]  /*0a50*/  IMAD.MOV.U32 R17, RZ, RZ, R5 ;  /* 0x000000ffff117224 */ /* 0x000fe200078e0005 */
[-C--:B---3--:R-:W-:Y:S01]  /*0a60*/  @!P1 VIMNMX R13, PT, PT, R24, R19.reuse, !PT ;  /* 0x00000013180d9248 */ /* 0x088fe20007fe0100 */
[----:B------:R-:W-:Y:S01]  /*0a70*/  SHFL.UP PT, R26, R5, 0x4, RZ ;  /* 0x04800000051a7989 */ /* 0x000fe200000e00ff */
[----:B------:R-:W-:Y:S01]  /*0a80*/  @!P2 MOV R13, R19 ;  /* 0x00000013000da202 */ /* 0x000fe20000000f00 */
[----:B------:R-:W-:Y:S01]  /*0a90*/  IMAD.MOV.U32 R18, RZ, RZ, R12 ;  /* 0x000000ffff127224 */ /* 0x000fe200078e000c */
[----:B----4-:R-:W-:Y:S01]  /*0aa0*/  @!P1 VIMNMX R15, PT, PT, R21, R20, PT ;  /* 0x00000014150f9248 */ /* 0x010fe20003fe0100 */
[----:B------:R-:W-:Y:S01]  /*0ab0*/  @!P2 IMAD.MOV.U32 R15, RZ, RZ, R20 ;  /* 0x000000ffff0fa224 */ /* 0x000fe200078e0014 */
[----:B------:R-:W0:Y:S01]  /*0ac0*/  SHFL.UP PT, R19, R4, 0x4, RZ ;  /* 0x0480000004137989 */ /* 0x000e2200000e00ff */
[----:B-----5:R-:W-:Y:S01]  /*0ad0*/  @!P1 VIMNMX R2, PT, PT, R25, R14, !PT ;  /* 0x0000000e19029248 */ /* 0x020fe20007fe0100 */
[----:B------:R-:W-:-:S02]  /*0ae0*/  @!P2 IMAD.MOV.U32 R2, RZ, RZ, R14 ;  /* 0x000000ffff02a224 */ /* 0x000fc400078e000e */
[----:B------:R-:W1:Y:S01]  /*0af0*/  SHFL.UP PT, R23, R12, 0x4, RZ ;  /* 0x048000000c177989 */ /* 0x000e6200000e00ff */
[----:B------:R-:W-:Y:S02]  /*0b00*/  IMAD.MOV.U32 R14, RZ, RZ, R4 ;  /* 0x000000ffff0e7224 */ /* 0x000fe400078e0004 */
[--C-:B------:R-:W-:Y:S01]  /*0b10*/  IMAD.IADD R16, R22, 0x1, R3.reuse ;  /* 0x0000000116107824 */ /* 0x100fe200078e0203 */
[----:B------:R-:W2:Y:S01]  /*0b20*/  SHFL.UP PT, R24, R13, 0x4, RZ ;  /* 0x048000000d187989 */ /* 0x000ea200000e00ff */
[----:B------:R-:W-:Y:S01]  /*0b30*/  @!P2 IMAD.MOV.U32 R16, RZ, RZ, R3 ;  /* 0x000000ffff10a224 */ /* 0x000fe200078e0003 */
[----:B------:R-:W-:Y:S01]  /*0b40*/  ISETP.GT.AND P2, PT, R0, 0x3, PT ;  /* 0x000000030000780c */ /* 0x000fe20003f44270 */
[----:B------:R-:W-:Y:S01]  /*0b50*/  IMAD.MOV.U32 R20, RZ, RZ, R15 ;  /* 0x000000ffff147224 */ /* 0x000fe200078e000f */
[----:B------:R-:W3:Y:S01]  /*0b60*/  SHFL.UP PT, R22, R15, 0x4, RZ ;  /* 0x048000000f167989 */ /* 0x000ee200000e00ff */
[----:B------:R-:W-:Y:S01]  /*0b70*/  IMAD.MOV.U32 R3, RZ, RZ, R2 ;  /* 0x000000ffff037224 */ /* 0x000fe200078e0002 */
[----:B------:R-:W-:-:S02]  /*0b80*/  ISETP.NE.AND P1, PT, R16, RZ, PT ;  /* 0x000000ff1000720c */ /* 0x000fc40003f25270 */
[----:B------:R-:W4:Y:S04]  /*0b90*/  SHFL.UP PT, R25, R2, 0x4, RZ ;  /* 0x0480000002197989 */ /* 0x000f2800000e00ff */
[----:B------:R-:W5:Y:S07]  /*0ba0*/  SHFL.UP PT, R21, R16, 0x4, RZ ;  /* 0x0480000010157989 */ /* 0x000f6e00000e00ff */
[----:B0-----:R-:W-:Y:S01]  /*0bb0*/  @!P1 VIMNMX R14, PT, PT, R19, R4, PT ;  /* 0x00000004130e9248 */ /* 0x001fe20003fe0100 */
[----:B------:R-:W-:Y:S01]  /*0bc0*/  @!P2 IMAD.MOV.U32 R14, RZ, RZ, R4 ;  /* 0x000000ffff0ea224 */ /* 0x000fe200078e0004 */
[----:B------:R-:W-:Y:S01]  /*0bd0*/  @!P1 VIMNMX R17, PT, PT, R26, R5, !PT ;  /* 0x000000051a119248 */ /* 0x000fe20007fe0100 */
[----:B------:R-:W-:Y:S01]  /*0be0*/  @!P2 IMAD.MOV.U32 R17, RZ, RZ, R5 ;  /* 0x000000ffff11a224 */ /* 0x000fe200078e0005 */
[----:B------:R-:W-:-:S02]  /*0bf0*/  MOV R19, R13 ;  /* 0x0000000d00137202 */ /* 0x000fc40000000f00 */
[----:B-1----:R-:W-:Y:S01]  /*0c00*/  @!P1 VIMNMX R18, PT, PT, R23, R12, PT ;  /* 0x0000000c17129248 */ /* 0x002fe20003fe0100 */
[----:B------:R-:W-:Y:S01]  /*0c10*/  @!P2 IMAD.MOV.U32 R18, RZ, RZ, R12 ;  /* 0x000000ffff12a224 */ /* 0x000fe200078e000c */
[----:B--2---:R-:W-:Y:S01]  /*0c20*/  @!P1 VIMNMX R19, PT, PT, R24, R13, !PT ;  /* 0x0000000d18139248 */ /* 0x004fe20007fe0100 */
[----:B------:R-:W-:Y:S01]  /*0c30*/  @!P2 IMAD.MOV.U32 R19, RZ, RZ, R13 ;  /* 0x000000ffff13a224 */ /* 0x000fe200078e000d */
[-C--:B---3--:R-:W-:Y:S01]  /*0c40*/  @!P1 VIMNMX R20, PT, PT, R22, R15.reuse, PT ;  /* 0x0000000f16149248 */ /* 0x088fe20003fe0100 */
[----:B------:R-:W0:Y:S01]  /*0c50*/  SHFL.UP PT, R27, R14, 0x8, RZ ;  /* 0x050000000e1b7989 */ /* 0x000e2200000e00ff */
[----:B------:R-:W-:Y:S01]  /*0c60*/  @!P2 MOV R20, R15 ;  /* 0x0000000f0014a202 */ /* 0x000fe20000000f00 */
[----:B------:R-:W-:Y:S01]  /*0c70*/  IMAD.MOV.U32 R13, RZ, RZ, R14 ;  /* 0x000000ffff0d7224 */ /* 0x000fe200078e000e */
[----:B----4-:R-:W-:Y:S01]  /*0c80*/  @!P1 VIMNMX R3, PT, PT, R25, R2, !PT ;  /* 0x0000000219039248 */ /* 0x010fe20007fe0100 */
[----:B------:R-:W-:Y:S01]  /*0c90*/  @!P2 IMAD.MOV.U32 R3, RZ, RZ, R2 ;  /* 0x000000ffff03a224 */ /* 0x000fe200078e0002 */
[----:B------:R-:W1:Y:S01]  /*0ca0*/  SHFL.UP PT, R12, R17, 0x8, RZ ;  /* 0x05000000110c7989 */ /* 0x000e6200000e00ff */
[----:B-----5:R-:W-:-:S02]  /*0cb0*/  IMAD.IADD R4, R21, 0x1, R16 ;  /* 0x0000000115047824 */ /* 0x020fc400078e0210 */
[----:B------:R-:W-:Y:S01]  /*0cc0*/  @!P2 IMAD.MOV.U32 R4, RZ, RZ, R16 ;  /* 0x000000ffff04a224 */ /* 0x000fe200078e0010 */
[----:B------:R-:W2:Y:S01]  /*0cd0*/  SHFL.UP PT, R25, R18, 0x8, RZ ;  /* 0x0500000012197989 */ /* 0x000ea200000e00ff */
[----:B------:R-:W-:Y:S01]  /*0ce0*/  ISETP.GT.AND P2, PT, R0, 0x7, PT ;  /* 0x000000070000780c */ /* 0x000fe20003f44270 */
[----:B------:R-:W-:Y:S02]  /*0cf0*/  IMAD.MOV.U32 R15, RZ, RZ, R17 ;  /* 0x000000ffff0f7224 */ /* 0x000fe400078e0011 */
[----:B------:R-:W3:Y:S01]  /*0d00*/  SHFL.UP PT, R2, R19, 0x8, RZ ;  /* 0x0500000013027989 */ /* 0x000ee200000e00ff */
[----:B------:R-:W-:Y:S01]  /*0d10*/  ISETP.NE.AND P1, PT, R4, RZ, PT ;  /* 0x000000ff0400720c */ /* 0x000fe20003f25270 */
[----:B------:R-:W-:Y:S02]  /*0d20*/  IMAD.MOV.U32 R16, RZ, RZ, R18 ;  /* 0x000000ffff107224 */ /* 0x000fe400078e0012 */
[----:B------:R-:W4:Y:S01]  /*0d30*/  SHFL.UP PT, R23, R20, 0x8, RZ ;  /* 0x0500000014177989 */ /* 0x000f2200000e00ff */
[----:B------:R-:W-:-:S02]  /*0d40*/  IMAD.MOV.U32 R21, RZ, RZ, R19 ;  /* 0x000000ffff157224 */ /* 0x000fc400078e0013 */
[----:B------:R-:W-:Y:S01]  /*0d50*/  IMAD.MOV.U32 R22, RZ, RZ, R20 ;  /* 0x000000ffff167224 */ /* 0x000fe200078e0014 */
[----:B------:R-:W5:Y:S04]  /*0d60*/  SHFL.UP PT, R24, R3, 0x8, RZ ;  /* 0x0500000003187989 */ /* 0x000f6800000e00ff */
[----:B------:R-:W5:Y:S02]  /*0d70*/  SHFL.UP PT, R5, R4, 0x8, RZ ;  /* 0x0500000004057989 */ /* 0x000f6400000e00ff */
[----:B0-----:R-:W-:Y:S01]  /*0d80*/  @!P1 VIMNMX R13, PT, PT, R27, R14, PT ;  /* 0x0000000e1b0d9248 */ /* 0x001fe20003fe0100 */
[----:B------:R-:W-:Y:S01]  /*0d90*/  @!P2 IMAD.MOV.U32 R13, RZ, RZ, R14 ;  /* 0x000000ffff0da224 */ /* 0x000fe200078e000e */
[----:B-1----:R-:W-:Y:S01]  /*0da0*/  @!P1 VIMNMX R15, PT, PT, R12, R17, !PT ;  /* 0x000000110c0f9248 */ /* 0x002fe20007fe0100 */
[----:B------:R-:W-:Y:S01]  /*0db0*/  @!P2 IMAD.MOV.U32 R15, RZ, RZ, R17 ;  /* 0x000000ffff0fa224 */ /* 0x000fe200078e0011 */
[----:B------:R-:W-:-:S02]  /*0dc0*/  MOV R12, R3 ;  /* 0x00000003000c7202 */ /* 0x000fc40000000f00 */
[----:B--2---:R-:W-:Y:S01]  /*0dd0*/  @!P1 VIMNMX R16, PT, PT, R25, R18, PT ;  /* 0x0000001219109248 */ /* 0x004fe20003fe0100 */
[----:B------:R-:W-:Y:S01]  /*0de0*/  @!P2 IMAD.MOV.U32 R16, RZ, RZ, R18 ;  /* 0x000000ffff10a224 */ /* 0x000fe200078e0012 */
[----:B------:R-:W0:Y:S01]  /*0df0*/  SHFL.UP PT, R26, R13, 0x10, RZ ;  /* 0x060000000d1a7989 */ /* 0x000e2200000e00ff */
[----:B---3--:R-:W-:Y:S01]  /*0e00*/  @!P1 VIMNMX R21, PT, PT, R2, R19, !PT ;  /* 0x0000001302159248 */ /* 0x008fe20007fe0100 */
[----:B------:R-:W-:Y:S02]  /*0e10*/  @!P2 IMAD.MOV.U32 R21, RZ, RZ, R19 ;  /* 0x000000ffff15a224 */ /* 0x000fe400078e0013 */
[----:B------:R-:W-:Y:S01]  /*0e20*/  SHFL.UP PT, R19, R16, 0x10, RZ ;  /* 0x0600000010137989 */ /* 0x000fe200000e00ff */
[----:B----4-:R-:W-:Y:S01]  /*0e30*/  @!P1 VIMNMX R22, PT, PT, R23, R20, PT ;  /* 0x0000001417169248 */ /* 0x010fe20003fe0100 */
[----:B------:R-:W-:Y:S02]  /*0e40*/  @!P2 IMAD.MOV.U32 R22, RZ, RZ, R20 ;  /* 0x000000ffff16a224 */ /* 0x000fe400078e0014 */
[----:B------:R-:W-:Y:S01]  /*0e50*/  SHFL.UP PT, R18, R21, 0x10, RZ ;  /* 0x0600000015127989 */ /* 0x000fe200000e00ff */
[-C--:B-----5:R-:W-:Y:S01]  /*0e60*/  @!P1 VIMNMX R12, PT, PT, R24, R3.reuse, !PT ;  /* 0x00000003180c9248 */ /* 0x0a0fe20007fe0100 */
[----:B------:R-:W-:Y:S01]  /*0e70*/  IMAD.MOV.U32 R2, RZ, RZ, R13 ;  /* 0x000000ffff027224 */ /* 0x000fe200078e000d */
[----:B------:R-:W-:Y:S01]  /*0e80*/  @!P2 MOV R12, R3 ;  /* 0x00000003000ca202 */ /* 0x000fe20000000f00 */
[----:B------:R-:W1:Y:S01]  /*0e90*/  SHFL.UP PT, R24, R15, 0x10, RZ ;  /* 0x060000000f187989 */ /* 0x000e6200000e00ff */
[----:B------:R-:W-:-:S02]  /*0ea0*/  IMAD.IADD R14, R5, 0x1, R4 ;  /* 0x00000001050e7824 */ /* 0x000fc400078e0204 */
        /* <DEDUP_REMOVED lines=9> */
[----:B------:R-:W-:Y:S02]  /*0f40*/  IMAD.MOV.U32 R62, RZ, RZ, R22 ;  /* 0x000000ffff3e7224 */ /* 0x000fe400078e0016 */
[----:B------:R-:W-:Y:S02]  /*0f50*/  IMAD.MOV.U32 R63, RZ, RZ, R12 ;  /* 0x000000ffff3f7224 */ /* 0x000fe400078e000c */
[----:B------:R-:W-:-:S03]  /*0f60*/  @!P3 IMAD R20, R32, 0x1c, R73 ;  /* 0x0000001c2014b824 */ /* 0x000fc600078e0249 */
[----:B0-----:R-:W-:Y:S02]  /*0f70*/  @!P1 VIMNMX R2, PT, PT, R26, R13, PT ;  /* 0x0000000d1a029248 */ /* 0x001fe40003fe0100 */
[----:B-1----:R-:W-:Y:S01]  /*0f80*/  @!P1 VIMNMX R3, PT, PT, R24, R15, !PT ;  /* 0x0000000f18039248 */ /* 0x002fe20007fe0100 */
[----:B------:R-:W-:Y:S01]  /*0f90*/  @!P2 IMAD.MOV.U32 R3, RZ, RZ, R15 ;  /* 0x000000ffff03a224 */ /* 0x000fe200078e000f */
[----:B------:R-:W-:Y:S01]  /*0fa0*/  @!P1 VIMNMX R4, PT, PT, R19, R16, PT ;  /* 0x0000001013049248 */ /* 0x000fe20003fe0100 */
[----:B------:R-:W-:Y:S01]  /*0fb0*/  @!P2 IMAD.MOV.U32 R4, RZ, RZ, R16 ;  /* 0x000000ffff04a224 */ /* 0x000fe200078e0010 */
[----:B------:R-:W-:Y:S01]  /*0fc0*/  @!P1 VIMNMX R5, PT, PT, R18, R21, !PT ;  /* 0x0000001512059248 */ /* 0x000fe20007fe0100 */
[----:B------:R-:W-:Y:S01]  /*0fd0*/  @!P2 IMAD.MOV.U32 R5, RZ, RZ, R21 ;  /* 0x000000ffff05a224 */ /* 0x000fe200078e0015 */
[----:B--2---:R-:W-:Y:S01]  /*0fe0*/  @!P1 VIMNMX R62, PT, PT, R17, R22, PT ;  /* 0x00000016113e9248 */ /* 0x004fe20003fe0100 */
[----:B------:R-:W-:Y:S01]  /*0ff0*/  @!P2 IMAD.MOV.U32 R62, RZ, RZ, R22 ;  /* 0x000000ffff3ea224 */ /* 0x000fe200078e0016 */
[----:B------:R-:W-:Y:S01]  /*1000*/  @!P2 MOV R2, R13 ;  /* 0x0000000d0002a202 */ /* 0x000fe20000000f00 */
[--C-:B---3--:R-:W-:Y:S01]  /*1010*/  IMAD.IADD R65, R65, 0x1, R14.reuse ;  /* 0x0000000141417824 */ /* 0x108fe200078e020e */
[----:B------:R-:W-:Y:S01]  /*1020*/  @!P3 STS [R20+0x8], R5 ;  /* 0x000008051400b388 */ /* 0x000fe20000000800 */
[----:B------:R-:W-:Y:S01]  /*1030*/  @!P2 IMAD.MOV.U32 R65, RZ, RZ, R14 ;  /* 0x000000ffff41a224 */ /* 0x000fe200078e000e */
[----:B----4-:R-:W-:Y:S01]  /*1040*/  @!P1 VIMNMX R63, PT, PT, R23, R12, !PT ;  /* 0x0000000c173f9248 */ /* 0x010fe20007fe0100 */
[----:B------:R-:W-:Y:S01]  /*1050*/  @!P2 IMAD.MOV.U32 R63, RZ, RZ, R12 ;  /* 0x000000ffff3fa224 */ /* 0x000fe200078e000c */
[----:B------:R-:W-:Y:S01]  /*1060*/  @!P3 STS [R20+0x4], R62 ;  /* 0x0000043e1400b388 */ /* 0x000fe20000000800 */
[----:B------:R-:W-:-:S03]  /*1070*/  ISETP.NE.AND P1, PT, R32, 0x2, PT ;  /* 0x000000022000780c */ /* 0x000fc60003f25270 */
[----:B------:R-:W-:Y:S04]  /*1080*/  @!P3 STS [R20], R65 ;  /* 0x000000411400b388 */ /* 0x000fe80000000800 */
[----:B------:R-:W-:Y:S04]  /*1090*/  @!P3 STS [R20+0xc], R4 ;  /* 0x00000c041400b388 */ /* 0x000fe80000000800 */
[----:B------:R-:W-:Y:S04]  /*10a0*/  @!P3 STS [R20+0x10], R3 ;  /* 0x000010031400b388 */ /* 0x000fe80000000800 */
[----:B------:R-:W-:Y:S04]  /*10b0*/  @!P3 STS [R20+0x14], R2 ;  /* 0x000014021400b388 */ /* 0x000fe80000000800 */
[----:B------:R-:W-:Y:S01]  /*10c0*/  @!P3 STS [R20+0x18], R63 ;  /* 0x0000183f1400b388 */ /* 0x000fe20000000800 */
[----:B------:R-:W-:Y:S06]  /*10d0*/  BAR.SYNC.DEFER_BLOCKING 0x0 ;  /* 0x0000000000007b1d */ /* 0x000fec0000010000 */
[----:B------:R-:W-:Y:S04]  /*10e0*/  SHFL.UP PT, R65, R65, 0x1, RZ ;  /* 0x0420000041417989 */ /* 0x000fe800000e00ff */
[----:B------:R-:W-:Y:S04]  /*10f0*/  SHFL.UP PT, R63, R63, 0x1, RZ ;  /* 0x042000003f3f7989 */ /* 0x000fe800000e00ff */
[----:B------:R-:W0:Y:S04]  /*1100*/  LDS.128 R44, [R73+0x10] ;  /* 0x00001000492c7984 */ /* 0x000e280000000c00 */
[----:B------:R-:W1:Y:S04]  /*1110*/  LDS.128 R16, [R73+0x30] ;  /* 0x0000300049107984 */ /* 0x000e680000000c00 */
[----:B------:R-:W-:Y:S04]  /*1120*/  LDS.128 R40, [R73] ;  /* 0x0000000049287984 */ /* 0x000fe80000000c00 */
[----:B------:R-:W2:Y:S04]  /*1130*/  LDS.128 R12, [R73+0x20] ;  /* 0x00002000490c7984 */ /* 0x000ea80000000c00 */
[----:B------:R-:W3:Y:S04]  /*1140*/  LDS.128 R28, [R73+0x40] ;  /* 0x00004000491c7984 */ /* 0x000ee80000000c00 */
[----:B------:R-:W4:Y:S04]  /*1150*/  LDS.128 R24, [R73+0x50] ;  /* 0x0000500049187984 */ /* 0x000f280000000c00 */
[----:B------:R-:W5:Y:S04]  /*1160*/  LDS.128 R36, [R73+0x70] ;  /* 0x0000700049247984 */ /* 0x000f680000000c00 */
[----:B------:R-:W5:Y:S04]  /*1170*/  LDS.128 R52, [R73+0x60] ;  /* 0x0000600049347984 */ /* 0x000f680000000c00 */
[----:B------:R-:W-:Y:S04]  /*1180*/  LDS.128 R48, [R73+0xa0] ;  /* 0x0000a00049307984 */ /* 0x000fe80000000c00 */
[----:B------:R-:W-:Y:S01]  /*1190*/  LDS.128 R20, [R73+0x90] ;  /* 0x0000900049147984 */ /* 0x000fe20000000c00 */
[----:B0-----:R-:W-:-:S02]  /*11a0*/  ISETP.NE.AND P2, PT, R47, RZ, PT ;  /* 0x000000ff2f00720c */ /* 0x001fc40003f45270 */
[----:B-1----:R-:W-:-:S11]  /*11b0*/  ISETP.NE.AND P3, PT, R18, RZ, PT ;  /* 0x000000ff1200720c */ /* 0x002fd60003f65270 */
[----:B--2---:R-:W-:Y:S02]  /*11c0*/  @!P2 VIMNMX R12, PT, PT, R41, R12, PT ;  /* 0x0000000c290ca248 */ /* 0x004fe40003fe0100 */
[----:B------:R-:W-:Y:S02]  /*11d0*/  @!P2 VIMNMX R13, PT, PT, R42, R13, !PT ;  /* 0x0000000d2a0da248 */ /* 0x000fe40007fe0100 */
[----:B------:R-:W-:Y:S01]  /*11e0*/  @!P2 VIMNMX R14, PT, PT, R43, R14, PT ;  /* 0x0000000e2b0ea248 */ /* 0x000fe20003fe0100 */
[----:B------:R-:W-:Y:S01]  /*11f0*/  @!P1 IMAD.MOV.U32 R41, RZ, RZ, R12 ;  /* 0x000000ffff299224 */ /* 0x000fe200078e000c */
[----:B------:R-:W-:Y:S02]  /*1200*/  @!P2 VIMNMX R15, PT, PT, R44, R15, !PT ;  /* 0x0000000f2c0fa248 */ /* 0x000fe40007fe0100 */
[----:B------:R-:W-:Y:S01]  /*1210*/  @!P3 VIMNMX R19, PT, PT, R19, R12, PT ;  /* 0x0000000c1313b248 */ /* 0x000fe20003fe0100 */
[----:B------:R-:W-:Y:S01]  /*1220*/  @!P1 IMAD.MOV.U32 R43, RZ, RZ, R14 ;  /* 0x000000ffff2b9224 */ /* 0x000fe200078e000e */
[-C--:B------:R-:W-:Y:S01]  /*1230*/  @!P1 MOV R42, R13.reuse ;  /* 0x0000000d002a9202 */ /* 0x080fe20000000f00 */
[----:B------:R-:W-:Y:S01]  /*1240*/  @!P1 IMAD.MOV.U32 R44, RZ, RZ, R15 ;  /* 0x000000ffff2c9224 */ /* 0x000fe200078e000f */
[----:B---3--:R-:W-:-:S02]  /*1250*/  @!P3 VIMNMX R28, PT, PT, R28, R13, !PT ;  /* 0x0000000d1c1cb248 */ /* 0x008fc40007fe0100 */
[----:B------:R-:W-:Y:S02]  /*1260*/  @!P3 VIMNMX R29, PT, PT, R29, R14, PT ;  /* 0x0000000e1d1db248 */ /* 0x000fe40003fe0100 */
[----:B------:R-:W-:Y:S01]  /*1270*/  @!P3 VIMNMX R30, PT, PT, R30, R15, !PT ;  /* 0x0000000f1e1eb248 */ /* 0x000fe20007fe0100 */
[----:B------:R-:W-:Y:S01]  /*1280*/  @!P6 IMAD.MOV.U32 R42, RZ, RZ, R28 ;  /* 0x000000ffff2ae224 */ /* 0x000fe200078e001c */
[----:B------:R-:W0:Y:S01]  /*1290*/  LDS.128 R12, [R73+0x80] ;  /* 0x00008000490c7984 */ /* 0x000e220000000c00 */
[----:B------:R-:W-:Y:S01]  /*12a0*/  @!P2 VIMNMX R17, PT, PT, R46, R17, !PT ;  /* 0x000000112e11a248 */ /* 0x000fe20007fe0100 */
[----:B------:R-:W-:Y:S01]  /*12b0*/  @!P6 IMAD.MOV.U32 R43, RZ, RZ, R29 ;  /* 0x000000ffff2be224 */ /* 0x000fe200078e001d */
[----:B------:R-:W-:Y:S01]  /*12c0*/  @!P2 VIMNMX R16, PT, PT, R45, R16, PT ;  /* 0x000000102d10a248 */ /* 0x000fe20003fe0100 */
[----:B------:R-:W-:Y:S01]  /*12d0*/  @!P6 IMAD.MOV.U32 R44, RZ, RZ, R30 ;  /* 0x000000ffff2ce224 */ /* 0x000fe200078e001e */
[----:B----4-:R-:W-:Y:S01]  /*12e0*/  @!P3 VIMNMX R24, PT, PT, R24, R17, !PT ;  /* 0x000000111818b248 */ /* 0x010fe20007fe0100 */
[----:B------:R-:W-:Y:S01]  /*12f0*/  @!P1 IMAD.MOV.U32 R46, RZ, RZ, R17 ;  /* 0x000000ffff2e9224 */ /* 0x000fe200078e0011 */
[----:B------:R-:W-:Y:S01]  /*1300*/  ISETP.NE.AND P5, PT, R25, RZ, PT ;  /* 0x000000ff1900720c */ /* 0x000fe20003fa5270 */
[----:B------:R-:W-:Y:S01]  /*1310*/  IMAD.IADD R17, R40, 0x1, R47 ;  /* 0x0000000128117824 */ /* 0x000fe200078e022f */
[----:B------:R-:W-:Y:S01]  /*1320*/  @!P3 VIMNMX R31, PT, PT, R31, R16, PT ;  /* 0x000000101f1fb248 */ /* 0x000fe20003fe0100 */
[----:B------:R-:W-:Y:S01]  /*1330*/  @!P1 IMAD.MOV.U32 R45, RZ, RZ, R16 ;  /* 0x000000ffff2d9224 */ /* 0x000fe200078e0010 */
[----:B------:R-:W-:Y:S01]  /*1340*/  @!P6 MOV R41, R19 ;  /* 0x000000130029e202 */ /* 0x000fe20000000f00 */
[----:B------:R-:W-:Y:S01]  /*1350*/  IMAD.IADD R72, R17, 0x1, R18 ;  /* 0x0000000111487824 */ /* 0x000fe200078e0212 */
[C---:B------:R-:W-:Y:S01]  /*1360*/  ISETP.NE.AND P3, PT, R32.reuse, 0x5, PT ;  /* 0x000000052000780c */ /* 0x040fe20003f65270 */
[----:B------:R-:W-:Y:S01]  /*1370*/  IMAD.MOV.U32 R16, RZ, RZ, R40 ;  /* 0x000000ffff107224 */ /* 0x000fe200078e0028 */
[C---:B------:R-:W-:Y:S01]  /*1380*/  ISETP.NE.AND P2, PT, R32.reuse, 0x6, PT ;  /* 0x000000062000780c */ /* 0x040fe20003f45270 */
[----:B------:R-:W-:Y:S01]  /*1390*/  @!P1 IMAD.MOV.U32 R16, RZ, RZ, R17 ;  /* 0x000000ffff109224 */ /* 0x000fe200078e0011 */
[----:B------:R-:W-:Y:S01]  /*13a0*/  ISETP.NE.AND P1, PT, R32, 0x7, PT ;  /* 0x000000072000780c */ /* 0x000fe20003f25270 */
[----:B------:R-:W-:Y:S01]  /*13b0*/  @!P6 IMAD.MOV.U32 R45, RZ, RZ, R31 ;  /* 0x000000ffff2de224 */ /* 0x000fe200078e001f */
[----:B------:R-:W1:Y:S01]  /*13c0*/  LDS.128 R32, [R73+0xb0] ;  /* 0x0000b00049207984 */ /* 0x000e620000000c00 */
[----:B------:R-:W-:Y:S01]  /*13d0*/  @!P6 IMAD.MOV.U32 R46, RZ, RZ, R24 ;  /* 0x000000ffff2ee224 */ /* 0x000fe200078e0018 */
[----:B------:R-:W-:Y:S01]  /*13e0*/  @!P5 VIMNMX R27, PT, PT, R27, R28, !PT ;  /* 0x0000001c1b1bd248 */ /* 0x000fe20007fe0100 */
[----:B------:R-:W-:Y:S01]  /*13f0*/  @!P6 IMAD.MOV.U32 R16, RZ, RZ, R72 ;  /* 0x000000ffff10e224 */ /* 0x000fe200078e0048 */
[----:B-----5:R-:W-:Y:S01]  /*1400*/  ISETP.NE.AND P6, PT, R36, RZ, PT ;  /* 0x000000ff2400720c */ /* 0x020fe20003fc5270 */
[----:B------:R-:W-:Y:S01]  /*1410*/  SHFL.UP PT, R17, R62, 0x1, RZ ;  /* 0x042000003e117989 */ /* 0x000fe200000e00ff */
[----:B------:R-:W-:Y:S01]  /*1420*/  @!P5 VIMNMX R52, PT, PT, R52, R29, PT ;  /* 0x0000001d3434d248 */ /* 0x000fe20003fe0100 */
[----:B------:R-:W-:Y:S01]  /*1430*/  @!P4 IMAD.MOV.U32 R42, RZ, RZ, R27 ;  /* 0x000000ffff2ac224 */ /* 0x000fe200078e001b */
[----:B------:R-:W-:-:S02]  /*1440*/  @!P5 VIMNMX R53, PT, PT, R53, R30, !PT ;  /* 0x0000001e3535d248 */ /* 0x000fc40007fe0100 */
[----:B------:R-:W-:Y:S01]  /*1450*/  @!P5 VIMNMX R54, PT, PT, R54, R31, PT ;  /* 0x0000001f3636d248 */ /* 0x000fe20003fe0100 */
[----:B------:R-:W-:Y:S01]  /*1460*/  @!P4 IMAD.MOV.U32 R43, RZ, RZ, R52 ;  /* 0x000000ffff2bc224 */ /* 0x000fe200078e0034 */
[----:B------:R-:W2:Y:S01]  /*1470*/  LDS.128 R28, [R73+0xc0] ;  /* 0x0000c000491c7984 */ /* 0x000ea20000000c00 */
[----:B------:R-:W-:Y:S01]  /*1480*/  @!P5 VIMNMX R55, PT, PT, R55, R24, !PT ;  /* 0x000000183737d248 */ /* 0x000fe20007fe0100 */
[----:B------:R-:W-:Y:S01]  /*1490*/  @!P4 IMAD.MOV.U32 R44, RZ, RZ, R53 ;  /* 0x000000ffff2cc224 */ /* 0x000fe200078e0035 */
[----:B------:R-:W-:Y:S01]  /*14a0*/  @!P5 VIMNMX R26, PT, PT, R26, R19, PT ;  /* 0x000000131a1ad248 */ /* 0x000fe20003fe0100 */
[----:B------:R-:W-:Y:S01]  /*14b0*/  @!P4 IMAD.MOV.U32 R45, RZ, RZ, R54 ;  /* 0x000000ffff2dc224 */ /* 0x000fe200078e0036 */
[----:B------:R-:W-:Y:S01]  /*14c0*/  @!P6 VIMNMX R39, PT, PT, R39, R52, PT ;  /* 0x000000342727e248 */ /* 0x000fe20003fe0100 */
[----:B------:R-:W-:Y:S01]  /*14d0*/  @!P4 IMAD.MOV.U32 R46, RZ, RZ, R55 ;  /* 0x000000ffff2ec224 */ /* 0x000fe200078e0037 */
[----:B------:R-:W-:Y:S01]  /*14e0*/  @!P6 VIMNMX R37, PT, PT, R37, R26, PT ;  /* 0x0000001a2525e248 */ /* 0x000fe20003fe0100 */
[----:B------:R3:W4:Y:S01]  /*14f0*/  SHFL.UP PT, R19, R5, 0x1, RZ ;  /* 0x0420000005137989 */ /* 0x00072200000e00ff */
[----:B0-----:R-:W-:-:S02]  /*1500*/  ISETP.NE.AND P5, PT, R15, RZ, PT ;  /* 0x000000ff0f00720c */ /* 0x001fc40003fa5270 */
[----:B------:R-:W-:Y:S02]  /*1510*/  @!P6 VIMNMX R12, PT, PT, R12, R53, !PT ;  /* 0x000000350c0ce248 */ /* 0x000fe40007fe0100 */
[----:B------:R-:W-:Y:S02]  /*1520*/  @!P6 VIMNMX R13, PT, PT, R13, R54, PT ;  /* 0x000000360d0de248 */ /* 0x000fe40003fe0100 */
[----:B------:R-:W-:Y:S01]  /*1530*/  @!P6 VIMNMX R14, PT, PT, R14, R55, !PT ;  /* 0x000000370e0ee248 */ /* 0x000fe20007fe0100 */
[----:B------:R-:W-:Y:S01]  /*1540*/  @!P3 IMAD.MOV.U32 R44, RZ, RZ, R12 ;  /* 0x000000ffff2cb224 */ /* 0x000fe200078e000c */
[----:B------:R3:W0:Y:S01]  /*1550*/  LDS.128 R52, [R73+0xd0] ;  /* 0x0000d00049347984 */ /* 0x0006220000000c00 */
[----:B------:R-:W-:Y:S01]  /*1560*/  @!P3 IMAD.MOV.U32 R45, RZ, RZ, R13 ;  /* 0x000000ffff2db224 */ /* 0x000fe200078e000d */
[----:B------:R-:W-:Y:S01]  /*1570*/  @!P6 VIMNMX R38, PT, PT, R38, R27, !PT ;  /* 0x0000001b2626e248 */ /* 0x000fe20007fe0100 */
[----:B------:R-:W-:Y:S01]  /*1580*/  @!P3 IMAD.MOV.U32 R46, RZ, RZ, R14 ;  /* 0x000000ffff2eb224 */ /* 0x000fe200078e000e */
[----:B------:R-:W-:Y:S01]  /*1590*/  ISETP.NE.AND P6, PT, R50, RZ, PT ;  /* 0x000000ff3200720c */ /* 0x000fe20003fc5270 */
[----:B------:R3:W0:Y:S01]  /*15a0*/  SHFL.UP PT, R27, R2, 0x1, RZ ;  /* 0x04200000021b7989 */ /* 0x00062200000e00ff */
[----:B------:R-:W-:Y:S01]  /*15b0*/  @!P5 VIMNMX R48, PT, PT, R48, R13, PT ;  /* 0x0000000d3030d248 */ /* 0x000fe20003fe0100 */
[----:B------:R-:W-:Y:S01]  /*15c0*/  IMAD.IADD R13, R72, 0x1, R25 ;  /* 0x00000001480d7824 */ /* 0x000fe200078e0219 */
[----:B------:R-:W-:Y:S01]  /*15d0*/  @!P5 VIMNMX R23, PT, PT, R23, R12, !PT ;  /* 0x0000000c1717d248 */ /* 0x000fe20007fe0100 */
[----:B------:R-:W-:Y:S01]  /*15e0*/  @!P3 IMAD.MOV.U32 R42, RZ, RZ, R38 ;  /* 0x000000ffff2ab224 */ /* 0x000fe200078e0026 */
[----:B------:R-:W-:Y:S01]  /*15f0*/  @!P4 MOV R41, R26 ;  /* 0x0000001a0029c202 */ /* 0x000fe20000000f00 */
[----:B------:R-:W-:Y:S01]  /*1600*/  IMAD.IADD R12, R13, 0x1, R36 ;  /* 0x000000010d0c7824 */ /* 0x000fe200078e0224 */
[----:B------:R-:W-:Y:S01]  /*1610*/  @!P3 MOV R43, R39 ;  /* 0x00000027002bb202 */ /* 0x000fe20000000f00 */
[----:B------:R-:W-:Y:S01]  /*1620*/  @!P4 IMAD.MOV.U32 R16, RZ, RZ, R13 ;  /* 0x000000ffff10c224 */ /* 0x000fe200078e000d */
[----:B------:R-:W-:Y:S01]  /*1630*/  @!P5 VIMNMX R20, PT, PT, R20, R37, PT ;  /* 0x000000251414d248 */ /* 0x000fe20003fe0100 */
[----:B------:R-:W-:Y:S01]  /*1640*/  @!P3 IMAD.MOV.U32 R41, RZ, RZ, R37 ;  /* 0x000000ffff29b224 */ /* 0x000fe200078e0025 */
[----:B------:R-:W-:Y:S01]  /*1650*/  @!P5 VIMNMX R21, PT, PT, R21, R38, !PT ;  /* 0x000000261515d248 */ /* 0x000fe20007fe0100 */
[--C-:B------:R-:W-:Y:S01]  /*1660*/  @!P3 IMAD.MOV.U32 R16, RZ, RZ, R12.reuse ;  /* 0x000000ffff10b224 */ /* 0x100fe200078e000c */
[----:B------:R-:W-:Y:S01]  /*1670*/  ISETP.GE.U32.AND P3, PT, R64, 0x20, PT ;  /* 0x000000204000780c */ /* 0x000fe20003f66070 */
[----:B------:R-:W-:Y:S01]  /*1680*/  IMAD.IADD R13, R15, 0x1, R12 ;  /* 0x000000010f0d7824 */ /* 0x000fe200078e020c */
[----:B------:R-:W-:Y:S01]  /*1690*/  @!P5 VIMNMX R22, PT, PT, R22, R39, PT ;  /* 0x000000271616d248 */ /* 0x000fe20003fe0100 */
[----:B------:R-:W-:Y:S01]  /*16a0*/  @!P2 IMAD.MOV.U32 R42, RZ, RZ, R21 ;  /* 0x000000ffff2aa224 */ /* 0x000fe200078e0015 */
[----:B------:R-:W-:Y:S01]  /*16b0*/  @!P5 VIMNMX R49, PT, PT, R49, R14, !PT ;  /* 0x0000000e3131d248 */ /* 0x000fe20007fe0100 */
[----:B------:R-:W-:Y:S01]  /*16c0*/  @!P2 IMAD.MOV.U32 R16, RZ, RZ, R13 ;  /* 0x000000ffff10a224 */ /* 0x000fe200078e000d */
[----:B------:R-:W-:Y:S01]  /*16d0*/  IADD3 R12, PT, PT, R13, R50, RZ ;  /* 0x000000320d0c7210 */ /* 0x000fe20007ffe0ff */
[----:B------:R-:W-:Y:S01]  /*16e0*/  @!P2 IMAD.MOV.U32 R41, RZ, RZ, R20 ;  /* 0x000000ffff29a224 */ /* 0x000fe200078e0014 */
[----:B------:R-:W-:Y:S01]  /*16f0*/  @!P6 VIMNMX R51, PT, PT, R51, R20, PT ;  /* 0x000000143333e248 */ /* 0x000fe20003fe0100 */
[----:B------:R-:W-:Y:S01]  /*1700*/  @!P2 IMAD.MOV.U32 R43, RZ, RZ, R22 ;  /* 0x000000ffff2ba224 */ /* 0x000fe200078e0016 */
[----:B-1----:R-:W-:Y:S01]  /*1710*/  @!P6 VIMNMX R32, PT, PT, R32, R21, !PT ;  /* 0x000000152020e248 */ /* 0x002fe20007fe0100 */
[----:B--2---:R-:W-:Y:S01]  /*1720*/  IMAD.IADD R13, R12, 0x1, R29 ;  /* 0x000000010c0d7824 */ /* 0x004fe200078e021d */
[----:B------:R-:W-:Y:S01]  /*1730*/  @!P6 VIMNMX R33, PT, PT, R33, R22, PT ;  /* 0x000000162121e248 */ /* 0x000fe20003fe0100 */
[----:B------:R3:W1:Y:S01]  /*1740*/  SHFL.UP PT, R21, R4, 0x1, RZ ;  /* 0x0420000004157989 */ /* 0x00066200000e00ff */
[----:B------:R-:W-:Y:S01]  /*1750*/  @!P6 VIMNMX R34, PT, PT, R34, R23, !PT ;  /* 0x000000172222e248 */ /* 0x000fe20007fe0100 */
[----:B------:R-:W-:Y:S01]  /*1760*/  @!P2 IMAD.MOV.U32 R45, RZ, RZ, R48 ;  /* 0x000000ffff2da224 */ /* 0x000fe200078e0030 */
[----:B------:R-:W-:Y:S01]  /*1770*/  @!P6 VIMNMX R35, PT, PT, R35, R48, PT ;  /* 0x000000302323e248 */ /* 0x000fe20003fe0100 */
[----:B------:R-:W-:Y:S01]  /*1780*/  @!P2 IMAD.MOV.U32 R46, RZ, RZ, R49 ;  /* 0x000000ffff2ea224 */ /* 0x000fe200078e0031 */
[----:B------:R-:W-:Y:S01]  /*1790*/  @!P6 VIMNMX R28, PT, PT, R28, R49, !PT ;  /* 0x000000311c1ce248 */ /* 0x000fe20007fe0100 */
[----:B------:R-:W-:Y:S01]  /*17a0*/  @!P1 IMAD.MOV.U32 R16, RZ, RZ, R12 ;  /* 0x000000ffff109224 */ /* 0x000fe200078e000c */
[----:B------:R-:W-:Y:S01]  /*17b0*/  @!P2 MOV R44, R23 ;  /* 0x00000017002ca202 */ /* 0x000fe20000000f00 */
[----:B------:R-:W-:Y:S01]  /*17c0*/  @!P1 IMAD.MOV.U32 R41, RZ, RZ, R51 ;  /* 0x000000ffff299224 */ /* 0x000fe200078e0033 */
[----:B------:R3:W2:Y:S01]  /*17d0*/  SHFL.UP PT, R23, R3, 0x1, RZ ;  /* 0x0420000003177989 */ /* 0x0006a200000e00ff */
[----:B------:R-:W-:Y:S01]  /*17e0*/  @!P1 IMAD.MOV.U32 R45, RZ, RZ, R35 ;  /* 0x000000ffff2d9224 */ /* 0x000fe200078e0023 */
[----:B------:R-:W-:Y:S01]  /*17f0*/  @!P1 MOV R46, R28 ;  /* 0x0000001c002e9202 */ /* 0x000fe20000000f00 */
[----:B------:R-:W-:Y:S01]  /*1800*/  @!P1 IMAD.MOV.U32 R44, RZ, RZ, R34 ;  /* 0x000000ffff2c9224 */ /* 0x000fe200078e0022 */
[C---:B------:R-:W-:Y:S01]  /*1810*/  ISETP.NE.AND P2, PT, R64.reuse, RZ, PT ;  /* 0x000000ff4000720c */ /* 0x040fe20003f45270 */
[----:B------:R-:W-:Y:S01]  /*1820*/  @!P1 IMAD.MOV.U32 R43, RZ, RZ, R33 ;  /* 0x000000ffff2b9224 */ /* 0x000fe200078e0021 */
[----:B------:R-:W-:Y:S01]  /*1830*/  ISETP.NE.AND P4, PT, R64, RZ, PT ;  /* 0x000000ff4000720c */ /* 0x000fe20003f85270 */
[----:B------:R-:W-:Y:S01]  /*1840*/  @!P1 IMAD.MOV.U32 R42, RZ, RZ, R32 ;  /* 0x000000ffff2a9224 */ /* 0x000fe200078e0020 */
[----:B------:R-:W-:-:S02]  /*1850*/  ISETP.NE.AND P5, PT, R29, RZ, PT ;  /* 0x000000ff1d00720c */ /* 0x000fc40003fa5270 */
[----:B------:R-:W-:Y:S01]  /*1860*/  ISETP.GE.AND P1, PT, R13, 0x101, PT ;  /* 0x000001010d00780c */ /* 0x000fe20003f26270 */
[----:B0--34-:R-:W-:-:S12]  /*1870*/  @!P3 BRA `(.L_x_1426) ;  /* 0x000000000040b947 */ /* 0x019fd80003800000 */
[C---:B------:R-:W-:Y:S01]  /*1880*/  ISETP.NE.AND P3, PT, R65.reuse, RZ, PT ;  /* 0x000000ff4100720c */ /* 0x040fe20003f65270 */
[----:B------:R-:W-:Y:S01]  /*1890*/  IMAD.IADD R65, R65, 0x1, R16 ;  /* 0x0000000141417824 */ /* 0x000fe200078e0210 */
[----:B------:R-:W-:-:S11]  /*18a0*/  ISETP.NE.AND P6, PT, R0, RZ, PT ;  /* 0x000000ff0000720c */ /* 0x000fd60003fc5270 */
[----:B------:R-:W-:Y:S02]  /*18b0*/  @!P3 VIMNMX R17, PT, PT, R17, R41, PT ;  /* 0x000000291111b248 */ /* 0x000fe40003fe0100 */
[----:B------:R-:W-:Y:S01]  /*18c0*/  @!P3 VIMNMX R19, PT, PT, R19, R42, !PT ;  /* 0x0000002a1313b248 */ /* 0x000fe20007fe0100 */
[----:B------:R-:W-:Y:S01]  /*18d0*/  @!P6 IMAD.MOV.U32 R17, RZ, RZ, R41 ;  /* 0x000000ffff11e224 */ /* 0x000fe200078e0029 */
[----:B-1----:R-:W-:Y:S01]  /*18e0*/  @!P3 VIMNMX R21, PT, PT, R21, R43, PT ;  /* 0x0000002b1515b248 */ /* 0x002fe20003fe0100 */
[----:B------:R-:W-:Y:S01]  /*18f0*/  @!P6 IMAD.MOV.U32 R19, RZ, RZ, R42 ;  /* 0x000000ffff13e224 */ /* 0x000fe200078e002a */
[----:B--2---:R-:W-:Y:S01]  /*1900*/  @!P3 VIMNMX R23, PT, PT, R23, R44, !PT ;  /* 0x0000002c1717b248 */ /* 0x004fe20007fe0100 */
[----:B------:R-:W-:Y:S01]  /*1910*/  @!P6 IMAD.MOV.U32 R21, RZ, RZ, R43 ;  /* 0x000000ffff15e224 */ /* 0x000fe200078e002b */
[----:B------:R-:W-:Y:S01]  /*1920*/  @!P3 VIMNMX R27, PT, PT, R27, R45, PT ;  /* 0x0000002d1b1bb248 */ /* 0x000fe20003fe0100 */
[----:B------:R-:W-:Y:S01]  /*1930*/  @!P6 IMAD.MOV.U32 R23, RZ, RZ, R44 ;  /* 0x000000ffff17e224 */ /* 0x000fe200078e002c */
[----:B------:R-:W-:Y:S01]  /*1940*/  @!P3 VIMNMX R63, PT, PT, R63, R46, !PT ;  /* 0x0000002e3f3fb248 */ /* 0x000fe20007fe0100 */
[----:B------:R-:W-:Y:S01]  /*1950*/  @!P6 IMAD.MOV.U32 R27, RZ, RZ, R45 ;  /* 0x000000ffff1be224 */ /* 0x000fe200078e002d */
[----:B------:R-:W-:Y:S01]  /*1960*/  @!P6 MOV R65, R16 ;  /* 0x000000100041e202 */ /* 0x000fe20000000f00 */
[----:B------:R-:W-:-:S07]  /*1970*/  @!P6 IMAD.MOV.U32 R63, RZ, RZ, R46 ;  /* 0x000000ffff3fe224 */ /* 0x000fce00078e002e */
.L_x_1426:
[----:B------:R-:W-:Y:S05]  /*1980*/  BSYNC.RECONVERGENT B0 ;  /* 0x0000000000007941 */ /* 0x000fea0003800200 */
.L_x_1425:
[----:B------:R-:W-:Y:S01]  /*1990*/  BSSY.RECONVERGENT B0, `(.L_x_1427) ;  /* 0x0000010000007945 */ /* 0x000fe20003800200 */
[----:B------:R-:W-:Y:S01]  /*19a0*/  @!P5 VIMNMX R52, PT, PT, R52, R33, PT ;  /* 0x000000213434d248 */ /* 0x000fe20003fe0100 */
[----:B------:R-:W-:Y:S01]  /*19b0*/  IMAD.MOV.U32 R33, RZ, RZ, R69 ;  /* 0x000000ffff217224 */ /* 0x000fe200078e0045 */
[----:B------:R-:W-:Y:S02]  /*19c0*/  @!P5 VIMNMX R30, PT, PT, R30, R51, PT ;  /* 0x000000331e1ed248 */ /* 0x000fe40003fe0100 */
[----:B------:R-:W-:Y:S02]  /*19d0*/  @!P5 VIMNMX R31, PT, PT, R31, R32, !PT ;  /* 0x000000201f1fd248 */ /* 0x000fe40007fe0100 */
[----:B------:R-:W-:Y:S02]  /*19e0*/  @!P5 VIMNMX R53, PT, PT, R53, R34, !PT ;  /* 0x000000223535d248 */ /* 0x000fe40007fe0100 */
[----:B------:R-:W-:Y:S01]  /*19f0*/  @!P5 VIMNMX R54, PT, PT, R54, R35, PT ;  /* 0x000000233636d248 */ /* 0x000fe20003fe0100 */
[----:B------:R-:W-:Y:S06]  /*1a00*/  @!P2 BRA `(.L_x_1428) ;  /* 0x000000000020a947 */ /* 0x000fec0003800000 */
[----:B------:R-:W-:Y:S01]  /*1a10*/  ISETP.NE.AND P2, PT, R69, RZ, PT ;  /* 0x000000ff4500720c */ /* 0x000fe20003f45270 */
[----:B------:R-:W-:-:S12]  /*1a20*/  IMAD.IADD R33, R65, 0x1, R69 ;  /* 0x0000000141217824 */ /* 0x000fd800078e0245 */
[----:B------:R-:W-:Y:S02]  /*1a30*/  @!P2 VIMNMX R56, PT, PT, R56, R17, PT ;  /* 0x000000113838a248 */ /* 0x000fe40003fe0100 */
[----:B------:R-:W-:Y:S02]  /*1a40*/  @!P2 VIMNMX R57, PT, PT, R57, R19, !PT ;  /* 0x000000133939a248 */ /* 0x000fe40007fe0100 */
[----:B-1----:R-:W-:Y:S02]  /*1a50*/  @!P2 VIMNMX R10, PT, PT, R10, R21, PT ;  /* 0x000000150a0aa248 */ /* 0x002fe40003fe0100 */
[----:B--2---:R-:W-:Y:S02]  /*1a60*/  @!P2 VIMNMX R11, PT, PT, R11, R23, !PT ;  /* 0x000000170b0ba248 */ /* 0x004fe40007fe0100 */
[----:B------:R-:W-:Y:S02]  /*1a70*/  @!P2 VIMNMX R8, PT, PT, R8, R27, PT ;  /* 0x0000001b0808a248 */ /* 0x000fe40003fe0100 */
[----:B------:R-:W-:-:S07]  /*1a80*/  @!P2 VIMNMX R9, PT, PT, R9, R63, !PT ;  /* 0x0000003f0909a248 */ /* 0x000fce0007fe0100 */
.L_x_1428:
[----:B------:R-:W-:Y:S05]  /*1a90*/  BSYNC.RECONVERGENT B0 ;  /* 0x0000000000007941 */ /* 0x000fea0003800200 */
.L_x_1427:
[----:B------:R-:W-:Y:S01]  /*1aa0*/  BSSY.RECONVERGENT B0, `(.L_x_1429) ;  /* 0x0000013000007945 */ /* 0x000fe20003800200 */
[----:B------:R-:W-:Y:S01]  /*1ab0*/  IMAD.IADD R66, R66, 0x1, R33 ;  /* 0x0000000142427824 */ /* 0x000fe200078e0221 */
[----:B------:R-:W-:Y:S02]  /*1ac0*/  @!P5 VIMNMX R55, PT, PT, R55, R28, !PT ;  /* 0x0000001c3737d248 */ /* 0x000fe40007fe0100 */
[----:B------:R-:W-:Y:S05]  /*1ad0*/  @P4 BRA `(.L_x_1430) ;  /* 0x00000000003c4947 */ /* 0x000fea0003800000 */
[----:B------:R-:W0:Y:S01]  /*1ae0*/  LDC.64 R2, c[0x0][0x3e8] ;  /* 0x0000fa00ff027b82 */ /* 0x000e220000000a00 */
[----:B------:R-:W-:Y:S02]  /*1af0*/  IMAD.MOV.U32 R35, RZ, RZ, 0x65 ;  /* 0x00000065ff237424 */ /* 0x000fe400078e00ff */
[----:B------:R-:W-:-:S05]  /*1b00*/  IMAD.MOV.U32 R65, RZ, RZ, RZ ;  /* 0x000000ffff417224 */ /* 0x000fca00078e00ff */
[----:B------:R-:W3:Y:S01]  /*1b10*/  LDC.64 R4, c[0x0][0x3d8] ;  /* 0x0000f600ff047b82 */ /* 0x000ee20000000a00 */
        /* <DEDUP_REMOVED lines=10> */
[----:B---3--:R0:W-:Y:S02]  /*1bc0*/  ST.E.STRONG.GPU desc[UR6][R4.64+0x80], R35 ;  /* 0x0000802304007985 */ /* 0x0081e4000c10f906 */
.L_x_1430:
[----:B------:R-:W-:Y:S05]  /*1bd0*/  BSYNC.RECONVERGENT B0 ;  /* 0x0000000000007941 */ /* 0x000fea0003800200 */
.L_x_1429:
[----:B------:R-:W-:Y:S02]  /*1be0*/  @!P0 VIMNMX R60, PT, PT, R60, R56, PT ;  /* 0x000000383c3c8248 */ /* 0x000fe40003fe0100 */
[----:B------:R-:W-:Y:S02]  /*1bf0*/  @!P0 VIMNMX R61, PT, PT, R61, R57, !PT ;  /* 0x000000393d3d8248 */ /* 0x000fe40007fe0100 */
[----:B------:R-:W-:Y:S02]  /*1c00*/  @!P0 VIMNMX R58, PT, PT, R58, R10, PT ;  /* 0x0000000a3a3a8248 */ /* 0x000fe40003fe0100 */
[----:B------:R-:W-:Y:S02]  /*1c10*/  @!P0 VIMNMX R59, PT, PT, R59, R11, !PT ;  /* 0x0000000b3b3b8248 */ /* 0x000fe40007fe0100 */
[----:B------:R-:W-:Y:S02]  /*1c20*/  @!P0 VIMNMX R6, PT, PT, R6, R8, PT ;  /* 0x0000000806068248 */ /* 0x000fe40003fe0100 */
[----:B------:R-:W-:Y:S01]  /*1c30*/  @!P0 VIMNMX R7, PT, PT, R7, R9, !PT ;  /* 0x0000000907078248 */ /* 0x000fe20007fe0100 */
[----:B------:R-:W-:Y:S06]  /*1c40*/  @!P1 BRA `(.L_x_1431) ;  /* 0x0000001c00009947 */ /* 0x000fec0003800000 */
[----:B------:R-:W-:Y:S01]  /*1c50*/  BAR.SYNC.DEFER_BLOCKING 0x0 ;  /* 0x0000000000007b1d */ /* 0x000fe20000010000 */
[----:B------:R-:W-:Y:S02]  /*1c60*/  ISETP.NE.AND P0, PT, R69, RZ, PT ;  /* 0x000000ff4500720c */ /* 0x000fe40003f05270 */
[----:B------:R-:W-:Y:S02]  /*1c70*/  ISETP.NE.AND P1, PT, R70, R71, PT ;  /* 0x000000474600720c */ /* 0x000fe40003f25270 */
[----:B------:R-:W-:-:S09]  /*1c80*/  ISETP.NE.AND P2, PT, R71, R68, PT ;  /* 0x000000444700720c */ /* 0x000fd20003f45270 */
[--C-:B------:R-:W-:Y:S02]  /*1c90*/  @P0 IMAD R0, R65, 0x1c, R73.reuse ;  /* 0x0000001c41000824 */ /* 0x100fe400078e0249 */
[--C-:B------:R-:W-:Y:S02]  /*1ca0*/  @P1 IMAD R33, R33, 0x1c, R73.reuse ;  /* 0x0000001c21211824 */ /* 0x100fe400078e0249 */
[----:B0-----:R-:W-:Y:S01]  /*1cb0*/  @P2 IMAD R2, R66, 0x1c, R73 ;  /* 0x0000001c42022824 */ /* 0x001fe200078e0249 */
[----:B------:R0:W-:Y:S04]  /*1cc0*/  @P0 STS [R0], R67 ;  /* 0x0000004300000388 */ /* 0x0001e80000000800 */
[----:B------:R0:W-:Y:S04]  /*1cd0*/  @P0 STS [R0+0x4], R17 ;  /* 0x0000041100000388 */ /* 0x0001e80000000800 */
[----:B------:R0:W-:Y:S04]  /*1ce0*/  @P0 STS [R0+0x8], R19 ;  /* 0x0000081300000388 */ /* 0x0001e80000000800 */
[----:B-1----:R0:W-:Y:S04]  /*1cf0*/  @P0 STS [R0+0xc], R21 ;  /* 0x00000c1500000388 */ /* 0x0021e80000000800 */
[----:B--2---:R0:W-:Y:S04]  /*1d00*/  @P0 STS [R0+0x10], R23 ;  /* 0x0000101700000388 */ /* 0x0041e80000000800 */
        /* <DEDUP_REMOVED lines=39> */
[----:B------:R-:W-:-:S04]  /*1f80*/  IADD3 R6, P0, PT, R2, 0xc, RZ ;  /* 0x0000000c02067810 */ /* 0x000fc80007f1e0ff */
[----:B------:R-:W-:-:S09]  /*1f90*/  IADD3.X R19, PT, PT, RZ, R3, RZ, P0, !PT ;  /* 0x00000003ff137210 */ /* 0x000fd200007fe4ff */
.L_x_1434:
[----:B0-----:R-:W0:Y:S01]  /*1fa0*/  LDS R5, [R4+-0x8] ;  /* 0xfffff80004057984 */ /* 0x001e220000000800 */
[----:B------:R-:W-:Y:S02]  /*1fb0*/  IMAD.MOV.U32 R2, RZ, RZ, R6 ;  /* 0x000000ffff027224 */ /* 0x000fe400078e0006 */
[----:B------:R-:W-:Y:S01]  /*1fc0*/  IMAD.MOV.U32 R3, RZ, RZ, R19 ;  /* 0x000000ffff037224 */ /* 0x000fe200078e0013 */
[----:B------:R-:W1:Y:S01]  /*1fd0*/  LDS R7, [R4+-0x4] ;  /* 0xfffffc0004077984 */ /* 0x000e620000000800 */
[----:B------:R-:W-:Y:S01]  /*1fe0*/  VIADD R0, R0, 0x1 ;  /* 0x0000000100007836 */ /* 0x000fe20000000000 */
[----:B------:R-:W-:Y:S02]  /*1ff0*/  IADD3 R6, P2, PT, R2, 0x1800, RZ ;  /* 0x0000180002067810 */ /* 0x000fe40007f5e0ff */
[----:B------:R-:W2:Y:S02]  /*2000*/  LDS R9, [R4] ;  /* 0x0000000004097984 */ /* 0x000ea40000000800 */
[----:B------:R-:W-:Y:S01]  /*2010*/  ISETP.NE.AND P0, PT, R0, RZ, PT ;  /* 0x000000ff0000720c */ /* 0x000fe20003f05270 */
[----:B------:R-:W-:Y:S01]  /*2020*/  IMAD.X R19, RZ, RZ, R3, P2 ;  /* 0x000000ffff137224 */ /* 0x000fe200010e0603 */
[----:B------:R-:W3:Y:S04]  /*2030*/  LDS R11, [R4+0x4] ;  /* 0x00000400040b7984 */ /* 0x000ee80000000800 */
[----:B------:R-:W4:Y:S04]  /*2040*/  LDS R15, [R4+0x8] ;  /* 0x00000800040f7984 */ /* 0x000f280000000800 */
[----:B------:R5:W4:Y:S02]  /*2050*/  LDS R17, [R4+0xc] ;  /* 0x00000c0004117984 */ /* 0x000b240000000800 */
[----:B-----5:R-:W-:-:S02]  /*2060*/  VIADD R4, R4, 0x1c00 ;  /* 0x00001c0004047836 */ /* 0x020fc40000000000 */
[----:B0-----:R0:W-:Y:S04]  /*2070*/  STG.E desc[UR6][R2.64+-0xc], R5 ;  /* 0xfffff40502007986 */ /* 0x0011e8000c101906 */
[----:B-1----:R0:W-:Y:S04]  /*2080*/  STG.E desc[UR6][R2.64+-0x8], R7 ;  /* 0xfffff80702007986 */ /* 0x0021e8000c101906 */
[----:B--2---:R0:W-:Y:S04]  /*2090*/  STG.E desc[UR6][R2.64+-0x4], R9 ;  /* 0xfffffc0902007986 */ /* 0x0041e8000c101906 */
[----:B---3--:R0:W-:Y:S04]  /*20a0*/  STG.E desc[UR6][R2.64], R11 ;  /* 0x0000000b02007986 */ /* 0x0081e8000c101906 */
[----:B----4-:R0:W-:Y:S04]  /*20b0*/  STG.E desc[UR6][R2.64+0x4], R15 ;  /* 0x0000040f02007986 */ /* 0x0101e8000c101906 */
[----:B------:R0:W-:Y:S01]  /*20c0*/  STG.E desc[UR6][R2.64+0x8], R17 ;  /* 0x0000081102007986 */ /* 0x0001e2000c101906 */
[----:B------:R-:W-:Y:S05]  /*20d0*/  @P0 BRA `(.L_x_1434) ;  /* 0xfffffffc00b00947 */ /* 0x000fea000383ffff */
.L_x_1433:
[----:B------:R-:W-:Y:S05]  /*20e0*/  BSYNC.RECONVERGENT B0 ;  /* 0x0000000000007941 */ /* 0x000fea0003800200 */
.L_x_1432:
[----:B------:R-:W-:Y:S05]  /*20f0*/  @!P1 EXIT ;  /* 0x000000000000994d */ /* 0x000fea0003800000 */
[----:B0-----:R-:W0:Y:S01]  /*2100*/  LDC.64 R2, c[0x0][0x3c8] ;  /* 0x0000f200ff027b82 */ /* 0x001e220000000a00 */
[----:B------:R-:W-:Y:S01]  /*2110*/  IADD3 R0, PT, PT, -R64, R13, RZ ;  /* 0x0000000d40007210 */ /* 0x000fe20007ffe1ff */
[----:B------:R-:W-:Y:S03]  /*2120*/  BSSY.RECONVERGENT B0, `(.L_x_1435) ;  /* 0x00000d3000007945 */ /* 0x000fe60003800200 */
        /* <DEDUP_REMOVED lines=10> */
.L_x_1437:
        /* <DEDUP_REMOVED lines=197> */
[----:B0-----:R-:W-:Y:S01]  /*2e20*/  IMAD.MOV.U32 R2, RZ, RZ, R7 ;  /* 0x000000ffff027224 */ /* 0x001fe200078e0007 */
[----:B------:R-:W-:Y:S01]  /*2e30*/  MOV R3, R14 ;  /* 0x0000000e00037202 */ /* 0x000fe20000000f00 */
[----:B------:R-:W-:Y:S06]  /*2e40*/  @!P1 BRA `(.L_x_1437) ;  /* 0xfffffff000e09947 */ /* 0x000fec000383ffff */
.L_x_1436:
[----:B------:R-:W-:Y:S05]  /*2e50*/  BSYNC.RECONVERGENT B0 ;  /* 0x0000000000007941 */ /* 0x000fea0003800200 */
.L_x_1435:
        /* <DEDUP_REMOVED lines=14> */
[----:B------:R-:W-:Y:S04]  /*2f40*/  LDS R23, [R0+-0x1bf8] ;  /* 0xffe4080000177984 */ /* 0x000fe80000000800 */
        /* <DEDUP_REMOVED lines=92> */
.L_x_1439:
[----:B------:R-:W-:Y:S05]  /*3510*/  BSYNC.RECONVERGENT B0 ;  /* 0x0000000000007941 */ /* 0x000fea0003800200 */
.L_x_1438:
[----:B------:R-:W-:-:S13]  /*3520*/  ISETP.LT.OR P0, PT, R64, R13, P0 ;  /* 0x0000000d4000720c */ /* 0x000fda0000701670 */
[----:B------:R-:W-:Y:S05]  /*3530*/  @!P0 EXIT ;  /* 0x000000000000894d */ /* 0x000fea0003800000 */
        /* <DEDUP_REMOVED lines=49> */
.L_x_1431:
[----:B------:R-:W-:Y:S02]  /*3850*/  ISETP.NE.AND P0, PT, R69, RZ, PT ;  /* 0x000000ff4500720c */ /* 0x000fe40003f05270 */
[----:B------:R-:W-:Y:S02]  /*3860*/  ISETP.NE.AND P1, PT, R70, R71, PT ;  /* 0x000000474600720c */ /* 0x000fe40003f25270 */
[----:B------:R-:W-:-:S09]  /*3870*/  ISETP.NE.AND P2, PT, R71, R68, PT ;  /* 0x000000444700720c */ /* 0x000fd20003f45270 */
[----:B0-----:R-:W0:Y:S08]  /*3880*/  @P0 LDC.64 R2, c[0x0][0x3c8] ;  /* 0x0000f200ff020b82 */ /* 0x001e300000000a00 */
[----:B------:R-:W3:Y:S01]  /*3890*/  @P1 LDC.64 R4, c[0x0][0x3c8] ;  /* 0x0000f200ff041b82 */ /* 0x000ee20000000a00 */
[----:B0-----:R-:W-:-:S05]  /*38a0*/  @P0 IMAD.WIDE R2, R65, 0x18, R2 ;  /* 0x0000001841020825 */ /* 0x001fca00078e0202 */
[----:B------:R0:W-:Y:S01]  /*38b0*/  @P0 STG.E desc[UR6][R2.64], R17 ;  /* 0x0000001102000986 */ /* 0x0001e2000c101906 */
[----:B---3--:R-:W-:-:S03]  /*38c0*/  @P1 IMAD.WIDE R4, R33, 0x18, R4 ;  /* 0x0000001821041825 */ /* 0x008fc600078e0204 */
[----:B------:R0:W-:Y:S04]  /*38d0*/  @P0 STG.E desc[UR6][R2.64+0x4], R19 ;  /* 0x0000041302000986 */ /* 0x0001e8000c101906 */
[----:B-1----:R0:W-:Y:S04]  /*38e0*/  @P0 STG.E desc[UR6][R2.64+0x8], R21 ;  /* 0x0000081502000986 */ /* 0x0021e8000c101906 */
        /* <DEDUP_REMOVED lines=19> */
.L_x_1424:
[----:B------:R-:W0:Y:S01]  /*3a20*/  S2R R68, SR_TID.X ;  /* 0x0000000000447919 */ /* 0x000e220000002100 */
[----:B------:R-:W1:Y:S01]  /*3a30*/  LDC.64 R2, c[0x0][0x380] ;  /* 0x0000e000ff027b82 */ /* 0x000e620000000a00 */
[----:B------:R-:W2:Y:S01]  /*3a40*/  S2R R60, SR_LANEID ;  /* 0x00000000003c7919 */ /* 0x000ea20000000000 */
[----:B------:R-:W3:Y:S06]  /*3a50*/  S2R R12, SR_CgaCtaId ;  /* 0x00000000000c7919 */ /* 0x000eec0000008800 */
[----:B------:R-:W4:Y:S01]  /*3a60*/  LDC.64 R8, c[0x0][0x398] ;  /* 0x0000e600ff087b82 */ /* 0x000f220000000a00 */
[----:B0-----:R-:W-:-:S02]  /*3a70*/  LOP3.LUT R0, R68, 0x1f, RZ, 0xc0, !PT ;  /* 0x0000001f44007812 */ /* 0x001fc400078ec0ff */
[----:B------:R-:W-:-:S03]  /*3a80*/  LOP3.LUT R6, R68, 0x3e0, RZ, 0xc0, !PT ;  /* 0x000003e044067812 */ /* 0x000fc600078ec0ff */
[----:B------:R-:W-:-:S04]  /*3a90*/  IMAD.IADD R7, R5, 0x1, R0 ;  /* 0x0000000105077824 */ /* 0x000fc800078e0200 */
[----:B------:R-:W-:-:S04]  /*3aa0*/  IMAD R13, R6, 0x3, R7 ;  /* 0x00000003060d7824 */ /* 0x000fc800078e0207 */
[----:B-1----:R-:W-:-:S05]  /*3ab0*/  IMAD.WIDE.U32 R6, R13, 0x10, R2 ;  /* 0x000000100d067825 */ /* 0x002fca00078e0002 */
[----:B------:R-:W5:Y:S04]  /*3ac0*/  LDG.E R0, desc[UR6][R6.64] ;  /* 0x0000000606007981 */ /* 0x000f68000c1e1900 */
[----:B------:R-:W5:Y:S04]  /*3ad0*/  LDG.E R10, desc[UR6][R6.64+0x200] ;  /* 0x00020006060a7981 */ /* 0x000f68000c1e1900 */
[----:B------:R-:W5:Y:S01]  /*3ae0*/  LDG.E R11, desc[UR6][R6.64+0x400] ;  /* 0x00040006060b7981 */ /* 0x000f62000c1e1900 */
[----:B------:R-:W-:Y:S01]  /*3af0*/  SHF.R.U32.HI R44, RZ, 0x5, R68 ;  /* 0x00000005ff2c7819 */ /* 0x000fe20000011644 */
[----:B------:R-:W-:Y:S01]  /*3b00*/  IMAD.MOV.U32 R64, RZ, RZ, RZ ;  /* 0x000000ffff407224 */ /* 0x000fe200078e00ff */
[----:B------:R-:W-:Y:S01]  /*3b10*/  ISETP.NE.AND P0, PT, R68, RZ, PT ;  /* 0x000000ff4400720c */ /* 0x000fe20003f05270 */
[----:B----4-:R-:W-:Y:S01]  /*3b20*/  IMAD.WIDE.U32 R8, R13, 0x10, R8 ;  /* 0x000000100d087825 */ /* 0x010fe200078e0008 */
[----:B------:R-:W-:-:S03]  /*3b30*/  MOV R59, 0x400 ;  /* 0x00000400003b7802 */ /* 0x000fc60000000f00 */
[----:B--2---:R-:W-:Y:S01]  /*3b40*/  IMAD R15, R44, 0x60, R60 ;  /* 0x000000602c0f7824 */ /* 0x004fe200078e023c */
[----:B---3--:R-:W-:-:S04]  /*3b50*/  LEA R59, R12, R59, 0x18 ;  /* 0x0000003b0c3b7211 */ /* 0x008fc800078ec0ff */
[----:B------:R-:W-:-:S03]  /*3b60*/  LEA R17, R15, R59, 0x2 ;  /* 0x0000003b0f117211 */ /* 0x000fc600078e10ff */
[----:B------:R-:W-:-:S04]  /*3b70*/  @!P0 IMAD.WIDE.U32 R2, R5, 0x10, R2 ;  /* 0x0000001005028825 */ /* 0x000fc800078e0002 */
[----:B------:R-:W-:Y:S01]  /*3b80*/  IMAD R5, R60, 0x8, R17 ;  /* 0x000000083c057824 */ /* 0x000fe200078e0211 */
[----:B-----5:R-:W-:Y:S04]  /*3b90*/  STS [R17], R0 ;  /* 0x0000000011007388 */ /* 0x020fe80000000800 */
[----:B------:R0:W-:Y:S04]  /*3ba0*/  STS [R17+0x80], R10 ;  /* 0x0000800a11007388 */ /* 0x0001e80000000800 */
[----:B------:R-:W-:Y:S01]  /*3bb0*/  STS [R17+0x100], R11 ;  /* 0x0001000b11007388 */ /* 0x000fe20000000800 */
        /* <DEDUP_REMOVED lines=16> */
[----:B------:R-:W-:Y:S01]  /*3cc0*/  ISETP.NE.AND P0, PT, R68, RZ, PT ;  /* 0x000000ff4400720c */ /* 0x000fe20003f05270 */
[----:B------:R-:W-:Y:S01]  /*3cd0*/  IMAD R0, R15, 0x14, R17 ;  /* 0x000000140f007824 */ /* 0x000fe200078e0211 */
[----:B---3--:R-:W-:Y:S01]  /*3ce0*/  ISETP.NE.AND P1, PT, R67, R66, PT ;  /* 0x000000424300720c */ /* 0x008fe20003f25270 */
[----:B------:R-:W-:Y:S01]  /*3cf0*/  IMAD R25, R24, 0x14, R5 ;  /* 0x0000001418197824 */ /* 0x000fe200078e0205 */
[----:B----4-:R-:W-:Y:S01]  /*3d00*/  ISETP.NE.AND P2, PT, R66, R65, PT ;  /* 0x000000414200720c */ /* 0x010fe20003f45270 */
[----:B------:R-:W-:Y:S01]  /*3d10*/  IMAD R24, R68, 0x4, R59 ;  /* 0x0000000444187824 */ /* 0x000fe200078e023b */
[----:B------:R-:W-:-:S02]  /*3d20*/  ISETP.NE.AND P4, PT, R44, 0x2, PT ;  /* 0x000000022c00780c */ /* 0x000fc40003f85270 */
[C---:B------:R-:W-:Y:S02]  /*3d30*/  ISETP.NE.AND P5, PT, R44.reuse, 0x3, PT ;  /* 0x000000032c00780c */ /* 0x040fe40003fa5270 */
[----:B------:R-:W-:Y:S01]  /*3d40*/  ISETP.NE.AND P3, PT, R44, 0x4, PT ;  /* 0x000000042c00780c */ /* 0x000fe20003f65270 */
[----:B-----5:R-:W-:Y:S02]  /*3d50*/  IMAD.MOV.U32 R7, RZ, RZ, R6 ;  /* 0x000000ffff077224 */ /* 0x020fe400078e0006 */
[----:B--2---:R-:W-:-:S03]  /*3d60*/  IMAD.MOV.U32 R11, RZ, RZ, R10 ;  /* 0x000000ffff0b7224 */ /* 0x004fc600078e000a */
[----:B------:R-:W-:Y:S01]  /*3d70*/  STS.64 [R0], R6 ;  /* 0x0000000600007388 */ /* 0x000fe20000000a00 */
[----:B------:R-:W-:-:S03]  /*3d80*/  IMAD.MOV.U32 R13, RZ, RZ, R12 ;  /* 0x000000ffff0d7224 */ /* 0x000fc600078e000c */
[----:B------:R-:W-:Y:S01]  /*3d90*/  STS.64 [R0+0x8], R10 ;  /* 0x0000080a00007388 */ /* 0x000fe20000000a00 */
[----:B------:R-:W-:-:S03]  /*3da0*/  IMAD.MOV.U32 R15, RZ, RZ, R14 ;  /* 0x000000ffff0f7224 */ /* 0x000fc600078e000e */
[----:B------:R-:W-:Y:S01]  /*3db0*/  STS.64 [R0+0x10], R12 ;  /* 0x0000100c00007388 */ /* 0x000fe20000000a00 */
[----:B------:R-:W-:-:S03]  /*3dc0*/  MOV R17, R16 ;  /* 0x0000001000117202 */ /* 0x000fc60000000f00 */
        /* <DEDUP_REMOVED lines=16> */
[----:B------:R-:W-:Y:S04]  /*3ed0*/  LDS.64 R6, [R25+0x28] ;  /* 0x0000280019067984 */ /* 0x000fe80000000a00 */
[----:B------:R-:W2:Y:S04]  /*3ee0*/  LDS.64 R16, [R25+0x30] ;  /* 0x0000300019107984 */ /* 0x000ea80000000a00 */
[----:B------:R-:W3:Y:S04]  /*3ef0*/  LDS.64 R18, [R25+0x38] ;  /* 0x0000380019127984 */ /* 0x000ee80000000a00 */
[----:B------:R-:W4:Y:S01]  /*3f00*/  LDS.64 R2, [R25+0x40] ;  /* 0x0000400019027984 */ /* 0x000f220000000a00 */
[----:B------:R-:W-:Y:S01]  /*3f10*/  BAR.SYNC.DEFER_BLOCKING 0x0 ;  /* 0x0000000000007b1d */ /* 0x000fe20000010000 */
[----:B0-----:R-:W-:Y:S01]  /*3f20*/  IMAD.MOV.U32 R21, RZ, RZ, R10 ;  /* 0x000000ffff157224 */ /* 0x001fe200078e000a */
[----:B------:R-:W-:Y:S01]  /*3f30*/  @!P1 VIMNMX R21, PT, PT, R56, R10, PT ;  /* 0x0000000a38159248 */ /* 0x000fe20003fe0100 */
[----:B------:R-:W-:Y:S01]  /*3f40*/  IMAD.MOV.U32 R20, RZ, RZ, R11 ;  /* 0x000000ffff147224 */ /* 0x000fe200078e000b */
[----:B------:R-:W-:-:S02]  /*3f50*/  @!P1 VIMNMX R20, PT, PT, R57, R11, !PT ;  /* 0x0000000b39149248 */ /* 0x000fc40007fe0100 */
[-C--:B-1----:R-:W-:Y:S02]  /*3f60*/  MOV R0, R9.reuse ;  /* 0x0000000900007202 */ /* 0x082fe40000000f00 */
[----:B------:R-:W-:Y:S01]  /*3f70*/  @!P1 VIMNMX R0, PT, PT, R15, R9, !PT ;  /* 0x000000090f009248 */ /* 0x000fe20007fe0100 */
[----:B------:R-:W-:Y:S01]  /*3f80*/  STS [R24+0x578], R65 ;  /* 0x0005784118007388 */ /* 0x000fe20000000800 */
[----:B------:R-:W-:Y:S01]  /*3f90*/  BAR.SYNC.DEFER_BLOCKING 0x0 ;  /* 0x0000000000007b1d */ /* 0x000fe20000010000 */
[----:B--2---:R-:W-:Y:S01]  /*3fa0*/  @!P2 VIMNMX R16, PT, PT, R16, R21, PT ;  /* 0x000000151010a248 */ /* 0x004fe20003fe0100 */
[----:B------:R-:W-:Y:S01]  /*3fb0*/  IMAD.MOV.U32 R21, RZ, RZ, R8 ;  /* 0x000000ffff157224 */ /* 0x000fe200078e0008 */
[----:B------:R-:W-:Y:S02]  /*3fc0*/  @!P1 VIMNMX R21, PT, PT, R14, R8, PT ;  /* 0x000000080e159248 */ /* 0x000fe40003fe0100 */
[----:B---3--:R-:W-:Y:S01]  /*3fd0*/  @!P2 VIMNMX R19, PT, PT, R19, R0, !PT ;  /* 0x000000001313a248 */ /* 0x008fe20007fe0100 */
[----:B------:R-:W-:Y:S01]  /*3fe0*/  IMAD.MOV.U32 R0, RZ, RZ, R7 ;  /* 0x000000ffff007224 */ /* 0x000fe200078e0007 */
[----:B------:R-:W-:Y:S01]  /*3ff0*/  @!P1 VIMNMX R0, PT, PT, R13, R7, !PT ;  /* 0x000000070d009248 */ /* 0x000fe20007fe0100 */
[----:B------:R-:W-:Y:S01]  /*4000*/  SHFL.UP PT, R25, R16, 0x1, RZ ;  /* 0x0420000010197989 */ /* 0x000fe200000e00ff */
[----:B------:R-:W-:-:S02]  /*4010*/  @!P2 VIMNMX R18, PT, PT, R18, R21, PT ;  /* 0x000000151212a248 */ /* 0x000fc40003fe0100 */
[----:B------:R-:W-:Y:S01]  /*4020*/  @!P2 VIMNMX R17, PT, PT, R17, R20, !PT ;  /* 0x000000141111a248 */ /* 0x000fe20007fe0100 */
[----:B------:R-:W-:Y:S01]  /*4030*/  SHFL.UP PT, R22, R19, 0x1, RZ ;  /* 0x0420000013167989 */ /* 0x000fe200000e00ff */
[----:B----4-:R-:W-:Y:S02]  /*4040*/  @!P2 VIMNMX R3, PT, PT, R3, R0, !PT ;  /* 0x000000000303a248 */ /* 0x010fe40007fe0100 */
[----:B------:R-:W-:Y:S01]  /*4050*/  MOV R21, R19 ;  /* 0x0000001300157202 */ /* 0x000fe20000000f00 */
[----:B------:R-:W-:Y:S02]  /*4060*/  SHFL.UP PT, R27, R18, 0x1, RZ ;  /* 0x04200000121b7989 */ /* 0x000fe400000e00ff */
[----:B------:R-:W-:Y:S02]  /*4070*/  IMAD.MOV.U32 R0, RZ, RZ, R3 ;  /* 0x000000ffff007224 */ /* 0x000fe400078e0003 */
[----:B------:R-:W-:Y:S04]  /*4080*/  SHFL.UP PT, R28, R17, 0x1, RZ ;  /* 0x04200000111c7989 */ /* 0x000fe800000e00ff */
[----:B------:R0:W1:Y:S04]  /*4090*/  @P0 LDS R64, [R24+0x574] ;  /* 0x0005740018400984 */ /* 0x0000680000000800 */
[----:B------:R-:W-:Y:S01]  /*40a0*/  SHFL.UP PT, R30, R3, 0x1, RZ ;  /* 0x04200000031e7989 */ /* 0x000fe200000e00ff */
[----:B0-----:R-:W-:Y:S01]  /*40b0*/  IMAD.MOV.U32 R24, RZ, RZ, R16 ;  /* 0x000000ffff187224 */ /* 0x001fe200078e0010 */
[----:B-1----:R-:W-:-:S04]  /*40c0*/  ISETP.NE.AND P0, PT, R64, R67, PT ;  /* 0x000000434000720c */ /* 0x002fc80003f05270 */
[----:B------:R-:W-:-:S05]  /*40d0*/  SEL R5, RZ, 0x1, !P0 ;  /* 0x00000001ff057807 */ /* 0x000fca0004000000 */
[----:B------:R-:W-:Y:S02]  /*40e0*/  VIADD R63, R5, 0x1 ;  /* 0x00000001053f7836 */ /* 0x000fe40000000000 */
[----:B------:R-:W-:Y:S02]  /*40f0*/  @!P1 IMAD.MOV R63, RZ, RZ, R5 ;  /* 0x000000ffff3f9224 */ /* 0x000fe400078e0205 */
[----:B------:R-:W-:Y:S01]  /*4100*/  IMAD.MOV.U32 R5, RZ, RZ, R6 ;  /* 0x000000ffff057224 */ /* 0x000fe200078e0006 */
[----:B------:R-:W-:Y:S02]  /*4110*/  @!P1 VIMNMX R5, PT, PT, R12, R6, PT ;  /* 0x000000060c059248 */ /* 0x000fe40003fe0100 */
[----:B------:R-:W-:Y:S02]  /*4120*/  ISETP.GT.AND P1, PT, R60, RZ, PT ;  /* 0x000000ff3c00720c */ /* 0x000fe40003f24270 */
[----:B------:R-:W-:Y:S01]  /*4130*/  @!P2 VIMNMX R2, PT, PT, R2, R5, PT ;  /* 0x000000050202a248 */ /* 0x000fe20003fe0100 */
[----:B------:R-:W-:-:S02]  /*4140*/  VIADD R5, R63, 0x1 ;  /* 0x000000013f057836 */ /* 0x000fc40000000000 */
[----:B------:R-:W-:Y:S01]  /*4150*/  @!P2 IMAD.MOV R5, RZ, RZ, R63 ;  /* 0x000000ffff05a224 */ /* 0x000fe200078e023f */
[----:B------:R-:W-:Y:S01]  /*4160*/  ISETP.NE.AND P2, PT, R60, 0x1f, PT ;  /* 0x0000001f3c00780c */ /* 0x000fe20003f45270 */
[----:B------:R-:W0:Y:S01]  /*4170*/  SHFL.UP PT, R23, R2, 0x1, RZ ;  /* 0x0420000002177989 */ /* 0x000e2200000e00ff */
[----:B------:R-:W-:Y:S02]  /*4180*/  IMAD.MOV.U32 R20, RZ, RZ, R2 ;  /* 0x000000ffff147224 */ /* 0x000fe400078e0002 */
[----:B------:R-:W-:Y:S01]  /*4190*/  ISETP.NE.AND P0, PT, R5, RZ, PT ;  /* 0x000000ff0500720c */ /* 0x000fe20003f05270 */
[----:B------:R-:W1:Y:S08]  /*41a0*/  SHFL.UP PT, R26, R5, 0x1, RZ ;  /* 0x04200000051a7989 */ /* 0x000e7000000e00ff */
[----:B------:R-:W-:-:S04]  /*41b0*/  @!P2 IMAD R37, R44, 0x1c, R59 ;  /* 0x0000001c2c25a824 */ /* 0x000fc800078e023b */
[----:B------:R-:W-:Y:S01]  /*41c0*/  @!P0 VIMNMX R21, PT, PT, R22, R19, !PT ;  /* 0x0000001316158248 */ /* 0x000fe20007fe0100 */
[----:B------:R-:W-:Y:S01]  /*41d0*/  IMAD.MOV.U32 R22, RZ, RZ, R18 ;  /* 0x000000ffff167224 */ /* 0x000fe200078e0012 */
[-C--:B------:R-:W-:Y:S01]  /*41e0*/  @!P0 VIMNMX R22, PT, PT, R27, R18.reuse, PT ;  /* 0x000000121b168248 */ /* 0x080fe20003fe0100 */
[----:B------:R-:W-:Y:S01]  /*41f0*/  @!P1 IMAD.MOV.U32 R21, RZ, RZ, R19 ;  /* 0x000000ffff159224 */ /* 0x000fe200078e0013 */
[----:B------:R-:W-:Y:S02]  /*4200*/  @!P1 MOV R22, R18 ;  /* 0x0000001200169202 */ /* 0x000fe40000000f00 */
[----:B------:R-:W-:Y:S01]  /*4210*/  @!P0 VIMNMX R24, PT, PT, R25, R16, PT ;  /* 0x0000001019188248 */ /* 0x000fe20003fe0100 */
[----:B------:R-:W-:Y:S01]  /*4220*/  @!P1 IMAD.MOV.U32 R24, RZ, RZ, R16 ;  /* 0x000000ffff189224 */ /* 0x000fe200078e0010 */
[----:B0-----:R-:W-:Y:S01]  /*4230*/  @!P0 VIMNMX R20, PT, PT, R23, R2, PT ;  /* 0x0000000217148248 */ /* 0x001fe20003fe0100 */
[----:B------:R-:W-:Y:S01]  /*4240*/  @!P1 IMAD.MOV.U32 R20, RZ, RZ, R2 ;  /* 0x000000ffff149224 */ /* 0x000fe200078e0002 */
[----:B------:R-:W-:Y:S01]  /*4250*/  @!P0 VIMNMX R0, PT, PT, R30, R3, !PT ;  /* 0x000000031e008248 */ /* 0x000fe20007fe0100 */
[--C-:B------:R-:W-:Y:S01]  /*4260*/  IMAD.MOV.U32 R23, RZ, RZ, R17.reuse ;  /* 0x000000ffff177224 */ /* 0x100fe200078e0011 */
[----:B------:R-:W-:Y:S01]  /*4270*/  @!P0 VIMNMX R23, PT, PT, R28, R17, !PT ;  /* 0x000000111c178248 */ /* 0x000fe20007fe0100 */
[----:B-1----:R-:W-:Y:S01]  /*4280*/  IMAD.IADD R2, R5, 0x1, R26 ;  /* 0x0000000105027824 */ /* 0x002fe200078e021a */
[----:B------:R-:W0:Y:S01]  /*4290*/  SHFL.UP PT, R18, R21, 0x2, RZ ;  /* 0x0440000015127989 */ /* 0x000e2200000e00ff */
[----:B------:R-:W-:-:S02]  /*42a0*/  @!P1 IMAD.MOV.U32 R23, RZ, RZ, R17 ;  /* 0x000000ffff179224 */ /* 0x000fc400078e0011 */
[----:B------:R-:W-:Y:S01]  /*42b0*/  @!P1 IMAD.MOV.U32 R0, RZ, RZ, R3 ;  /* 0x000000ffff009224 */ /* 0x000fe200078e0003 */
[----:B------:R-:W1:Y:S01]  /*42c0*/  SHFL.UP PT, R17, R20, 0x2, RZ ;  /* 0x0440000014117989 */ /* 0x000e6200000e00ff */
[----:B------:R-:W-:Y:S01]  /*42d0*/  @!P1 IMAD.MOV.U32 R2, RZ, RZ, R5 ;  /* 0x000000ffff029224 */ /* 0x000fe200078e0005 */
[----:B------:R-:W-:Y:S01]  /*42e0*/  ISETP.GT.AND P1, PT, R60, 0x1, PT ;  /* 0x000000013c00780c */ /* 0x000fe20003f24270 */
[----:B------:R-:W-:Y:S01]  /*42f0*/  IMAD.MOV.U32 R5, RZ, RZ, R20 ;  /* 0x000000ffff057224 */ /* 0x000fe200078e0014 */
[----:B------:R-:W2:Y:S01]  /*4300*/  SHFL.UP PT, R3, R22, 0x2, RZ ;  /* 0x0440000016037989 */ /* 0x000ea200000e00ff */
[----:B------:R-:W-:Y:S01]  /*4310*/  IMAD.MOV.U32 R16, RZ, RZ, R21 ;  /* 0x000000ffff107224 */ /* 0x000fe200078e0015 */
[----:B------:R-:W-:Y:S01]  /*4320*/  ISETP.NE.AND P0, PT, R2, RZ, PT ;  /* 0x000000ff0200720c */ /* 0x000fe20003f05270 */
[----:B------:R-:W-:Y:S01]  /*4330*/  IMAD.MOV.U32 R19, RZ, RZ, R24 ;  /* 0x000000ffff137224 */ /* 0x000fe200078e0018 */
[----:B------:R-:W3:Y:S04]  /*4340*/  SHFL.UP PT, R26, R23, 0x2, RZ ;  /* 0x04400000171a7989 */ /* 0x000ee800000e00ff */
[----:B------:R-:W4:Y:S04]  /*4350*/  SHFL.UP PT, R27, R24, 0x2, RZ ;  /* 0x04400000181b7989 */ /* 0x000f2800000e00ff */
[----:B------:R-:W5:Y:S04]  /*4360*/  SHFL.UP PT, R29, R0, 0x2, RZ ;  /* 0x04400000001d7989 */ /* 0x000f6800000e00ff */
[----:B------:R-:W5:Y:S01]  /*4370*/  SHFL.UP PT, R25, R2, 0x2, RZ ;  /* 0x0440000002197989 */ /* 0x000f6200000e00ff */
[----:B0-----:R-:W-:Y:S01]  /*4380*/  @!P0 VIMNMX R16, PT, PT, R18, R21, !PT ;  /* 0x0000001512108248 */ /* 0x001fe20007fe0100 */
[----:B------:R-:W-:Y:S01]  /*4390*/  IMAD.MOV.U32 R18, RZ, RZ, R23 ;  /* 0x000000ffff127224 */ /* 0x000fe200078e0017 */
[----:B-1----:R-:W-:Y:S01]  /*43a0*/  @!P0 VIMNMX R5, PT, PT, R17, R20, PT ;  /* 0x0000001411058248 */ /* 0x002fe20003fe0100 */
[----:B------:R-:W-:Y:S01]  /*43b0*/  @!P1 IMAD.MOV.U32 R5, RZ, RZ, R20 ;  /* 0x000000ffff059224 */ /* 0x000fe200078e0014 */
[-C--:B------:R-:W-:Y:S01]  /*43c0*/  MOV R17, R22.reuse ;  /* 0x0000001600117202 */ /* 0x080fe20000000f00 */
[----:B------:R-:W-:Y:S01]  /*43d0*/  @!P1 IMAD.MOV.U32 R16, RZ, RZ, R21 ;  /* 0x000000ffff109224 */ /* 0x000fe200078e0015 */
[----:B--2---:R-:W-:Y:S01]  /*43e0*/  @!P0 VIMNMX R17, PT, PT, R3, R22, PT ;  /* 0x0000001603118248 */ /* 0x004fe20003fe0100 */
[----:B------:R-:W-:-:S02]  /*43f0*/  IMAD.MOV.U32 R3, RZ, RZ, R0 ;  /* 0x000000ffff037224 */ /* 0x000fc400078e0000 */
[----:B------:R-:W-:Y:S01]  /*4400*/  @!P1 IMAD.MOV.U32 R17, RZ, RZ, R22 ;  /* 0x000000ffff119224 */ /* 0x000fe200078e0016 */
[----:B---3--:R-:W-:Y:S01]  /*4410*/  @!P0 VIMNMX R18, PT, PT, R26, R23, !PT ;  /* 0x000000171a128248 */ /* 0x008fe20007fe0100 */
[----:B------:R-:W-:Y:S01]  /*4420*/  @!P1 IMAD.MOV.U32 R18, RZ, RZ, R23 ;  /* 0x000000ffff129224 */ /* 0x000fe200078e0017 */
[----:B------:R-:W0:Y:S01]  /*4430*/  SHFL.UP PT, R22, R5, 0x4, RZ ;  /* 0x0480000005167989 */ /* 0x000e2200000e00ff */
[----:B------:R-:W-:Y:S01]  /*4440*/  IMAD.MOV.U32 R21, RZ, RZ, R16 ;  /* 0x000000ffff157224 */ /* 0x000fe200078e0010 */
[----:B----4-:R-:W-:Y:S01]  /*4450*/  @!P0 VIMNMX R19, PT, PT, R27, R24, PT ;  /* 0x000000181b138248 */ /* 0x010fe20003fe0100 */
[----:B------:R-:W-:Y:S01]  /*4460*/  @!P1 IMAD.MOV.U32 R19, RZ, RZ, R24 ;  /* 0x000000ffff139224 */ /* 0x000fe200078e0018 */
[----:B------:R-:W1:Y:S01]  /*4470*/  SHFL.UP PT, R23, R16, 0x4, RZ ;  /* 0x0480000010177989 */ /* 0x000e6200000e00ff */
[----:B-----5:R-:W-:Y:S01]  /*4480*/  @!P0 VIMNMX R3, PT, PT, R29, R0, !PT ;  /* 0x000000001d038248 */ /* 0x020fe20007fe0100 */
[----:B------:R-:W-:Y:S02]  /*4490*/  @!P1 IMAD.MOV.U32 R3, RZ, RZ, R0 ;  /* 0x000000ffff039224 */ /* 0x000fe400078e0000 */
[----:B------:R-:W2:Y:S01]  /*44a0*/  SHFL.UP PT, R27, R18, 0x4, RZ ;  /* 0x04800000121b7989 */ /* 0x000ea200000e00ff */
[----:B------:R-:W-:-:S02]  /*44b0*/  MOV R24, R19 ;  /* 0x0000001300187202 */ /* 0x000fc40000000f00 */
[----:B------:R-:W-:Y:S01]  /*44c0*/  IADD3 R20, PT, PT, R25, R2, RZ ;  /* 0x0000000219147210 */ /* 0x000fe20007ffe0ff */
[----:B------:R-:W-:Y:S01]  /*44d0*/  @!P1 IMAD.MOV.U32 R20, RZ, RZ, R2 ;  /* 0x000000ffff149224 */ /* 0x000fe200078e0002 */
[----:B------:R-:W3:Y:S01]  /*44e0*/  SHFL.UP PT, R0, R17, 0x4, RZ ;  /* 0x0480000011007989 */ /* 0x000ee200000e00ff */
[----:B------:R-:W-:Y:S01]  /*44f0*/  ISETP.GT.AND P1, PT, R60, 0x3, PT ;  /* 0x000000033c00780c */ /* 0x000fe20003f24270 */
[----:B------:R-:W-:Y:S02]  /*4500*/  IMAD.MOV.U32 R2, RZ, RZ, R5 ;  /* 0x000000ffff027224 */ /* 0x000fe400078e0005 */
[----:B------:R-:W4:Y:S01]  /*4510*/  SHFL.UP PT, R26, R19, 0x4, RZ ;  /* 0x04800000131a7989 */ /* 0x000f2200000e00ff */
[----:B------:R-:W-:-:S03]  /*4520*/  ISETP.NE.AND P0, PT, R20, RZ, PT ;  /* 0x000000ff1400720c */ /* 0x000fc60003f05270 */
[----:B------:R-:W5:Y:S04]  /*4530*/  SHFL.UP PT, R28, R3, 0x4, RZ ;  /* 0x04800000031c7989 */ /* 0x000f6800000e00ff */
[----:B------:R-:W5:Y:S06]  /*4540*/  SHFL.UP PT, R25, R20, 0x4, RZ ;  /* 0x0480000014197989 */ /* 0x000f6c00000e00ff */
[----:B0-----:R-:W-:Y:S01]  /*4550*/  @!P0 VIMNMX R2, PT, PT, R22, R5, PT ;  /* 0x0000000516028248 */ /* 0x001fe20003fe0100 */
[----:B------:R-:W-:Y:S01]  /*4560*/  IMAD.MOV.U32 R22, RZ, RZ, R17 ;  /* 0x000000ffff167224 */ /* 0x000fe200078e0011 */
[----:B-1----:R-:W-:Y:S01]  /*4570*/  @!P0 VIMNMX R21, PT, PT, R23, R16, !PT ;  /* 0x0000001017158248 */ /* 0x002fe20007fe0100 */
[----:B------:R-:W-:Y:S01]  /*4580*/  IMAD.MOV.U32 R23, RZ, RZ, R18 ;  /* 0x000000ffff177224 */ /* 0x000fe200078e0012 */
[----:B--2---:R-:W-:Y:S01]  /*4590*/  @!P0 VIMNMX R23, PT, PT, R27, R18, !PT ;  /* 0x000000121b178248 */ /* 0x004fe20007fe0100 */
[----:B------:R-:W-:Y:S01]  /*45a0*/  @!P1 IMAD.MOV.U32 R2, RZ, RZ, R5 ;  /* 0x000000ffff029224 */ /* 0x000fe200078e0005 */
[----:B---3--:R-:W-:Y:S01]  /*45b0*/  @!P0 VIMNMX R22, PT, PT, R0, R17, PT ;  /* 0x0000001100168248 */ /* 0x008fe20003fe0100 */
[----:B------:R-:W-:-:S02]  /*45c0*/  IMAD.MOV.U32 R0, RZ, RZ, R3 ;  /* 0x000000ffff007224 */ /* 0x000fc400078e0003 */
[----:B------:R-:W-:Y:S01]  /*45d0*/  @!P1 IMAD.MOV.U32 R21, RZ, RZ, R16 ;  /* 0x000000ffff159224 */ /* 0x000fe200078e0010 */
[----:B----4-:R-:W-:Y:S01]  /*45e0*/  @!P0 VIMNMX R24, PT, PT, R26, R19, PT ;  /* 0x000000131a188248 */ /* 0x010fe20003fe0100 */
[----:B------:R-:W-:Y:S01]  /*45f0*/  @!P1 IMAD.MOV.U32 R22, RZ, RZ, R17 ;  /* 0x000000ffff169224 */ /* 0x000fe200078e0011 */
[----:B------:R-:W0:Y:S01]  /*4600*/  SHFL.UP PT, R29, R2, 0x8, RZ ;  /* 0x05000000021d7989 */ /* 0x000e2200000e00ff */
[----:B------:R-:W-:Y:S01]  /*4610*/  @!P1 IMAD.MOV.U32 R23, RZ, RZ, R18 ;  /* 0x000000ffff179224 */ /* 0x000fe200078e0012 */
[-C--:B-----5:R-:W-:Y:S01]  /*4620*/  @!P0 VIMNMX R0, PT, PT, R28, R3.reuse, !PT ;  /* 0x000000031c008248 */ /* 0x0a0fe20007fe0100 */
[----:B------:R-:W-:Y:S01]  /*4630*/  @!P1 IMAD.MOV.U32 R24, RZ, RZ, R19 ;  /* 0x000000ffff189224 */ /* 0x000fe200078e0013 */
[----:B------:R-:W-:Y:S01]  /*4640*/  @!P1 MOV R0, R3 ;  /* 0x0000000300009202 */ /* 0x000fe20000000f00 */
[----:B------:R-:W1:Y:S01]  /*4650*/  SHFL.UP PT, R16, R21, 0x8, RZ ;  /* 0x0500000015107989 */ /* 0x000e6200000e00ff */
[--C-:B------:R-:W-:Y:S02]  /*4660*/  IMAD.IADD R5, R25, 0x1, R20.reuse ;  /* 0x0000000119057824 */ /* 0x100fe400078e0214 */
[----:B------:R-:W-:Y:S01]  /*4670*/  @!P1 IMAD.MOV.U32 R5, RZ, RZ, R20 ;  /* 0x000000ffff059224 */ /* 0x000fe200078e0014 */
[----:B------:R-:W2:Y:S01]  /*4680*/  SHFL.UP PT, R27, R22, 0x8, RZ ;  /* 0x05000000161b7989 */ /* 0x000ea200000e00ff */
[----:B------:R-:W-:Y:S01]  /*4690*/  ISETP.GT.AND P1, PT, R60, 0x7, PT ;  /* 0x000000073c00780c */ /* 0x000fe20003f24270 */
[----:B------:R-:W-:-:S02]  /*46a0*/  IMAD.MOV.U32 R17, RZ, RZ, R2 ;  /* 0x000000ffff117224 */ /* 0x000fc400078e0002 */
[----:B------:R-:W3:Y:S01]  /*46b0*/  SHFL.UP PT, R28, R23, 0x8, RZ ;  /* 0x05000000171c7989 */ /* 0x000ee200000e00ff */
[----:B------:R-:W-:Y:S01]  /*46c0*/  ISETP.NE.AND P0, PT, R5, RZ, PT ;  /* 0x000000ff0500720c */ /* 0x000fe20003f05270 */
[----:B------:R-:W-:Y:S02]  /*46d0*/  IMAD.MOV.U32 R18, RZ, RZ, R21 ;  /* 0x000000ffff127224 */ /* 0x000fe400078e0015 */
[----:B------:R-:W4:Y:S01]  /*46e0*/  SHFL.UP PT, R3, R24, 0x8, RZ ;  /* 0x0500000018037989 */ /* 0x000f2200000e00ff */
[----:B------:R-:W-:Y:S02]  /*46f0*/  IMAD.MOV.U32 R19, RZ, RZ, R22 ;  /* 0x000000ffff137224 */ /* 0x000fe400078e0016 */
[----:B------:R-:W-:Y:S01]  /*4700*/  IMAD.MOV.U32 R20, RZ, RZ, R23 ;  /* 0x000000ffff147224 */ /* 0x000fe200078e0017 */
[----:B------:R-:W5:Y:S01]  /*4710*/  SHFL.UP PT, R31, R0, 0x8, RZ ;  /* 0x05000000001f7989 */ /* 0x000f6200000e00ff */
[----:B------:R-:W-:-:S03]  /*4720*/  IMAD.MOV.U32 R25, RZ, RZ, R24 ;  /* 0x000000ffff197224 */ /* 0x000fc600078e0018 */
[----:B------:R-:W5:Y:S02]  /*4730*/  SHFL.UP PT, R26, R5, 0x8, RZ ;  /* 0x05000000051a7989 */ /* 0x000f6400000e00ff */
[-C--:B0-----:R-:W-:Y:S02]  /*4740*/  @!P0 VIMNMX R17, PT, PT, R29, R2.reuse, PT ;  /* 0x000000021d118248 */ /* 0x081fe40003fe0100 */
[----:B-1----:R-:W-:Y:S01]  /*4750*/  @!P0 VIMNMX R18, PT, PT, R16, R21, !PT ;  /* 0x0000001510128248 */ /* 0x002fe20007fe0100 */
[----:B------:R-:W-:Y:S01]  /*4760*/  IMAD.MOV.U32 R16, RZ, RZ, R0 ;  /* 0x000000ffff107224 */ /* 0x000fe200078e0000 */
[----:B------:R-:W-:Y:S01]  /*4770*/  @!P1 MOV R17, R2 ;  /* 0x0000000200119202 */ /* 0x000fe20000000f00 */
[----:B------:R-:W-:Y:S01]  /*4780*/  @!P1 IMAD.MOV.U32 R18, RZ, RZ, R21 ;  /* 0x000000ffff129224 */ /* 0x000fe200078e0015 */
[----:B--2---:R-:W-:Y:S01]  /*4790*/  @!P0 VIMNMX R19, PT, PT, R27, R22, PT ;  /* 0x000000161b138248 */ /* 0x004fe20003fe0100 */
[----:B------:R-:W-:Y:S01]  /*47a0*/  @!P1 IMAD.MOV.U32 R19, RZ, RZ, R22 ;  /* 0x000000ffff139224 */ /* 0x000fe200078e0016 */
[----:B------:R-:W-:Y:S01]  /*47b0*/  MOV R58, R17 ;  /* 0x00000011003a7202 */ /* 0x000fe20000000f00 */
[----:B------:R-:W0:Y:S01]  /*47c0*/  SHFL.UP PT, R2, R17, 0x10, RZ ;  /* 0x0600000011027989 */ /* 0x000e2200000e00ff */
[----:B---3--:R-:W-:Y:S01]  /*47d0*/  @!P0 VIMNMX R20, PT, PT, R28, R23, !PT ;  /* 0x000000171c148248 */ /* 0x008fe20007fe0100 */
[----:B------:R-:W-:-:S02]  /*47e0*/  @!P1 IMAD.MOV.U32 R20, RZ, RZ, R23 ;  /* 0x000000ffff149224 */ /* 0x000fc400078e0017 */
[----:B------:R-:W1:Y:S01]  /*47f0*/  SHFL.UP PT, R27, R18, 0x10, RZ ;  /* 0x06000000121b7989 */ /* 0x000e6200000e00ff */
[----:B----4-:R-:W-:Y:S01]  /*4800*/  @!P0 VIMNMX R25, PT, PT, R3, R24, PT ;  /* 0x0000001803198248 */ /* 0x010fe20003fe0100 */
[----:B------:R-:W-:Y:S02]  /*4810*/  @!P1 IMAD.MOV.U32 R25, RZ, RZ, R24 ;  /* 0x000000ffff199224 */ /* 0x000fe400078e0018 */
[----:B------:R-:W2:Y:S01]  /*4820*/  SHFL.UP PT, R23, R20, 0x10, RZ ;  /* 0x0600000014177989 */ /* 0x000ea200000e00ff */
[----:B-----5:R-:W-:Y:S01]  /*4830*/  @!P0 VIMNMX R16, PT, PT, R31, R0, !PT ;  /* 0x000000001f108248 */ /* 0x020fe20007fe0100 */
[----:B------:R-:W-:Y:S02]  /*4840*/  @!P1 IMAD.MOV.U32 R16, RZ, RZ, R0 ;  /* 0x000000ffff109224 */ /* 0x000fe400078e0000 */
[----:B------:R-:W-:Y:S01]  /*4850*/  SHFL.UP PT, R24, R25, 0x10, RZ ;  /* 0x0600000019187989 */ /* 0x000fe200000e00ff */
[--C-:B------:R-:W-:Y:S02]  /*4860*/  IMAD.IADD R21, R26, 0x1, R5.reuse ;  /* 0x000000011a157824 */ /* 0x100fe400078e0205 */
[----:B------:R-:W-:Y:S01]  /*4870*/  @!P1 IMAD.MOV.U32 R21, RZ, RZ, R5 ;  /* 0x000000ffff159224 */ /* 0x000fe200078e0005 */
[----:B------:R-:W3:Y:S01]  /*4880*/  SHFL.UP PT, R26, R19, 0x10, RZ ;  /* 0x06000000131a7989 */ /* 0x000ee200000e00ff */
[----:B------:R-:W-:Y:S01]  /*4890*/  ISETP.GT.AND P1, PT, R60, 0xf, PT ;  /* 0x0000000f3c00780c */ /* 0x000fe20003f24270 */
[----:B------:R-:W-:-:S02]  /*48a0*/  IMAD.MOV.U32 R5, RZ, RZ, R18 ;  /* 0x000000ffff057224 */ /* 0x000fc400078e0012 */
[----:B------:R-:W4:Y:S01]  /*48b0*/  SHFL.UP PT, R22, R21, 0x10, RZ ;  /* 0x0600000015167989 */ /* 0x000f2200000e00ff */
[----:B------:R-:W-:Y:S01]  /*48c0*/  ISETP.NE.AND P0, PT, R21, RZ, PT ;  /* 0x000000ff1500720c */ /* 0x000fe20003f05270 */
[----:B------:R-:W-:Y:S02]  /*48d0*/  IMAD.MOV.U32 R3, RZ, RZ, R19 ;  /* 0x000000ffff037224 */ /* 0x000fe400078e0013 */
[----:B------:R-:W5:Y:S01]  /*48e0*/  SHFL.UP PT, R29, R16, 0x10, RZ ;  /* 0x06000000101d7989 */ /* 0x000f6200000e00ff */
[----:B------:R-:W-:Y:S02]  /*48f0*/  IMAD.MOV.U32 R0, RZ, RZ, R25 ;  /* 0x000000ffff007224 */ /* 0x000fe400078e0019 */
[----:B------:R-:W-:-:S07]  /*4900*/  IMAD.MOV.U32 R62, RZ, RZ, R16 ;  /* 0x000000ffff3e7224 */ /* 0x000fce00078e0010 */
[----:B0-----:R-:W-:Y:S01]  /*4910*/  @!P0 VIMNMX R58, PT, PT, R2, R17, PT ;  /* 0x00000011023a8248 */ /* 0x001fe20003fe0100 */
[--C-:B------:R-:W-:Y:S01]  /*4920*/  IMAD.MOV.U32 R2, RZ, RZ, R20.reuse ;  /* 0x000000ffff027224 */ /* 0x100fe200078e0014 */
[----:B-1----:R-:W-:Y:S01]  /*4930*/  @!P0 VIMNMX R5, PT, PT, R27, R18, !PT ;  /* 0x000000121b058248 */ /* 0x002fe20007fe0100 */
[----:B------:R-:W-:Y:S01]  /*4940*/  @!P1 IMAD.MOV.U32 R58, RZ, RZ, R17 ;  /* 0x000000ffff3a9224 */ /* 0x000fe200078e0011 */
[----:B--2---:R-:W-:Y:S01]  /*4950*/  @!P0 VIMNMX R2, PT, PT, R23, R20, !PT ;  /* 0x0000001417028248 */ /* 0x004fe20007fe0100 */
[----:B------:R-:W-:Y:S01]  /*4960*/  @!P1 IMAD.MOV.U32 R2, RZ, RZ, R20 ;  /* 0x000000ffff029224 */ /* 0x000fe200078e0014 */
[----:B---3--:R-:W-:Y:S01]  /*4970*/  @!P0 VIMNMX R3, PT, PT, R26, R19, PT ;  /* 0x000000131a038248 */ /* 0x008fe20003fe0100 */
[----:B------:R-:W-:Y:S01]  /*4980*/  @!P1 IMAD.MOV.U32 R3, RZ, RZ, R19 ;  /* 0x000000ffff039224 */ /* 0x000fe200078e0013 */
[----:B------:R-:W-:Y:S01]  /*4990*/  @!P0 VIMNMX R0, PT, PT, R24, R25, PT ;  /* 0x0000001918008248 */ /* 0x000fe20003fe0100 */
[----:B------:R-:W-:Y:S01]  /*49a0*/  @!P1 IMAD.MOV.U32 R0, RZ, RZ, R25 ;  /* 0x000000ffff009224 */ /* 0x000fe200078e0019 */
[----:B------:R-:W-:Y:S01]  /*49b0*/  @!P1 MOV R5, R18 ;  /* 0x0000001200059202 */ /* 0x000fe20000000f00 */
[--C-:B----4-:R-:W-:Y:S01]  /*49c0*/  IMAD.IADD R61, R22, 0x1, R21.reuse ;  /* 0x00000001163d7824 */ /* 0x110fe200078e0215 */
[----:B------:R-:W-:Y:S01]  /*49d0*/  @!P2 STS [R37+0x8], R2 ;  /* 0x000008022500a388 */ /* 0x000fe20000000800 */
[----:B------:R-:W-:Y:S01]  /*49e0*/  @!P1 IMAD.MOV.U32 R61, RZ, RZ, R21 ;  /* 0x000000ffff3d9224 */ /* 0x000fe200078e0015 */
[----:B-----5:R-:W-:Y:S01]  /*49f0*/  @!P0 VIMNMX R62, PT, PT, R29, R16, !PT ;  /* 0x000000101d3e8248 */ /* 0x020fe20007fe0100 */
        /* <DEDUP_REMOVED lines=14> */
[----:B------:R-:W0:Y:S04]  /*4ae0*/  LDS.128 R24, [R59+0x10] ;  /* 0x000010003b187984 */ /* 0x000e280000000c00 */
[----:B------:R-:W1:Y:S04]  /*4af0*/  LDS.128 R52, [R59+0x30] ;  /* 0x000030003b347984 */ /* 0x000e680000000c00 */
[----:B------:R-:W2:Y:S04]  /*4b00*/  LDS.128 R20, [R59] ;  /* 0x000000003b147984 */ /* 0x000ea80000000c00 */
[----:B------:R-:W3:Y:S04]  /*4b10*/  LDS.128 R48, [R59+0x20] ;  /* 0x000020003b307984 */ /* 0x000ee80000000c00 */
[----:B------:R-:W4:Y:S04]  /*4b20*/  LDS.128 R28, [R59+0x50] ;  /* 0x000050003b1c7984 */ /* 0x000f280000000c00 */
[----:B------:R-:W5:Y:S04]  /*4b30*/  LDS.128 R16, [R59+0x40] ;  /* 0x000040003b107984 */ /* 0x000f680000000c00 */
[----:B------:R-:W5:Y:S04]  /*4b40*/  LDS.128 R32, [R59+0x70] ;  /* 0x000070003b207984 */ /* 0x000f680000000c00 */
[----:B------:R-:W5:Y:S04]  /*4b50*/  LDS.128 R36, [R59+0x60] ;  /* 0x000060003b247984 */ /* 0x000f680000000c00 */
[----:B------:R-:W5:Y:S01]  /*4b60*/  LDS.128 R40, [R59+0x80] ;  /* 0x000080003b287984 */ /* 0x000f620000000c00 */
[----:B0-----:R-:W-:-:S02]  /*4b70*/  ISETP.NE.AND P0, PT, R27, RZ, PT ;  /* 0x000000ff1b00720c */ /* 0x001fc40003f05270 */
[----:B-1----:R-:W-:Y:S01]  /*4b80*/  ISETP.NE.AND P6, PT, R54, RZ, PT ;  /* 0x000000ff3600720c */ /* 0x002fe20003fc5270 */
[----:B--2---:R-:W-:-:S04]  /*4b90*/  IMAD.IADD R27, R27, 0x1, R20 ;  /* 0x000000011b1b7824 */ /* 0x004fc800078e0214 */
[----:B------:R-:W-:-:S06]  /*4ba0*/  IMAD.IADD R54, R27, 0x1, R54 ;  /* 0x000000011b367824 */ /* 0x000fcc00078e0236 */
[----:B---3--:R-:W-:Y:S02]  /*4bb0*/  @!P0 VIMNMX R48, PT, PT, R21, R48, PT ;  /* 0x0000003015308248 */ /* 0x008fe40003fe0100 */
[----:B------:R-:W-:Y:S02]  /*4bc0*/  @!P0 VIMNMX R49, PT, PT, R22, R49, !PT ;  /* 0x0000003116318248 */ /* 0x000fe40007fe0100 */
[----:B------:R-:W-:Y:S01]  /*4bd0*/  @!P0 VIMNMX R51, PT, PT, R24, R51, !PT ;  /* 0x0000003318338248 */ /* 0x000fe20007fe0100 */
[----:B------:R-:W-:Y:S01]  /*4be0*/  @!P4 IMAD.MOV.U32 R21, RZ, RZ, R48 ;  /* 0x000000ffff15c224 */ /* 0x000fe200078e0030 */
[----:B------:R-:W-:Y:S01]  /*4bf0*/  @!P0 VIMNMX R50, PT, PT, R23, R50, PT ;  /* 0x0000003217328248 */ /* 0x000fe20003fe0100 */
[----:B------:R-:W-:Y:S01]  /*4c00*/  @!P4 IMAD.MOV.U32 R22, RZ, RZ, R49 ;  /* 0x000000ffff16c224 */ /* 0x000fe200078e0031 */
[----:B------:R-:W-:Y:S01]  /*4c10*/  @!P0 VIMNMX R52, PT, PT, R25, R52, PT ;  /* 0x0000003419348248 */ /* 0x000fe20003fe0100 */
[----:B------:R-:W-:Y:S01]  /*4c20*/  @!P4 IMAD.MOV.U32 R24, RZ, RZ, R51 ;  /* 0x000000ffff18c224 */ /* 0x000fe200078e0033 */
[----:B------:R-:W-:Y:S01]  /*4c30*/  @!P0 VIMNMX R53, PT, PT, R26, R53, !PT ;  /* 0x000000351a358248 */ /* 0x000fe20007fe0100 */
[----:B------:R-:W-:Y:S01]  /*4c40*/  @!P4 IMAD.MOV.U32 R23, RZ, RZ, R50 ;  /* 0x000000ffff17c224 */ /* 0x000fe200078e0032 */
[----:B------:R-:W-:Y:S01]  /*4c50*/  @!P4 MOV R20, R27 ;  /* 0x0000001b0014c202 */ /* 0x000fe20000000f00 */
[----:B------:R-:W-:Y:S01]  /*4c60*/  @!P4 IMAD.MOV.U32 R25, RZ, RZ, R52 ;  /* 0x000000ffff19c224 */ /* 0x000fe200078e0034 */
[----:B------:R-:W-:Y:S01]  /*4c70*/  ISETP.NE.AND P0, PT, R44, 0x7, PT ;  /* 0x000000072c00780c */ /* 0x000fe20003f05270 */
[----:B------:R-:W-:Y:S01]  /*4c80*/  @!P4 IMAD.MOV.U32 R26, RZ, RZ, R53 ;  /* 0x000000ffff1ac224 */ /* 0x000fe200078e0035 */
[----:B----4-:R-:W-:Y:S01]  /*4c90*/  ISETP.NE.AND P4, PT, R29, RZ, PT ;  /* 0x000000ff1d00720c */ /* 0x010fe20003f85270 */
[----:B------:R-:W0:Y:S01]  /*4ca0*/  LDS.128 R44, [R59+0xa0] ;  /* 0x0000a0003b2c7984 */ /* 0x000e220000000c00 */
[----:B------:R-:W-:Y:S01]  /*4cb0*/  @!P6 VIMNMX R55, PT, PT, R55, R48, PT ;  /* 0x000000303737e248 */ /* 0x000fe20003fe0100 */
[----:B------:R-:W-:Y:S01]  /*4cc0*/  IMAD.IADD R29, R54, 0x1, R29 ;  /* 0x00000001361d7824 */ /* 0x000fe200078e021d */
[----:B-----5:R-:W-:-:S02]  /*4cd0*/  @!P6 VIMNMX R16, PT, PT, R16, R49, !PT ;  /* 0x000000311010e248 */ /* 0x020fc40007fe0100 */
[----:B------:R-:W-:Y:S01]  /*4ce0*/  @!P6 VIMNMX R17, PT, PT, R17, R50, PT ;  /* 0x000000321111e248 */ /* 0x000fe20003fe0100 */
[----:B------:R-:W-:Y:S01]  /*4cf0*/  @!P5 IMAD.MOV.U32 R21, RZ, RZ, R55 ;  /* 0x000000ffff15d224 */ /* 0x000fe200078e0037 */
[----:B------:R-:W-:Y:S01]  /*4d00*/  @!P6 VIMNMX R18, PT, PT, R18, R51, !PT ;  /* 0x000000331212e248 */ /* 0x000fe20007fe0100 */
[----:B------:R-:W-:Y:S01]  /*4d10*/  @!P5 IMAD.MOV.U32 R22, RZ, RZ, R16 ;  /* 0x000000ffff16d224 */ /* 0x000fe200078e0010 */
[----:B------:R-:W1:Y:S01]  /*4d20*/  LDS.128 R48, [R59+0x90] ;  /* 0x000090003b307984 */ /* 0x000e620000000c00 */
[----:B------:R-:W-:Y:S01]  /*4d30*/  @!P6 VIMNMX R19, PT, PT, R19, R52, PT ;  /* 0x000000341313e248 */ /* 0x000fe20003fe0100 */
[----:B------:R-:W-:Y:S01]  /*4d40*/  @!P5 IMAD.MOV.U32 R23, RZ, RZ, R17 ;  /* 0x000000ffff17d224 */ /* 0x000fe200078e0011 */
[----:B------:R-:W-:Y:S01]  /*4d50*/  @!P6 VIMNMX R28, PT, PT, R28, R53, !PT ;  /* 0x000000351c1ce248 */ /* 0x000fe20007fe0100 */
[----:B------:R-:W-:Y:S01]  /*4d60*/  @!P5 IMAD.MOV.U32 R24, RZ, RZ, R18 ;  /* 0x000000ffff18d224 */ /* 0x000fe200078e0012 */
[----:B------:R-:W-:Y:S01]  /*4d70*/  @!P5 MOV R20, R54 ;  /* 0x000000360014d202 */ /* 0x000fe20000000f00 */
[----:B------:R-:W-:Y:S01]  /*4d80*/  @!P5 IMAD.MOV.U32 R25, RZ, RZ, R19 ;  /* 0x000000ffff19d224 */ /* 0x000fe200078e0013 */
[----:B------:R-:W-:Y:S01]  /*4d90*/  @!P4 VIMNMX R30, PT, PT, R30, R55, PT ;  /* 0x000000371e1ec248 */ /* 0x000fe20003fe0100 */
[----:B------:R-:W-:Y:S01]  /*4da0*/  @!P3 IMAD.MOV.U32 R20, RZ, RZ, R29 ;  /* 0x000000ffff14b224 */ /* 0x000fe200078e001d */
[----:B------:R-:W-:Y:S01]  /*4db0*/  ISETP.NE.AND P6, PT, R32, RZ, PT ;  /* 0x000000ff2000720c */ /* 0x000fe20003fc5270 */
[----:B------:R-:W2:Y:S01]  /*4dc0*/  LDS.128 R52, [R59+0xc0] ;  /* 0x0000c0003b347984 */ /* 0x000ea20000000c00 */
[----:B------:R-:W-:Y:S01]  /*4dd0*/  @!P4 VIMNMX R31, PT, PT, R31, R16, !PT ;  /* 0x000000101f1fc248 */ /* 0x000fe20007fe0100 */
[----:B------:R-:W-:Y:S01]  /*4de0*/  IMAD.IADD R32, R29, 0x1, R32 ;  /* 0x000000011d207824 */ /* 0x000fe200078e0220 */
[----:B------:R-:W-:Y:S01]  /*4df0*/  @!P4 VIMNMX R36, PT, PT, R36, R17, PT ;  /* 0x000000112424c248 */ /* 0x000fe20003fe0100 */
[----:B------:R-:W-:Y:S01]  /*4e00*/  @!P3 IMAD.MOV.U32 R21, RZ, RZ, R30 ;  /* 0x000000ffff15b224 */ /* 0x000fe200078e001e */
[----:B------:R-:W-:Y:S01]  /*4e10*/  @!P4 VIMNMX R37, PT, PT, R37, R18, !PT ;  /* 0x000000122525c248 */ /* 0x000fe20007fe0100 */
[----:B------:R-:W-:Y:S01]  /*4e20*/  @!P3 IMAD.MOV.U32 R22, RZ, RZ, R31 ;  /* 0x000000ffff16b224 */ /* 0x000fe200078e001f */
[----:B------:R-:W-:Y:S01]  /*4e30*/  @!P4 VIMNMX R38, PT, PT, R38, R19, PT ;  /* 0x000000132626c248 */ /* 0x000fe20003fe0100 */
[----:B------:R-:W-:Y:S01]  /*4e40*/  @!P3 IMAD.MOV.U32 R23, RZ, RZ, R36 ;  /* 0x000000ffff17b224 */ /* 0x000fe200078e0024 */
[----:B------:R-:W3:Y:S01]  /*4e50*/  LDS.128 R16, [R59+0xb0] ;  /* 0x0000b0003b107984 */ /* 0x000ee20000000c00 */
[-C--:B------:R-:W-:Y:S01]  /*4e60*/  @!P5 MOV R26, R28.reuse ;  /* 0x0000001c001ad202 */ /* 0x080fe20000000f00 */
[----:B------:R-:W-:Y:S01]  /*4e70*/  @!P3 IMAD.MOV.U32 R24, RZ, RZ, R37 ;  /* 0x000000ffff18b224 */ /* 0x000fe200078e0025 */
[----:B------:R-:W-:Y:S01]  /*4e80*/  @!P4 VIMNMX R39, PT, PT, R39, R28, !PT ;  /* 0x0000001c2727c248 */ /* 0x000fe20007fe0100 */
[----:B------:R-:W-:Y:S01]  /*4e90*/  @!P3 IMAD.MOV.U32 R25, RZ, RZ, R38 ;  /* 0x000000ffff19b224 */ /* 0x000fe200078e0026 */
[----:B------:R-:W-:Y:S01]  /*4ea0*/  @!P6 VIMNMX R33, PT, PT, R33, R30, PT ;  /* 0x0000001e2121e248 */ /* 0x000fe20003fe0100 */
[----:B------:R-:W-:Y:S01]  /*4eb0*/  @!P2 IMAD.MOV.U32 R20, RZ, RZ, R32 ;  /* 0x000000ffff14a224 */ /* 0x000fe200078e0020 */
[----:B------:R-:W-:-:S02]  /*4ec0*/  @!P6 VIMNMX R34, PT, PT, R34, R31, !PT ;  /* 0x0000001f2222e248 */ /* 0x000fc40007fe0100 */
[----:B------:R-:W4:Y:S01]  /*4ed0*/  LDS.128 R28, [R59+0xd0] ;  /* 0x0000d0003b1c7984 */ /* 0x000f220000000c00 */
[C---:B------:R-:W-:Y:S01]  /*4ee0*/  ISETP.NE.AND P4, PT, R43.reuse, RZ, PT ;  /* 0x000000ff2b00720c */ /* 0x040fe20003f85270 */
[----:B------:R-:W-:Y:S01]  /*4ef0*/  IMAD.IADD R43, R43, 0x1, R32 ;  /* 0x000000012b2b7824 */ /* 0x000fe200078e0220 */
[----:B------:R-:W-:Y:S01]  /*4f00*/  @!P6 VIMNMX R35, PT, PT, R35, R36, PT ;  /* 0x000000242323e248 */ /* 0x000fe20003fe0100 */
[----:B------:R-:W-:Y:S01]  /*4f10*/  @!P2 IMAD.MOV.U32 R21, RZ, RZ, R33 ;  /* 0x000000ffff15a224 */ /* 0x000fe200078e0021 */
[----:B------:R-:W-:Y:S01]  /*4f20*/  @!P6 VIMNMX R40, PT, PT, R40, R37, !PT ;  /* 0x000000252828e248 */ /* 0x000fe20007fe0100 */
[----:B------:R-:W-:Y:S01]  /*4f30*/  @!P2 IMAD.MOV.U32 R22, RZ, RZ, R34 ;  /* 0x000000ffff16a224 */ /* 0x000fe200078e0022 */
[-C--:B------:R-:W-:Y:S01]  /*4f40*/  @!P6 VIMNMX R42, PT, PT, R42, R39.reuse, !PT ;  /* 0x000000272a2ae248 */ /* 0x080fe20007fe0100 */
[----:B------:R-:W-:Y:S01]  /*4f50*/  @!P2 IMAD.MOV.U32 R23, RZ, RZ, R35 ;  /* 0x000000ffff17a224 */ /* 0x000fe200078e0023 */
[----:B------:R-:W-:Y:S01]  /*4f60*/  @!P6 VIMNMX R41, PT, PT, R41, R38, PT ;  /* 0x000000262929e248 */ /* 0x000fe20003fe0100 */
[----:B------:R-:W-:Y:S01]  /*4f70*/  @!P2 IMAD.MOV.U32 R24, RZ, RZ, R40 ;  /* 0x000000ffff18a224 */ /* 0x000fe200078e0028 */
[----:B------:R-:W-:Y:S01]  /*4f80*/  @!P3 MOV R26, R39 ;  /* 0x00000027001ab202 */ /* 0x000fe20000000f00 */
[----:B------:R-:W-:Y:S01]  /*4f90*/  @!P2 IMAD.MOV.U32 R26, RZ, RZ, R42 ;  /* 0x000000ffff1aa224 */ /* 0x000fe200078e002a */
[----:B0-----:R-:W-:Y:S01]  /*4fa0*/  ISETP.NE.AND P3, PT, R46, RZ, PT ;  /* 0x000000ff2e00720c */ /* 0x001fe20003f65270 */
[----:B------:R-:W-:Y:S01]  /*4fb0*/  @!P1 IMAD.MOV.U32 R20, RZ, RZ, R43 ;  /* 0x000000ffff149224 */ /* 0x000fe200078e002b */
[----:B-1----:R-:W-:Y:S01]  /*4fc0*/  @!P4 VIMNMX R48, PT, PT, R48, R33, PT ;  /* 0x000000213030c248 */ /* 0x002fe20003fe0100 */
[----:B------:R-:W-:Y:S01]  /*4fd0*/  IMAD.IADD R46, R43, 0x1, R46 ;  /* 0x000000012b2e7824 */ /* 0x000fe200078e022e */
[----:B------:R-:W-:Y:S01]  /*4fe0*/  @!P4 VIMNMX R49, PT, PT, R49, R34, !PT ;  /* 0x000000223131c248 */ /* 0x000fe20007fe0100 */
[----:B------:R0:W1:Y:S01]  /*4ff0*/  SHFL.UP PT, R32, R0, 0x1, RZ ;  /* 0x0420000000207989 */ /* 0x00006200000e00ff */
[----:B------:R-:W-:Y:S01]  /*5000*/  @!P4 VIMNMX R50, PT, PT, R50, R35, PT ;  /* 0x000000233232c248 */ /* 0x000fe20003fe0100 */
[----:B------:R-:W-:Y:S01]  /*5010*/  @!P1 IMAD.MOV.U32 R21, RZ, RZ, R48 ;  /* 0x000000ffff159224 */ /* 0x000fe200078e0030 */
[----:B------:R-:W-:Y:S01]  /*5020*/  @!P4 VIMNMX R45, PT, PT, R45, R42, !PT ;  /* 0x0000002a2d2dc248 */ /* 0x000fe20007fe0100 */
[----:B------:R-:W-:Y:S01]  /*5030*/  @!P1 IMAD.MOV.U32 R22, RZ, RZ, R49 ;  /* 0x000000ffff169224 */ /* 0x000fe200078e0031 */
[----:B------:R-:W-:Y:S01]  /*5040*/  @!P4 VIMNMX R51, PT, PT, R51, R40, !PT ;  /* 0x000000283333c248 */ /* 0x000fe20007fe0100 */
[----:B------:R-:W-:Y:S01]  /*5050*/  @!P1 IMAD.MOV.U32 R23, RZ, RZ, R50 ;  /* 0x000000ffff179224 */ /* 0x000fe200078e0032 */
[-C--:B------:R-:W-:Y:S01]  /*5060*/  @!P4 VIMNMX R44, PT, PT, R44, R41.reuse, PT ;  /* 0x000000292c2cc248 */ /* 0x080fe20003fe0100 */
[----:B------:R-:W-:Y:S01]  /*5070*/  @!P1 IMAD.MOV.U32 R26, RZ, RZ, R45 ;  /* 0x000000ffff1a9224 */ /* 0x000fe200078e002d */
[----:B------:R-:W-:Y:S01]  /*5080*/  @!P2 MOV R25, R41 ;  /* 0x000000290019a202 */ /* 0x000fe20000000f00 */
[----:B------:R-:W-:Y:S01]  /*5090*/  @!P1 IMAD.MOV.U32 R24, RZ, RZ, R51 ;  /* 0x000000ffff189224 */ /* 0x000fe200078e0033 */
[----:B------:R-:W-:Y:S01]  /*50a0*/  @!P1 MOV R25, R44 ;  /* 0x0000002c00199202 */ /* 0x000fe20000000f00 */
[----:B------:R0:W0:Y:S01]  /*50b0*/  SHFL.UP PT, R33, R2, 0x1, RZ ;  /* 0x0420000002217989 */ /* 0x00002200000e00ff */
[----:B------:R-:W-:Y:S01]  /*50c0*/  ISETP.GE.U32.AND P1, PT, R68, 0x20, PT ;  /* 0x000000204400780c */ /* 0x000fe20003f26070 */
[----:B------:R-:W-:Y:S01]  /*50d0*/  @!P0 IMAD.MOV.U32 R20, RZ, RZ, R46 ;  /* 0x000000ffff148224 */ /* 0x000fe200078e002e */
[----:B--2---:R-:W-:Y:S01]  /*50e0*/  ISETP.NE.AND P2, PT, R53, RZ, PT ;  /* 0x000000ff3500720c */ /* 0x004fe20003f45270 */
[----:B------:R2:W0:Y:S01]  /*50f0*/  SHFL.UP PT, R34, R3, 0x1, RZ ;  /* 0x0420000003227989 */ /* 0x00042200000e00ff */
[----:B------:R-:W-:Y:S01]  /*5100*/  @!P3 VIMNMX R52, PT, PT, R52, R45, !PT ;  /* 0x0000002d3434b248 */ /* 0x000fe20007fe0100 */
[----:B------:R-:W-:Y:S01]  /*5110*/  IMAD.IADD R53, R46, 0x1, R53 ;  /* 0x000000012e357824 */ /* 0x000fe200078e0235 */
[----:B------:R-:W-:-:S02]  /*5120*/  @!P3 VIMNMX R47, PT, PT, R47, R48, PT ;  /* 0x000000302f2fb248 */ /* 0x000fc40003fe0100 */
[----:B---3--:R-:W-:Y:S01]  /*5130*/  @!P3 VIMNMX R16, PT, PT, R16, R49, !PT ;  /* 0x000000311010b248 */ /* 0x008fe20007fe0100 */
[----:B------:R-:W-:Y:S01]  /*5140*/  @!P0 IMAD.MOV.U32 R26, RZ, RZ, R52 ;  /* 0x000000ffff1a8224 */ /* 0x000fe200078e0034 */
[----:B------:R-:W-:Y:S01]  /*5150*/  @!P3 VIMNMX R17, PT, PT, R17, R50, PT ;  /* 0x000000321111b248 */ /* 0x000fe20003fe0100 */
[----:B------:R-:W-:Y:S01]  /*5160*/  @!P0 IMAD.MOV.U32 R21, RZ, RZ, R47 ;  /* 0x000000ffff158224 */ /* 0x000fe200078e002f */
        /* <DEDUP_REMOVED lines=8> */
[----:B----4-:R-:W-:-:S02]  /*51f0*/  @!P2 VIMNMX R28, PT, PT, R28, R17, PT ;  /* 0x000000111c1ca248 */ /* 0x010fc40003fe0100 */
[----:B------:R-:W-:Y:S02]  /*5200*/  @!P2 VIMNMX R29, PT, PT, R29, R18, !PT ;  /* 0x000000121d1da248 */ /* 0x000fe40007fe0100 */
[----:B------:R-:W-:Y:S02]  /*5210*/  @!P2 VIMNMX R30, PT, PT, R30, R19, PT ;  /* 0x000000131e1ea248 */ /* 0x000fe40003fe0100 */
[----:B------:R-:W-:Y:S01]  /*5220*/  @!P2 VIMNMX R31, PT, PT, R31, R52, !PT ;  /* 0x000000341f1fa248 */ /* 0x000fe20007fe0100 */
[----:B012---:R-:W-:Y:S06]  /*5230*/  @!P1 BRA `(.L_x_1440) ;  /* 0x0000000000489947 */ /* 0x007fec0003800000 */
[----:B------:R-:W-:Y:S02]  /*5240*/  ISETP.NE.AND P1, PT, R60, RZ, PT ;  /* 0x000000ff3c00720c */ /* 0x000fe40003f25270 */
[C---:B------:R-:W-:Y:S01]  /*5250*/  ISETP.NE.AND P0, PT, R61.reuse, RZ, PT ;  /* 0x000000ff3d00720c */ /* 0x040fe20003f05270 */
[----:B------:R-:W-:-:S12]  /*5260*/  IMAD.IADD R61, R61, 0x1, R20 ;  /* 0x000000013d3d7824 */ /* 0x000fd800078e0214 */
[----:B------:R-:W-:Y:S02]  /*5270*/  @!P0 VIMNMX R32, PT, PT, R32, R21, PT ;  /* 0x0000001520208248 */ /* 0x000fe40003fe0100 */
[----:B------:R-:W-:Y:S02]  /*5280*/  @!P0 VIMNMX R33, PT, PT, R33, R22, !PT ;  /* 0x0000001621218248 */ /* 0x000fe40007fe0100 */
[----:B------:R-:W-:Y:S02]  /*5290*/  @!P0 VIMNMX R34, PT, PT, R34, R23, PT ;  /* 0x0000001722228248 */ /* 0x000fe40003fe0100 */
[----:B------:R-:W-:Y:S02]  /*52a0*/  @!P0 VIMNMX R5, PT, PT, R5, R24, !PT ;  /* 0x0000001805058248 */ /* 0x000fe40007fe0100 */
[----:B------:R-:W-:Y:S02]  /*52b0*/  @!P0 VIMNMX R58, PT, PT, R58, R25, PT ;  /* 0x000000193a3a8248 */ /* 0x000fe40003fe0100 */
[----:B------:R-:W-:Y:S01]  /*52c0*/  @!P0 VIMNMX R62, PT, PT, R62, R26, !PT ;  /* 0x0000001a3e3e8248 */ /* 0x000fe20007fe0100 */
[----:B------:R-:W-:Y:S06]  /*52d0*/  @P1 BRA `(.L_x_1441) ;  /* 0x0000001800d41947 */ /* 0x000fec0003800000 */
[----:B------:R-:W-:Y:S01]  /*52e0*/  MOV R5, R24 ;  /* 0x0000001800057202 */ /* 0x000fe20000000f00 */
[----:B------:R-:W-:Y:S02]  /*52f0*/  IMAD.MOV.U32 R58, RZ, RZ, R25 ;  /* 0x000000ffff3a7224 */ /* 0x000fe400078e0019 */
[----:B------:R-:W-:Y:S02]  /*5300*/  IMAD.MOV.U32 R62, RZ, RZ, R26 ;  /* 0x000000ffff3e7224 */ /* 0x000fe400078e001a */
[----:B------:R-:W-:Y:S02]  /*5310*/  IMAD.MOV.U32 R32, RZ, RZ, R21 ;  /* 0x000000ffff207224 */ /* 0x000fe400078e0015 */
[----:B------:R-:W-:Y:S02]  /*5320*/  IMAD.MOV.U32 R33, RZ, RZ, R22 ;  /* 0x000000ffff217224 */ /* 0x000fe400078e0016 */
[----:B------:R-:W-:Y:S02]  /*5330*/  IMAD.MOV.U32 R34, RZ, RZ, R23 ;  /* 0x000000ffff227224 */ /* 0x000fe400078e0017 */
[----:B------:R-:W-:Y:S01]  /*5340*/  IMAD.MOV.U32 R61, RZ, RZ, R20 ;  /* 0x000000ffff3d7224 */ /* 0x000fe200078e0014 */
[----:B------:R-:W-:Y:S06]  /*5350*/  BRA `(.L_x_1441) ;  /* 0x0000001800b47947 */ /* 0x000fec0003800000 */
.L_x_1440:
[----:B------:R-:W-:Y:S01]  /*5360*/  ISETP.NE.AND P0, PT, R68, RZ, PT ;  /* 0x000000ff4400720c */ /* 0x000fe20003f05270 */
[----:B------:R-:W-:-:S12]  /*5370*/  BSSY.RECONVERGENT B0, `(.L_x_1442) ;  /* 0x0000019000007945 */ /* 0x000fd80003800200 */
[----:B------:R-:W-:Y:S05]  /*5380*/  @P0 BRA `(.L_x_1443) ;  /* 0x00000000005c0947 */ /* 0x000fea0003800000 */
[----:B------:R-:W0:Y:S01]  /*5390*/  LDC.64 R2, c[0x0][0x3e0] ;  /* 0x0000f800ff027b82 */ /* 0x000e220000000a00 */
[----:B------:R-:W-:Y:S01]  /*53a0*/  IMAD.MOV.U32 R16, RZ, RZ, R54 ;  /* 0x000000ffff107224 */ /* 0x000fe200078e0036 */
[----:B------:R-:W-:Y:S01]  /*53b0*/  MOV R17, R55 ;  /* 0x0000003700117202 */ /* 0x000fe20000000f00 */
[----:B------:R-:W-:Y:S01]  /*53c0*/  IMAD.MOV.U32 R18, RZ, RZ, R28 ;  /* 0x000000ffff127224 */ /* 0x000fe200078e001c */
[----:B------:R1:W-:Y:S01]  /*53d0*/  STS [R59+0x15c], R53 ;  /* 0x00015c353b007388 */ /* 0x0003e20000000800 */
[----:B------:R-:W-:Y:S02]  /*53e0*/  IMAD.MOV.U32 R19, RZ, RZ, R29 ;  /* 0x000000ffff137224 */ /* 0x000fe400078e001d */
[----:B------:R-:W-:Y:S01]  /*53f0*/  IMAD.MOV.U32 R23, RZ, RZ, 0x64 ;  /* 0x00000064ff177424 */ /* 0x000fe200078e00ff */
[----:B------:R-:W2:Y:S01]  /*5400*/  LDC.64 R20, c[0x0][0x3d8] ;  /* 0x0000f600ff147b82 */ /* 0x000ea20000000a00 */
[----:B------:R1:W-:Y:S04]  /*5410*/  STS.64 [R59+0x170], R30 ;  /* 0x0001701e3b007388 */ /* 0x0003e80000000a00 */
        /* <DEDUP_REMOVED lines=14> */
.L_x_1443:
[----:B------:R-:W-:Y:S05]  /*5500*/  BSYNC.RECONVERGENT B0 ;  /* 0x0000000000007941 */ /* 0x000fea0003800200 */
.L_x_1442:
[----:B------:R-:W0:Y:S01]  /*5510*/  LDCU UR4, c[0x0][0x370] ;  /* 0x00006e00ff0477ac */ /* 0x000e220008000800 */
[----:B------:R-:W-:-:S05]  /*5520*/  LOP3.LUT R45, RZ, R68, RZ, 0x33, !PT ;  /* 0x00000044ff2d7212 */ /* 0x000fca00078e33ff */
[----:B------:R-:W-:Y:S01]  /*5530*/  IMAD.IADD R45, R45, 0x1, R4 ;  /* 0x000000012d2d7824 */ /* 0x000fe200078e0204 */
[----:B0-----:R-:W-:-:S09]  /*5540*/  UISETP.GT.U32.AND UP0, UPT, UR4, 0x1f3, UPT ;  /* 0x000001f30400788c */ /* 0x001fd2000bf04070 */
[----:B------:R-:W-:Y:S05]  /*5550*/  BRA.U UP0, `(.L_x_1444) ;  /* 0x0000000100087547 */ /* 0x000fea000b800000 */
[----:B------:R0:W-:Y:S06]  /*5560*/  MEMBAR.SC.CTA ;  /* 0x0000000000007992 */ /* 0x0001ec0000000000 */
[----:B0-----:R-:W-:Y:S05]  /*5570*/  BRA `(.L_x_1445) ;  /* 0x0000000000087947 */ /* 0x001fea0003800000 */
.L_x_1444:
[----:B------:R-:W-:Y:S05]  /*5580*/  NANOSLEEP 0x1c2 ;  /* 0x000001c20000795d */ /* 0x000fea0003800000 */
[----:B------:R-:W-:Y:S01]  /*5590*/  NOP ;  /* 0x0000000000007918 */ /* 0x000fe20000000000 */
.L_x_1445:
[----:B-1----:R-:W0:Y:S02]  /*55a0*/  LDC.64 R2, c[0x0][0x3d8] ;  /* 0x0000f600ff027b82 */ /* 0x002e240000000a00 */
[----:B0-----:R-:W-:-:S07]  /*55b0*/  IMAD.WIDE R2, R45, 0x4, R2 ;  /* 0x000000042d027825 */ /* 0x001fce00078e0202 */
.L_x_1447:
        /* <DEDUP_REMOVED lines=10> */
.L_x_1593:
        /* <DEDUP_REMOVED lines=16> */
.L_x_1449:
        /* <DEDUP_REMOVED lines=9> */
.L_x_1450:
[----:B------:R-:W-:Y:S05]  /*57f0*/  BSYNC.RECONVERGENT B0 ;  /* 0x0000000000007941 */ /* 0x000fea0003800200 */
.L_x_1448:
        /* <DEDUP_REMOVED lines=14> */
[----:B-1----:R0:W0:Y:S02]  /*58e0*/  SHFL.DOWN PT, R22, R19, 0x1, R23 ;  /* 0x0820000013167989 */ /* 0x00202400000e0017 */
.L_x_1603:
[----:B------:R-:W-:Y:S01]  /*58f0*/  ISETP.GE.AND P0, PT, R60, R23, PT ;  /* 0x000000173c00720c */ /* 0x000fe20003f06270 */
[----:B------:R-:W-:-:S12]  /*5900*/  BSSY.RECONVERGENT B0, `(.L_x_1452) ;  /* 0x000000a000007945 */ /* 0x000fd80003800200 */
[----:B------:R-:W-:Y:S05]  /*5910*/  @P0 BRA `(.L_x_1453) ;  /* 0x0000000000200947 */ /* 0x000fea0003800000 */
[C---:B------:R-:W-:Y:S01]  /*5920*/  ISETP.NE.AND P0, PT, R36.reuse, RZ, PT ;  /* 0x000000ff2400720c */ /* 0x040fe20003f05270 */
[----:B0-----:R-:W-:-:S12]  /*5930*/  IMAD.IADD R36, R36, 0x1, R25 ;  /* 0x0000000124247824 */ /* 0x001fd800078e0219 */
[----:B--2---:R-:W-:Y:S02]  /*5940*/  @!P0 VIMNMX R2, PT, PT, R2, R27, PT ;  /* 0x0000001b02028248 */ /* 0x004fe40003fe0100 */
[----:B---3--:R-:W-:Y:S02]  /*5950*/  @!P0 VIMNMX R3, PT, PT, R3, R24, !PT ;  /* 0x0000001803038248 */ /* 0x008fe40007fe0100 */
[----:B----4-:R-:W-:Y:S02]  /*5960*/  @!P0 VIMNMX R16, PT, PT, R16, R35, PT ;  /* 0x0000002310108248 */ /* 0x010fe40003fe0100 */
[----:B------:R-:W-:Y:S02]  /*5970*/  @!P0 VIMNMX R17, PT, PT, R17, R26, !PT ;  /* 0x0000001a11118248 */ /* 0x000fe40007fe0100 */
[----:B------:R-:W-:Y:S02]  /*5980*/  @!P0 VIMNMX R18, PT, PT, R18, R37, PT ;  /* 0x0000002512128248 */ /* 0x000fe40003fe0100 */
[----:B------:R-:W-:-:S07]  /*5990*/  @!P0 VIMNMX R19, PT, PT, R19, R22, !PT ;  /* 0x0000001613138248 */ /* 0x000fce0007fe0100 */
.L_x_1453:
[----:B------:R-:W-:Y:S05]  /*59a0*/  BSYNC.RECONVERGENT B0 ;  /* 0x0000000000007941 */ /* 0x000fea0003800200 */
.L_x_1452:
[----:B------:R-:W-:-:S03]  /*59b0*/  UMOV UR4, 0xffffffff ;  /* 0xffffffff00047882 */ /* 0x000fc60000000000 */
[----:B------:R-:W-:Y:S05]  /*59c0*/  BRA.DIV UR4, `(.L_x_1454) ;  /* 0x000000a604487947 */ /* 0x000fea000b800000 */
[----:B------:R1:W1:Y:S04]  /*59d0*/  SHFL.DOWN PT, R25, R36, 0x2, R23 ;  /* 0x0840000024197989 */ /* 0x00026800000e0017 */
[----:B--2---:R2:W1:Y:S04]  /*59e0*/  SHFL.DOWN PT, R27, R2, 0x2, R23 ;  /* 0x08400000021b7989 */ /* 0x00446800000e0017 */
[----:B---3--:R2:W3:Y:S04]  /*59f0*/  SHFL.DOWN PT, R24, R3, 0x2, R23 ;  /* 0x0840000003187989 */ /* 0x0084e800000e0017 */
[----:B----4-:R2:W4:Y:S04]  /*5a00*/  SHFL.DOWN PT, R35, R16, 0x2, R23 ;  /* 0x0840000010237989 */ /* 0x01052800000e0017 */
[----:B0-----:R2:W0:Y:S04]  /*5a10*/  SHFL.DOWN PT, R26, R17, 0x2, R23 ;  /* 0x08400000111a7989 */ /* 0x00142800000e0017 */
[----:B------:R2:W0:Y:S04]  /*5a20*/  SHFL.DOWN PT, R37, R18, 0x2, R23 ;  /* 0x0840000012257989 */ /* 0x00042800000e0017 */
[----:B------:R2:W0:Y:S02]  /*5a30*/  SHFL.DOWN PT, R22, R19, 0x2, R23 ;  /* 0x0840000013167989 */ /* 0x00042400000e0017 */
.L_x_1612:
[----:B------:R-:W-:Y:S01]  /*5a40*/  VIADD R43, R60, 0x2 ;  /* 0x000000023c2b7836 */ /* 0x000fe20000000000 */
[----:B------:R-:W-:Y:S04]  /*5a50*/  BSSY.RECONVERGENT B0, `(.L_x_1455) ;  /* 0x000000b000007945 */ /* 0x000fe80003800200 */
[----:B------:R-:W-:-:S13]  /*5a60*/  ISETP.GT.AND P0, PT, R43, R23, PT ;  /* 0x000000172b00720c */ /* 0x000fda0003f04270 */
[----:B------:R-:W-:Y:S05]  /*5a70*/  @P0 BRA `(.L_x_1456) ;  /* 0x0000000000200947 */ /* 0x000fea0003800000 */
[C---:B------:R-:W-:Y:S02]  /*5a80*/  ISETP.NE.AND P0, PT, R36.reuse, RZ, PT ;  /* 0x000000ff2400720c */ /* 0x040fe40003f05270 */
[----:B-1----:R-:W-:-:S11]  /*5a90*/  IADD3 R36, PT, PT, R36, R25, RZ ;  /* 0x0000001924247210 */ /* 0x002fd60007ffe0ff */
[----:B--2---:R-:W-:Y:S02]  /*5aa0*/  @!P0 VIMNMX R2, PT, PT, R2, R27, PT ;  /* 0x0000001b02028248 */ /* 0x004fe40003fe0100 */
[----:B---3--:R-:W-:Y:S02]  /*5ab0*/  @!P0 VIMNMX R3, PT, PT, R3, R24, !PT ;  /* 0x0000001803038248 */ /* 0x008fe40007fe0100 */
[----:B----4-:R-:W-:Y:S02]  /*5ac0*/  @!P0 VIMNMX R16, PT, PT, R16, R35, PT ;  /* 0x0000002310108248 */ /* 0x010fe40003fe0100 */
[----:B0-----:R-:W-:Y:S02]  /*5ad0*/  @!P0 VIMNMX R17, PT, PT, R17, R26, !PT ;  /* 0x0000001a11118248 */ /* 0x001fe40007fe0100 */
[----:B------:R-:W-:Y:S02]  /*5ae0*/  @!P0 VIMNMX R18, PT, PT, R18, R37, PT ;  /* 0x0000002512128248 */ /* 0x000fe40003fe0100 */
[----:B------:R-:W-:-:S07]  /*5af0*/  @!P0 VIMNMX R19, PT, PT, R19, R22, !PT ;  /* 0x0000001613138248 */ /* 0x000fce0007fe0100 */
.L_x_1456:
[----:B------:R-:W-:Y:S05]  /*5b00*/  BSYNC.RECONVERGENT B0 ;  /* 0x0000000000007941 */ /* 0x000fea0003800200 */
.L_x_1455:
[----:B------:R-:W-:-:S03]  /*5b10*/  UMOV UR4, 0xffffffff ;  /* 0xffffffff00047882 */ /* 0x000fc60000000000 */
[----:B------:R-:W-:Y:S05]  /*5b20*/  BRA.DIV UR4, `(.L_x_1457) ;  /* 0x000000a604947947 */ /* 0x000fea000b800000 */
[----:B-1----:R1:W1:Y:S04]  /*5b30*/  SHFL.DOWN PT, R25, R36, 0x4, R23 ;  /* 0x0880000024197989 */ /* 0x00226800000e0017 */
[----:B------:R0:W1:Y:S04]  /*5b40*/  SHFL.DOWN PT, R27, R2, 0x4, R23 ;  /* 0x08800000021b7989 */ /* 0x00006800000e0017 */
[----:B---3--:R3:W1:Y:S04]  /*5b50*/  SHFL.DOWN PT, R24, R3, 0x4, R23 ;  /* 0x0880000003187989 */ /* 0x00866800000e0017 */
[----:B----4-:R3:W4:Y:S04]  /*5b60*/  SHFL.DOWN PT, R35, R16, 0x4, R23 ;  /* 0x0880000010237989 */ /* 0x01072800000e0017 */
[----:B0-----:R3:W0:Y:S04]  /*5b70*/  SHFL.DOWN PT, R26, R17, 0x4, R23 ;  /* 0x08800000111a7989 */ /* 0x00162800000e0017 */
[----:B------:R3:W0:Y:S04]  /*5b80*/  SHFL.DOWN PT, R37, R18, 0x4, R23 ;  /* 0x0880000012257989 */ /* 0x00062800000e0017 */
[----:B------:R3:W0:Y:S02]  /*5b90*/  SHFL.DOWN PT, R22, R19, 0x4, R23 ;  /* 0x0880000013167989 */ /* 0x00062400000e0017 */
.L_x_1621:
[----:B------:R-:W-:Y:S01]  /*5ba0*/  VIADD R42, R60, 0x4 ;  /* 0x000000043c2a7836 */ /* 0x000fe20000000000 */
[----:B------:R-:W-:Y:S04]  /*5bb0*/  BSSY.RECONVERGENT B0, `(.L_x_1458) ;  /* 0x000000b000007945 */ /* 0x000fe80003800200 */
[----:B------:R-:W-:-:S13]  /*5bc0*/  ISETP.GT.AND P0, PT, R42, R23, PT ;  /* 0x000000172a00720c */ /* 0x000fda0003f04270 */
[----:B------:R-:W-:Y:S05]  /*5bd0*/  @P0 BRA `(.L_x_1459) ;  /* 0x0000000000200947 */ /* 0x000fea0003800000 */
[C---:B------:R-:W-:Y:S01]  /*5be0*/  ISETP.NE.AND P0, PT, R36.reuse, RZ, PT ;  /* 0x000000ff2400720c */ /* 0x040fe20003f05270 */
[----:B-1----:R-:W-:-:S12]  /*5bf0*/  IMAD.IADD R36, R36, 0x1, R25 ;  /* 0x0000000124247824 */ /* 0x002fd800078e0219 */
[----:B--2---:R-:W-:Y:S02]  /*5c00*/  @!P0 VIMNMX R2, PT, PT, R2, R27, PT ;  /* 0x0000001b02028248 */ /* 0x004fe40003fe0100 */
[----:B---3--:R-:W-:Y:S02]  /*5c10*/  @!P0 VIMNMX R3, PT, PT, R3, R24, !PT ;  /* 0x0000001803038248 */ /* 0x008fe40007fe0100 */
[----:B----4-:R-:W-:Y:S02]  /*5c20*/  @!P0 VIMNMX R16, PT, PT, R16, R35, PT ;  /* 0x0000002310108248 */ /* 0x010fe40003fe0100 */
[----:B0-----:R-:W-:Y:S02]  /*5c30*/  @!P0 VIMNMX R17, PT, PT, R17, R26, !PT ;  /* 0x0000001a11118248 */ /* 0x001fe40007fe0100 */
[----:B------:R-:W-:Y:S02]  /*5c40*/  @!P0 VIMNMX R18, PT, PT, R18, R37, PT ;  /* 0x0000002512128248 */ /* 0x000fe40003fe0100 */
[----:B------:R-:W-:-:S07]  /*5c50*/  @!P0 VIMNMX R19, PT, PT, R19, R22, !PT ;  /* 0x0000001613138248 */ /* 0x000fce0007fe0100 */
.L_x_1459:
[----:B------:R-:W-:Y:S05]  /*5c60*/  BSYNC.RECONVERGENT B0 ;  /* 0x0000000000007941 */ /* 0x000fea0003800200 */
.L_x_1458:
[----:B------:R-:W-:-:S03]  /*5c70*/  UMOV UR4, 0xffffffff ;  /* 0xffffffff00047882 */ /* 0x000fc60000000000 */
[----:B------:R-:W-:Y:S05]  /*5c80*/  BRA.DIV UR4, `(.L_x_1460) ;  /* 0x000000a604e07947 */ /* 0x000fea000b800000 */
[----:B-1----:R1:W1:Y:S04]  /*5c90*/  SHFL.DOWN PT, R25, R36, 0x8, R23 ;  /* 0x0900000024197989 */ /* 0x00226800000e0017 */
[----:B------:R0:W1:Y:S04]  /*5ca0*/  SHFL.DOWN PT, R27, R2, 0x8, R23 ;  /* 0x09000000021b7989 */ /* 0x00006800000e0017 */
[----:B------:R1:W1:Y:S04]  /*5cb0*/  SHFL.DOWN PT, R24, R3, 0x8, R23 ;  /* 0x0900000003187989 */ /* 0x00026800000e0017 */
[----:B----4-:R4:W1:Y:S04]  /*5cc0*/  SHFL.DOWN PT, R35, R16, 0x8, R23 ;  /* 0x0900000010237989 */ /* 0x01086800000e0017 */
[----:B0-----:R4:W0:Y:S04]  /*5cd0*/  SHFL.DOWN PT, R26, R17, 0x8, R23 ;  /* 0x09000000111a7989 */ /* 0x00182800000e0017 */
[----:B------:R4:W0:Y:S04]  /*5ce0*/  SHFL.DOWN PT, R37, R18, 0x8, R23 ;  /* 0x0900000012257989 */ /* 0x00082800000e0017 */
[----:B------:R4:W0:Y:S02]  /*5cf0*/  SHFL.DOWN PT, R22, R19, 0x8, R23 ;  /* 0x0900000013167989 */ /* 0x00082400000e0017 */
.L_x_1630:
        /* <DEDUP_REMOVED lines=12> */
.L_x_1462:
[----:B------:R-:W-:Y:S05]  /*5dc0*/  BSYNC.RECONVERGENT B0 ;  /* 0x0000000000007941 */ /* 0x000fea0003800200 */
.L_x_1461:
        /* <DEDUP_REMOVED lines=9> */
.L_x_1639:
[----:B------:R-:W5:Y:S01]  /*5e60*/  LDC.64 R24, c[0x0][0x3e8] ;  /* 0x0000fa00ff187b82 */ /* 0x000f620000000a00 */
[----:B------:R-:W-:Y:S01]  /*5e70*/  VIADD R40, R60, 0x10 ;  /* 0x000000103c287836 */ /* 0x000fe20000000000 */
[----:B------:R-:W-:Y:S01]  /*5e80*/  BSSY.RECONVERGENT B0, `(.L_x_1464) ;  /* 0x000000d000007945 */ /* 0x000fe20003800200 */
[----:B------:R-:W-:-:S03]  /*5e90*/  ISETP.NE.AND P0, PT, R38, 0x65, PT ;  /* 0x000000652600780c */ /* 0x000fc60003f05270 */
[----:B------:R-:W-:Y:S02]  /*5ea0*/  ISETP.GT.AND P1, PT, R40, R23, PT ;  /* 0x000000172800720c */ /* 0x000fe40003f24270 */
[----:B-----5:R-:W-:-:S11]  /*5eb0*/  IADD3 R24, P2, PT, R24, 0x380, RZ ;  /* 0x0000038018187810 */ /* 0x020fd60007f5e0ff */
[----:B------:R-:W-:Y:S05]  /*5ec0*/  @P1 BRA `(.L_x_1465) ;  /* 0x0000000000201947 */ /* 0x000fea0003800000 */
[C---:B------:R-:W-:Y:S01]  /*5ed0*/  ISETP.NE.AND P1, PT, R36.reuse, RZ, PT ;  /* 0x000000ff2400720c */ /* 0x040fe20003f25270 */
[----:B-1----:R-:W-:-:S12]  /*5ee0*/  IMAD.IADD R36, R36, 0x1, R27 ;  /* 0x0000000124247824 */ /* 0x002fd800078e021b */
[----:B--2---:R-:W-:Y:S02]  /*5ef0*/  @!P1 VIMNMX R2, PT, PT, R2, R35, PT ;  /* 0x0000002302029248 */ /* 0x004fe40003fe0100 */
[----:B0--3--:R-:W-:Y:S02]  /*5f00*/  @!P1 VIMNMX R3, PT, PT, R3, R26, !PT ;  /* 0x0000001a03039248 */ /* 0x009fe40007fe0100 */
[----:B----4-:R-:W-:Y:S02]  /*5f10*/  @!P1 VIMNMX R16, PT, PT, R16, R37, PT ;  /* 0x0000002510109248 */ /* 0x010fe40003fe0100 */
[----:B------:R-:W-:Y:S02]  /*5f20*/  @!P1 VIMNMX R17, PT, PT, R17, R46, !PT ;  /* 0x0000002e11119248 */ /* 0x000fe40007fe0100 */
[----:B------:R-:W-:Y:S02]  /*5f30*/  @!P1 VIMNMX R18, PT, PT, R18, R39, PT ;  /* 0x0000002712129248 */ /* 0x000fe40003fe0100 */
[----:B------:R-:W-:-:S07]  /*5f40*/  @!P1 VIMNMX R19, PT, PT, R19, R22, !PT ;  /* 0x0000001613139248 */ /* 0x000fce0007fe0100 */
.L_x_1465:
[----:B------:R-:W-:Y:S05]  /*5f50*/  BSYNC.RECONVERGENT B0 ;  /* 0x0000000000007941 */ /* 0x000fea0003800200 */
.L_x_1464:
[----:B------:R-:W-:Y:S01]  /*5f60*/  UMOV UR4, 0xffffffff ;  /* 0xffffffff00047882 */ /* 0x000fe20000000000 */
[----:B------:R-:W-:Y:S02]  /*5f70*/  IMAD.X R25, RZ, RZ, R25, P2 ;  /* 0x000000ffff197224 */ /* 0x000fe400010e0619 */
[----:B------:R-:W-:Y:S05]  /*5f80*/  BRA.DIV UR4, `(.L_x_1466) ;  /* 0x000000aa04687947 */ /* 0x000fea000b800000 */
[----:B------:R-:W-:-:S13]  /*5f90*/  VOTE.ALL P0, P0 ;  /* 0x0000000000ff7806 */ /* 0x000fda0000000000 */
.L_x_1642:
[----:B------:R-:W-:Y:S05]  /*5fa0*/  @!P0 BRA `(.L_x_1467) ;  /* 0x0000000800a48947 */ /* 0x000fea0003800000 */
.L_x_1489:
[----:B------:R-:W5:Y:S01]  /*5fb0*/  LDC.64 R20, c[0x0][0x3d8] ;  /* 0x0000f600ff147b82 */ /* 0x000f620000000a00 */
[----:B------:R-:W-:Y:S05]  /*5fc0*/  YIELD ;  /* 0x0000000000007946 */ /* 0x000fea0003800000 */
[----:B012345:R-:W-:-:S07]  /*5fd0*/  IMAD.WIDE R20, R45, 0x4, R20 ;  /* 0x000000042d147825 */ /* 0x03ffce00078e0214 */
.L_x_1469:
        /* <DEDUP_REMOVED lines=10> */
.L_x_1645:
        /* <DEDUP_REMOVED lines=11> */
[----:B-1----:R0:W5:Y:S04]  /*6130*/  LD.E.STRONG.GPU R35, desc[UR6][R20.64+0xc] ;  /* 0x00000c0614237980 */ /* 0x002168000c10f900 */
[----:B------:R0:W5:Y:S04]  /*6140*/  LD.E.STRONG.GPU R27, desc[UR6][R20.64+0x10] ;  /* 0x00001006141b7980 */ /* 0x000168000c10f900 */
[----:B------:R0:W5:Y:S04]  /*6150*/  LD.E.STRONG.GPU R26, desc[UR6][R20.64+0x14] ;  /* 0x00001406141a7980 */ /* 0x000168000c10f900 */
[----:B------:R0:W5:Y:S01]  /*6160*/  LD.E.STRONG.GPU R46, desc[UR6][R20.64+0x18] ;  /* 0x00001806142e7980 */ /* 0x000162000c10f900 */
[----:B------:R-:W-:Y:S05]  /*6170*/  BRA `(.L_x_1472) ;  /* 0x0000000000207947 */ /* 0x000fea0003800000 */
.L_x_1471:
[----:B------:R-:W-:-:S05]  /*6180*/  IMAD.WIDE R20, R45, 0x1c, R24 ;  /* 0x0000001c2d147825 */ /* 0x000fca00078e0218 */
[----:B0-----:R0:W5:Y:S04]  /*6190*/  LD.E.STRONG.GPU R39, desc[UR6][R20.64+-0x380] ;  /* 0xfffc800614277980 */ /* 0x001168000c10f900 */
[----:B------:R0:W5:Y:S04]  /*61a0*/  LD.E.STRONG.GPU R38, desc[UR6][R20.64+-0x37c] ;  /* 0xfffc840614267980 */ /* 0x000168000c10f900 */
[----:B------:R0:W5:Y:S04]  /*61b0*/  LD.E.STRONG.GPU R37, desc[UR6][R20.64+-0x378] ;  /* 0xfffc880614257980 */ /* 0x000168000c10f900 */
[----:B-1----:R0:W5:Y:S04]  /*61c0*/  LD.E.STRONG.GPU R35, desc[UR6][R20.64+-0x374] ;  /* 0xfffc8c0614237980 */ /* 0x002168000c10f900 */
[----:B------:R0:W5:Y:S04]  /*61d0*/  LD.E.STRONG.GPU R27, desc[UR6][R20.64+-0x370] ;  /* 0xfffc9006141b7980 */ /* 0x000168000c10f900 */
[----:B------:R0:W5:Y:S04]  /*61e0*/  LD.E.STRONG.GPU R26, desc[UR6][R20.64+-0x36c] ;  /* 0xfffc9406141a7980 */ /* 0x000168000c10f900 */
[----:B------:R0:W5:Y:S02]  /*61f0*/  LD.E.STRONG.GPU R46, desc[UR6][R20.64+-0x368] ;  /* 0xfffc9806142e7980 */ /* 0x000164000c10f900 */
.L_x_1472:
[----:B------:R-:W-:Y:S05]  /*6200*/  BSYNC.RECONVERGENT B0 ;  /* 0x0000000000007941 */ /* 0x000fea0003800200 */
.L_x_1470:
[----:B------:R-:W-:-:S03]  /*6210*/  UMOV UR4, 0xffffffff ;  /* 0xffffffff00047882 */ /* 0x000fc60000000000 */
[----:B------:R-:W-:Y:S05]  /*6220*/  BRA.DIV UR4, `(.L_x_1473) ;  /* 0x000000aa04087947 */ /* 0x000fea000b800000 */
[----:B------:R-:W-:-:S04]  /*6230*/  VOTE.ANY R0, PT, !P0 ;  /* 0x0000000000007806 */ /* 0x000fc800040e0100 */
[----:B------:R-:W-:-:S04]  /*6240*/  LOP3.LUT R0, R0, 0x80000000, R44, 0xec, !PT ;  /* 0x8000000000007812 */ /* 0x000fc800078eec2c */
[----:B0-----:R-:W-:-:S04]  /*6250*/  IADD3 R21, PT, PT, R0, -0x1, RZ ;  /* 0xffffffff00157810 */ /* 0x001fc80007ffe0ff */
[----:B------:R-:W-:-:S04]  /*6260*/  LOP3.LUT R21, R0, R21, RZ, 0xc, !PT ;  /* 0x0000001500157212 */ /* 0x000fc800078e0cff */
[----:B-1234-:R-:W0:Y:S02]  /*6270*/  POPC R23, R21 ;  /* 0x0000001500177309 */ /* 0x01ee240000000000 */
[----:B0----5:R0:W1:Y:S04]  /*6280*/  SHFL.DOWN PT, R70, R39, 0x1, R23 ;  /* 0x0820000027467989 */ /* 0x02106800000e0017 */
[----:B------:R0:W2:Y:S04]  /*6290*/  SHFL.DOWN PT, R71, R38, 0x1, R23 ;  /* 0x0820000026477989 */ /* 0x0000a800000e0017 */
[----:B------:R0:W3:Y:S04]  /*62a0*/  SHFL.DOWN PT, R72, R37, 0x1, R23 ;  /* 0x0820000025487989 */ /* 0x0000e800000e0017 */
[----:B------:R0:W4:Y:S04]  /*62b0*/  SHFL.DOWN PT, R74, R35, 0x1, R23 ;  /* 0x08200000234a7989 */ /* 0x00012800000e0017 */
[----:B------:R0:W0:Y:S04]  /*62c0*/  SHFL.DOWN PT, R76, R27, 0x1, R23 ;  /* 0x082000001b4c7989 */ /* 0x00002800000e0017 */
[----:B------:R0:W0:Y:S04]  /*62d0*/  SHFL.DOWN PT, R73, R26, 0x1, R23 ;  /* 0x082000001a497989 */ /* 0x00002800000e0017 */
[----:B-1----:R0:W0:Y:S02]  /*62e0*/  SHFL.DOWN PT, R22, R46, 0x1, R23 ;  /* 0x082000002e167989 */ /* 0x00202400000e0017 */
.L_x_1655:
        /* <DEDUP_REMOVED lines=10> */
[C---:B------:R-:W-:Y:S02]  /*6390*/  ISETP.NE.AND P0, PT, R39.reuse, RZ, PT ;  /* 0x000000ff2700720c */ /* 0x040fe40003f05270 */
[----:B------:R-:W-:-:S11]  /*63a0*/  IADD3 R59, PT, PT, R39, R70, RZ ;  /* 0x00000046273b7210 */ /* 0x000fd60007ffe0ff */
[----:B--2---:R-:W-:Y:S02]  /*63b0*/  @!P0 VIMNMX R51, PT, PT, R38, R71, PT ;  /* 0x0000004726338248 */ /* 0x004fe40003fe0100 */
[----:B---3--:R-:W-:Y:S02]  /*63c0*/  @!P0 VIMNMX R52, PT, PT, R37, R72, !PT ;  /* 0x0000004825348248 */ /* 0x008fe40007fe0100 */
[----:B----4-:R-:W-:Y:S02]  /*63d0*/  @!P0 VIMNMX R49, PT, PT, R35, R74, PT ;  /* 0x0000004a23318248 */ /* 0x010fe40003fe0100 */
[----:B0-----:R-:W-:Y:S02]  /*63e0*/  @!P0 VIMNMX R50, PT, PT, R27, R76, !PT ;  /* 0x0000004c1b328248 */ /* 0x001fe40007fe0100 */
[----:B------:R-:W-:Y:S02]  /*63f0*/  @!P0 VIMNMX R47, PT, PT, R26, R73, PT ;  /* 0x000000491a2f8248 */ /* 0x000fe40003fe0100 */
[----:B------:R-:W-:-:S07]  /*6400*/  @!P0 VIMNMX R48, PT, PT, R46, R22, !PT ;  /* 0x000000162e308248 */ /* 0x000fce0007fe0100 */
.L_x_1475:
[----:B------:R-:W-:Y:S05]  /*6410*/  BSYNC.RECONVERGENT B0 ;  /* 0x0000000000007941 */ /* 0x000fea0003800200 */
.L_x_1474:
[----:B------:R-:W-:-:S03]  /*6420*/  UMOV UR4, 0xffffffff ;  /* 0xffffffff00047882 */ /* 0x000fc60000000000 */
[----:B------:R-:W-:Y:S05]  /*6430*/  BRA.DIV UR4, `(.L_x_1476) ;  /* 0x000000aa04447947 */ /* 0x000fea000b800000 */
[----:B0-----:R0:W1:Y:S04]  /*6440*/  SHFL.DOWN PT, R76, R59, 0x2, R23 ;  /* 0x084000003b4c7989 */ /* 0x00106800000e0017 */
[----:B----4-:R0:W4:Y:S04]  /*6450*/  SHFL.DOWN PT, R74, R51, 0x2, R23 ;  /* 0x08400000334a7989 */ /* 0x01012800000e0017 */
[----:B------:R0:W0:Y:S04]  /*6460*/  SHFL.DOWN PT, R73, R52, 0x2, R23 ;  /* 0x0840000034497989 */ /* 0x00002800000e0017 */
[----:B---3--:R3:W0:Y:S04]  /*6470*/  SHFL.DOWN PT, R72, R49, 0x2, R23 ;  /* 0x0840000031487989 */ /* 0x00862800000e0017 */
[----:B--2---:R3:W2:Y:S04]  /*6480*/  SHFL.DOWN PT, R71, R50, 0x2, R23 ;  /* 0x0840000032477989 */ /* 0x0046a800000e0017 */
[----:B------:R3:W0:Y:S04]  /*6490*/  SHFL.DOWN PT, R70, R47, 0x2, R23 ;  /* 0x084000002f467989 */ /* 0x00062800000e0017 */
[----:B-1----:R3:W0:Y:S02]  /*64a0*/  SHFL.DOWN PT, R22, R48, 0x2, R23 ;  /* 0x0840000030167989 */ /* 0x00262400000e0017 */
.L_x_1664:
[----:B------:R-:W-:Y:S01]  /*64b0*/  ISETP.GT.AND P0, PT, R43, R23, PT ;  /* 0x000000172b00720c */ /* 0x000fe20003f04270 */
[----:B------:R-:W-:-:S12]  /*64c0*/  BSSY.RECONVERGENT B0, `(.L_x_1477) ;  /* 0x000000a000007945 */ /* 0x000fd80003800200 */
[----:B------:R-:W-:Y:S05]  /*64d0*/  @P0 BRA `(.L_x_1478) ;  /* 0x0000000000200947 */ /* 0x000fea0003800000 */
[C---:B------:R-:W-:Y:S01]  /*64e0*/  ISETP.NE.AND P0, PT, R59.reuse, RZ, PT ;  /* 0x000000ff3b00720c */ /* 0x040fe20003f05270 */
[----:B0-----:R-:W-:-:S12]  /*64f0*/  IMAD.IADD R59, R59, 0x1, R76 ;  /* 0x000000013b3b7824 */ /* 0x001fd800078e024c */
[----:B----4-:R-:W-:Y:S02]  /*6500*/  @!P0 VIMNMX R51, PT, PT, R51, R74, PT ;  /* 0x0000004a33338248 */ /* 0x010fe40003fe0100 */
[----:B------:R-:W-:Y:S02]  /*6510*/  @!P0 VIMNMX R52, PT, PT, R52, R73, !PT ;  /* 0x0000004934348248 */ /* 0x000fe40007fe0100 */
[----:B---3--:R-:W-:Y:S02]  /*6520*/  @!P0 VIMNMX R49, PT, PT, R49, R72, PT ;  /* 0x0000004831318248 */ /* 0x008fe40003fe0100 */
[----:B--2---:R-:W-:Y:S02]  /*6530*/  @!P0 VIMNMX R50, PT, PT, R50, R71, !PT ;  /* 0x0000004732328248 */ /* 0x004fe40007fe0100 */
[----:B------:R-:W-:Y:S02]  /*6540*/  @!P0 VIMNMX R47, PT, PT, R47, R70, PT ;  /* 0x000000462f2f8248 */ /* 0x000fe40003fe0100 */
[----:B------:R-:W-:-:S07]  /*6550*/  @!P0 VIMNMX R48, PT, PT, R48, R22, !PT ;  /* 0x0000001630308248 */ /* 0x000fce0007fe0100 */
.L_x_1478:
[----:B------:R-:W-:Y:S05]  /*6560*/  BSYNC.RECONVERGENT B0 ;  /* 0x0000000000007941 */ /* 0x000fea0003800200 */
.L_x_1477:
[----:B------:R-:W-:-:S03]  /*6570*/  UMOV UR4, 0xffffffff ;  /* 0xffffffff00047882 */ /* 0x000fc60000000000 */
[----:B------:R-:W-:Y:S05]  /*6580*/  BRA.DIV UR4, `(.L_x_1479) ;  /* 0x000000aa04947947 */ /* 0x000fea000b800000 */
[----:B------:R1:W1:Y:S04]  /*6590*/  SHFL.DOWN PT, R76, R59, 0x4, R23 ;  /* 0x088000003b4c7989 */ /* 0x00026800000e0017 */
[----:B----4-:R4:W1:Y:S04]  /*65a0*/  SHFL.DOWN PT, R74, R51, 0x4, R23 ;  /* 0x08800000334a7989 */ /* 0x01086800000e0017 */
[----:B0-----:R4:W0:Y:S04]  /*65b0*/  SHFL.DOWN PT, R73, R52, 0x4, R23 ;  /* 0x0880000034497989 */ /* 0x00182800000e0017 */
[----:B------:R4:W0:Y:S04]  /*65c0*/  SHFL.DOWN PT, R72, R49, 0x4, R23 ;  /* 0x0880000031487989 */ /* 0x00082800000e0017 */
[----:B--2---:R4:W2:Y:S04]  /*65d0*/  SHFL.DOWN PT, R71, R50, 0x4, R23 ;  /* 0x0880000032477989 */ /* 0x0048a800000e0017 */
[----:B------:R4:W0:Y:S04]  /*65e0*/  SHFL.DOWN PT, R70, R47, 0x4, R23 ;  /* 0x088000002f467989 */ /* 0x00082800000e0017 */
[----:B------:R4:W0:Y:S02]  /*65f0*/  SHFL.DOWN PT, R22, R48, 0x4, R23 ;  /* 0x0880000030167989 */ /* 0x00082400000e0017 */
.L_x_1673:
[----:B------:R-:W-:Y:S01]  /*6600*/  ISETP.GT.AND P0, PT, R42, R23, PT ;  /* 0x000000172a00720c */ /* 0x000fe20003f04270 */
[----:B------:R-:W-:-:S12]  /*6610*/  BSSY.RECONVERGENT B0, `(.L_x_1480) ;  /* 0x000000a000007945 */ /* 0x000fd80003800200 */
[----:B------:R-:W-:Y:S05]  /*6620*/  @P0 BRA `(.L_x_1481) ;  /* 0x0000000000200947 */ /* 0x000fea0003800000 */
[C---:B------:R-:W-:Y:S01]  /*6630*/  ISETP.NE.AND P0, PT, R59.reuse, RZ, PT ;  /* 0x000000ff3b00720c */ /* 0x040fe20003f05270 */
[----:B-1----:R-:W-:-:S12]  /*6640*/  IMAD.IADD R59, R59, 0x1, R76 ;  /* 0x000000013b3b7824 */ /* 0x002fd800078e024c */
[----:B----4-:R-:W-:Y:S02]  /*6650*/  @!P0 VIMNMX R51, PT, PT, R51, R74, PT ;  /* 0x0000004a33338248 */ /* 0x010fe40003fe0100 */
[----:B0-----:R-:W-:Y:S02]  /*6660*/  @!P0 VIMNMX R52, PT, PT, R52, R73, !PT ;  /* 0x0000004934348248 */ /* 0x001fe40007fe0100 */
[----:B---3--:R-:W-:Y:S02]  /*6670*/  @!P0 VIMNMX R49, PT, PT, R49, R72, PT ;  /* 0x0000004831318248 */ /* 0x008fe40003fe0100 */
[----:B--2---:R-:W-:Y:S02]  /*6680*/  @!P0 VIMNMX R50, PT, PT, R50, R71, !PT ;  /* 0x0000004732328248 */ /* 0x004fe40007fe0100 */
[----:B------:R-:W-:Y:S02]  /*6690*/  @!P0 VIMNMX R47, PT, PT, R47, R70, PT ;  /* 0x000000462f2f8248 */ /* 0x000fe40003fe0100 */
[----:B------:R-:W-:-:S07]  /*66a0*/  @!P0 VIMNMX R48, PT, PT, R48, R22, !PT ;  /* 0x0000001630308248 */ /* 0x000fce0007fe0100 */
.L_x_1481:
[----:B------:R-:W-:Y:S05]  /*66b0*/  BSYNC.RECONVERGENT B0 ;  /* 0x0000000000007941 */ /* 0x000fea0003800200 */
.L_x_1480:
[----:B------:R-:W-:-:S03]  /*66c0*/  UMOV UR4, 0xffffffff ;  /* 0xffffffff00047882 */ /* 0x000fc60000000000 */
[----:B------:R-:W-:Y:S05]  /*66d0*/  BRA.DIV UR4, `(.L_x_1482) ;  /* 0x000000aa04e47947 */ /* 0x000fea000b800000 */
[----:B-1----:R1:W1:Y:S04]  /*66e0*/  SHFL.DOWN PT, R76, R59, 0x8, R23 ;  /* 0x090000003b4c7989 */ /* 0x00226800000e0017 */
[----:B------:R1:W1:Y:S04]  /*66f0*/  SHFL.DOWN PT, R74, R51, 0x8, R23 ;  /* 0x09000000334a7989 */ /* 0x00026800000e0017 */
[----:B0-----:R0:W0:Y:S04]  /*6700*/  SHFL.DOWN PT, R73, R52, 0x8, R23 ;  /* 0x0900000034497989 */ /* 0x00102800000e0017 */
[----:B------:R0:W0:Y:S04]  /*6710*/  SHFL.DOWN PT, R72, R49, 0x8, R23 ;  /* 0x0900000031487989 */ /* 0x00002800000e0017 */
[----:B--2---:R2:W0:Y:S04]  /*6720*/  SHFL.DOWN PT, R71, R50, 0x8, R23 ;  /* 0x0900000032477989 */ /* 0x00442800000e0017 */
[----:B------:R2:W0:Y:S04]  /*6730*/  SHFL.DOWN PT, R70, R47, 0x8, R23 ;  /* 0x090000002f467989 */ /* 0x00042800000e0017 */
[----:B------:R2:W0:Y:S02]  /*6740*/  SHFL.DOWN PT, R22, R48, 0x8, R23 ;  /* 0x0900000030167989 */ /* 0x00042400000e0017 */
.L_x_1682:
        /* <DEDUP_REMOVED lines=11> */
.L_x_1484:
[----:B------:R-:W-:Y:S05]  /*6800*/  BSYNC.RECONVERGENT B0 ;  /* 0x0000000000007941 */ /* 0x000fea0003800200 */
.L_x_1483:
        /* <DEDUP_REMOVED lines=9> */
.L_x_1691:
[----:B------:R-:W-:Y:S01]  /*68a0*/  ISETP.GT.AND P0, PT, R40, R23, PT ;  /* 0x000000172800720c */ /* 0x000fe20003f04270 */
[----:B------:R-:W-:Y:S01]  /*68b0*/  BSSY.RECONVERGENT B0, `(.L_x_1486) ;  /* 0x000000b000007945 */ /* 0x000fe20003800200 */
[----:B------:R-:W-:-:S11]  /*68c0*/  ISETP.NE.AND P1, PT, R36, RZ, PT ;  /* 0x000000ff2400720c */ /* 0x000fd60003f25270 */
        /* <DEDUP_REMOVED lines=9> */
.L_x_1487:
[----:B------:R-:W-:Y:S05]  /*6960*/  BSYNC.RECONVERGENT B0 ;  /* 0x0000000000007941 */ /* 0x000fea0003800200 */
.L_x_1486:
[----:B------:R-:W-:Y:S01]  /*6970*/  UMOV UR4, 0xffffffff ;  /* 0xffffffff00047882 */ /* 0x000fe20000000000 */
[----:B------:R-:W-:Y:S01]  /*6980*/  ISETP.NE.AND P0, PT, R69, 0x65, PT ;  /* 0x000000654500780c */ /* 0x000fe20003f05270 */
[----:B------:R-:W-:Y:S01]  /*6990*/  IMAD.IADD R36, R59, 0x1, R36 ;  /* 0x000000013b247824 */ /* 0x000fe200078e0224 */
[----:B------:R-:W-:Y:S01]  /*69a0*/  @!P1 VIMNMX R2, PT, PT, R2, R51, PT ;  /* 0x0000003302029248 */ /* 0x000fe20003fe0100 */
[----:B------:R-:W-:Y:S01]  /*69b0*/  VIADD R45, R45, 0xffffffe0 ;  /* 0xffffffe02d2d7836 */ /* 0x000fe20000000000 */
[----:B------:R-:W-:Y:S02]  /*69c0*/  @!P1 VIMNMX R3, PT, PT, R3, R52, !PT ;  /* 0x0000003403039248 */ /* 0x000fe40007fe0100 */
[----:B------:R-:W-:Y:S02]  /*69d0*/  @!P1 VIMNMX R16, PT, PT, R16, R49, PT ;  /* 0x0000003110109248 */ /* 0x000fe40003fe0100 */
[----:B------:R-:W-:Y:S02]  /*69e0*/  @!P1 VIMNMX R17, PT, PT, R17, R50, !PT ;  /* 0x0000003211119248 */ /* 0x000fe40007fe0100 */
[----:B------:R-:W-:-:S02]  /*69f0*/  @!P1 VIMNMX R18, PT, PT, R18, R47, PT ;  /* 0x0000002f12129248 */ /* 0x000fc40003fe0100 */
[----:B------:R-:W-:Y:S01]  /*6a00*/  @!P1 VIMNMX R19, PT, PT, R19, R48, !PT ;  /* 0x0000003013139248 */ /* 0x000fe20007fe0100 */
[----:B------:R-:W-:Y:S06]  /*6a10*/  BRA.DIV UR4, `(.L_x_1488) ;  /* 0x000000ae045c7947 */ /* 0x000fec000b800000 */
[----:B------:R-:W-:-:S13]  /*6a20*/  VOTE.ALL P0, P0 ;  /* 0x0000000000ff7806 */ /* 0x000fda0000000000 */
.L_x_1694:
[----:B------:R-:W-:Y:S05]  /*6a30*/  @P0 BRA `(.L_x_1489) ;  /* 0xfffffff4005c0947 */ /* 0x000fea000383ffff */
.L_x_1467:
[----:B------:R-:W-:Y:S01]  /*6a40*/  ISETP.NE.AND P1, PT, R60, RZ, PT ;  /* 0x000000ff3c00720c */ /* 0x000fe20003f25270 */
[----:B------:R-:W-:Y:S01]  /*6a50*/  BSSY.RECONVERGENT B0, `(.L_x_1490) ;  /* 0x0000033000007945 */ /* 0x000fe20003800200 */
[----:B------:R-:W-:Y:S01]  /*6a60*/  ISETP.NE.AND P0, PT, R68, RZ, PT ;  /* 0x000000ff4400720c */ /* 0x000fe20003f05270 */
[----:B------:R-:W-:Y:S01]  /*6a70*/  IMAD.MOV.U32 R20, RZ, RZ, R3 ;  /* 0x000000ffff147224 */ /* 0x000fe200078e0003 */
[----:B0-----:R-:W-:Y:S01]  /*6a80*/  MOV R37, R2 ;  /* 0x0000000200257202 */ /* 0x001fe20000000f00 */
[----:B------:R-:W-:Y:S02]  /*6a90*/  IMAD.MOV.U32 R22, RZ, RZ, R17 ;  /* 0x000000ffff167224 */ /* 0x000fe400078e0011 */
[----:B-1234-:R-:W-:-:S06]  /*6aa0*/  IMAD.MOV.U32 R23, RZ, RZ, R18 ;  /* 0x000000ffff177224 */ /* 0x01efcc00078e0012 */
[----:B------:R-:W0:Y:S01]  /*6ab0*/  @!P1 S2R R21, SR_CgaCtaId ;  /* 0x0000000000159919 */ /* 0x000e220000008800 */
[----:B------:R-:W-:-:S04]  /*6ac0*/  @!P1 MOV R0, 0x400 ;  /* 0x0000040000009802 */ /* 0x000fc80000000f00 */
[----:B0-----:R-:W-:Y:S01]  /*6ad0*/  @!P1 LEA R0, R21, R0, 0x18 ;  /* 0x0000000015009211 */ /* 0x001fe200078ec0ff */
[----:B------:R-:W-:Y:S01]  /*6ae0*/  IMAD.MOV.U32 R21, RZ, RZ, R16 ;  /* 0x000000ffff157224 */ /* 0x000fe200078e0010 */
[----:B------:R-:W-:Y:S06]  /*6af0*/  @P0 BRA `(.L_x_1491) ;  /* 0x0000000000a00947 */ /* 0x000fec0003800000 */
[----:B------:R-:W0:Y:S01]  /*6b00*/  S2UR UR5, SR_CgaCtaId ;  /* 0x00000000000579c3 */ /* 0x000e220000008800 */
[C---:B------:R-:W-:Y:S01]  /*6b10*/  ISETP.NE.AND P0, PT, R53.reuse, RZ, PT ;  /* 0x000000ff3500720c */ /* 0x040fe20003f05270 */
[----:B------:R-:W-:Y:S01]  /*6b20*/  IMAD.IADD R53, R53, 0x1, R36 ;  /* 0x0000000135357824 */ /* 0x000fe200078e0224 */
[----:B------:R-:W-:Y:S01]  /*6b30*/  UMOV UR4, 0x400 ;  /* 0x0000040000047882 */ /* 0x000fe20000000000 */
[----:B------:R-:W-:-:S03]  /*6b40*/  IMAD.MOV.U32 R35, RZ, RZ, 0x65 ;  /* 0x00000065ff237424 */ /* 0x000fc600078e00ff */
[----:B------:R-:W-:Y:S01]  /*6b50*/  MOV R52, R53 ;  /* 0x0000003500347202 */ /* 0x000fe20000000f00 */
[----:B------:R-:W1:Y:S06]  /*6b60*/  LDC.64 R38, c[0x0][0x3e8] ;  /* 0x0000fa00ff267b82 */ /* 0x000e6c0000000a00 */
[----:B------:R-:W-:Y:S02]  /*6b70*/  @!P0 VIMNMX R54, PT, PT, R54, R2, PT ;  /* 0x0000000236368248 */ /* 0x000fe40003fe0100 */
[----:B------:R-:W2:Y:S01]  /*6b80*/  LDC.64 R24, c[0x0][0x3d8] ;  /* 0x0000f600ff187b82 */ /* 0x000ea20000000a00 */
[----:B------:R-:W-:-:S02]  /*6b90*/  @!P0 VIMNMX R55, PT, PT, R55, R3, !PT ;  /* 0x0000000337378248 */ /* 0x000fc40007fe0100 */
[----:B------:R-:W-:Y:S02]  /*6ba0*/  @!P0 VIMNMX R28, PT, PT, R28, R16, PT ;  /* 0x000000101c1c8248 */ /* 0x000fe40003fe0100 */
[----:B------:R-:W-:Y:S01]  /*6bb0*/  @!P0 VIMNMX R29, PT, PT, R29, R17, !PT ;  /* 0x000000111d1d8248 */ /* 0x000fe20007fe0100 */
[----:B------:R-:W-:Y:S01]  /*6bc0*/  IMAD.MOV.U32 R26, RZ, RZ, R55 ;  /* 0x000000ffff1a7224 */ /* 0x000fe200078e0037 */
[----:B------:R-:W-:Y:S01]  /*6bd0*/  @!P0 VIMNMX R30, PT, PT, R30, R18, PT ;  /* 0x000000121e1e8248 */ /* 0x000fe20003fe0100 */
[----:B0-----:R-:W-:Y:S01]  /*6be0*/  ULEA UR4, UR5, UR4, 0x18 ;  /* 0x0000000405047291 */ /* 0x001fe2000f8ec0ff */
[----:B------:R-:W-:Y:S01]  /*6bf0*/  @!P0 VIMNMX R31, PT, PT, R31, R19, !PT ;  /* 0x000000131f1f8248 */ /* 0x000fe20007fe0100 */
[----:B------:R-:W-:Y:S02]  /*6c00*/  IMAD.MOV.U32 R42, RZ, RZ, R29 ;  /* 0x000000ffff2a7224 */ /* 0x000fe400078e001d */
[----:B------:R-:W-:Y:S02]  /*6c10*/  IMAD.MOV.U32 R27, RZ, RZ, R28 ;  /* 0x000000ffff1b7224 */ /* 0x000fe400078e001c */
[----:B------:R-:W-:-:S02]  /*6c20*/  IMAD.MOV.U32 R43, RZ, RZ, R30 ;  /* 0x000000ffff2b7224 */ /* 0x000fc400078e001e */
[----:B-1----:R-:W-:-:S05]  /*6c30*/  IMAD.WIDE.U32 R38, R4, 0x1c, R38 ;  /* 0x0000001c04267825 */ /* 0x002fca00078e0026 */
[----:B------:R0:W-:Y:S01]  /*6c40*/  ST.E.STRONG.GPU desc[UR6][R38.64+0x380], R53 ;  /* 0x0003803526007985 */ /* 0x0001e2000c10f906 */
[----:B--2---:R-:W-:-:S03]  /*6c50*/  IMAD.WIDE.U32 R40, R4, 0x4, R24 ;  /* 0x0000000404287825 */ /* 0x004fc600078e0018 */
[----:B------:R0:W-:Y:S01]  /*6c60*/  ST.E.STRONG.GPU desc[UR6][R38.64+0x384], R54 ;  /* 0x0003843626007985 */ /* 0x0001e2000c10f906 */
[----:B------:R-:W-:-:S03]  /*6c70*/  IMAD.MOV.U32 R25, RZ, RZ, R54 ;  /* 0x000000ffff197224 */ /* 0x000fc600078e0036 */
[----:B------:R0:W-:Y:S01]  /*6c80*/  ST.E.STRONG.GPU desc[UR6][R38.64+0x388], R55 ;  /* 0x0003883726007985 */ /* 0x0001e2000c10f906 */
[----:B------:R-:W-:-:S03]  /*6c90*/  IMAD.MOV.U32 R24, RZ, RZ, R52 ;  /* 0x000000ffff187224 */ /* 0x000fc600078e0034 */
        /* <DEDUP_REMOVED lines=14> */
.L_x_1491:
[----:B------:R-:W-:Y:S05]  /*6d80*/  BSYNC.RECONVERGENT B0 ;  /* 0x0000000000007941 */ /* 0x000fea0003800200 */
.L_x_1490:
[----:B------:R1:W-:Y:S01]  /*6d90*/  @!P1 STS.128 [R0+0xf0], R20 ;  /* 0x0000f01400009388 */ /* 0x0003e20000000c00 */
[----:B------:R-:W-:Y:S01]  /*6da0*/  @!P1 MOV R32, R2 ;  /* 0x0000000200209202 */ /* 0x000fe20000000f00 */
[----:B------:R-:W-:Y:S02]  /*6db0*/  @!P1 IMAD.MOV.U32 R33, RZ, RZ, R3 ;  /* 0x000000ffff219224 */ /* 0x000fe400078e0003 */
[----:B------:R1:W-:Y:S01]  /*6dc0*/  @!P1 STS.64 [R0+0xe8], R36 ;  /* 0x0000e82400009388 */ /* 0x0003e20000000a00 */
[----:B------:R-:W-:Y:S02]  /*6dd0*/  @!P1 IMAD.MOV.U32 R34, RZ, RZ, R16 ;  /* 0x000000ffff229224 */ /* 0x000fe400078e0010 */
[----:B------:R-:W-:Y:S01]  /*6de0*/  @!P1 IMAD.MOV.U32 R5, RZ, RZ, R17 ;  /* 0x000000ffff059224 */ /* 0x000fe200078e0011 */
[----:B------:R1:W-:Y:S01]  /*6df0*/  @!P1 STS [R0+0x100], R19 ;  /* 0x0001001300009388 */ /* 0x0003e20000000800 */
[----:B------:R-:W-:Y:S02]  /*6e00*/  @!P1 IMAD.MOV.U32 R58, RZ, RZ, R18 ;  /* 0x000000ffff3a9224 */ /* 0x000fe400078e0012 */
[----:B------:R-:W-:-:S02]  /*6e10*/  @!P1 IMAD.MOV.U32 R62, RZ, RZ, R19 ;  /* 0x000000ffff3e9224 */ /* 0x000fc400078e0013 */
[----:B------:R-:W-:-:S07]  /*6e20*/  @!P1 IMAD.MOV.U32 R61, RZ, RZ, R36 ;  /* 0x000000ffff3d9224 */ /* 0x000fce00078e0024 */
.L_x_1441:
[----:B0-----:R-:W0:Y:S01]  /*6e30*/  S2R R3, SR_CgaCtaId ;  /* 0x0000000000037919 */ /* 0x001e220000008800 */
[----:B------:R-:W-:Y:S05]  /*6e40*/  WARPSYNC.ALL ;  /* 0x0000000000007948 */ /* 0x000fea0003800000 */
[----:B------:R-:W-:Y:S01]  /*6e50*/  BAR.SYNC.DEFER_BLOCKING 0x0 ;  /* 0x0000000000007b1d */ /* 0x000fe20000010000 */
[----:B-1----:R-:W-:Y:S02]  /*6e60*/  MOV R0, 0x400 ;  /* 0x0000040000007802 */ /* 0x002fe40000000f00 */
[----:B------:R-:W-:Y:S02]  /*6e70*/  ISETP.NE.AND P1, PT, R68, RZ, PT ;  /* 0x000000ff4400720c */ /* 0x000fe40003f25270 */
[CC--:B------:R-:W-:Y:S01]  /*6e80*/  ISETP.NE.AND P4, PT, R64.reuse, R67.reuse, PT ;  /* 0x000000434000720c */ /* 0x0c0fe20003f85270 */
[----:B------:R-:W-:Y:S01]  /*6e90*/  BSSY.RECONVERGENT B0, `(.L_x_1492) ;  /* 0x0000016000007945 */ /* 0x000fe20003800200 */
[----:B------:R-:W-:-:S02]  /*6ea0*/  ISETP.NE.AND P2, PT, R64, R67, PT ;  /* 0x000000434000720c */ /* 0x000fc40003f45270 */
[----:B------:R-:W-:Y:S02]  /*6eb0*/  ISETP.NE.AND P3, PT, R67, R66, PT ;  /* 0x000000424300720c */ /* 0x000fe40003f65270 */
[----:B0-----:R-:W-:Y:S02]  /*6ec0*/  LEA R29, R3, R0, 0x18 ;  /* 0x00000000031d7211 */ /* 0x001fe400078ec0ff */
[----:B------:R-:W-:-:S03]  /*6ed0*/  SEL R0, RZ, 0x1, !P4 ;  /* 0x00000001ff007807 */ /* 0x000fc60006000000 */
[----:B------:R-:W0:Y:S02]  /*6ee0*/  LDS R3, [R29+0x15c] ;  /* 0x00015c001d037984 */ /* 0x000e240000000800 */
[----:B0-----:R-:W-:Y:S01]  /*6ef0*/  ISETP.GE.AND P0, PT, R3, 0x101, PT ;  /* 0x000001010300780c */ /* 0x001fe20003f06270 */
[----:B------:R-:W-:-:S12]  /*6f00*/  @!P1 BRA `(.L_x_1493) ;  /* 0x0000000000389947 */ /* 0x000fd80003800000 */
[----:B------:R-:W0:Y:S01]  /*6f10*/  S2UR UR5, SR_CgaCtaId ;  /* 0x00000000000579c3 */ /* 0x000e220000008800 */
[----:B------:R-:W-:Y:S01]  /*6f20*/  ISETP.NE.AND P1, PT, R61, RZ, PT ;  /* 0x000000ff3d00720c */ /* 0x000fe20003f25270 */
[----:B------:R-:W-:Y:S02]  /*6f30*/  UMOV UR4, 0x400 ;  /* 0x0000040000047882 */ /* 0x000fe40000000000 */
[----:B0-----:R-:W-:-:S10]  /*6f40*/  ULEA UR4, UR5, UR4, 0x18 ;  /* 0x0000000405047291 */ /* 0x001fd4000f8ec0ff */
[----:B------:R-:W0:Y:S04]  /*6f50*/  @!P1 LDS.128 R16, [UR4+0xf0] ;  /* 0x0000f004ff109984 */ /* 0x000e280008000c00 */
[----:B------:R-:W1:Y:S04]  /*6f60*/  LDS.64 R20, [UR4+0xe8] ;  /* 0x0000e804ff147984 */ /* 0x000e680008000a00 */
[----:B------:R-:W2:Y:S01]  /*6f70*/  @!P1 LDS R23, [UR4+0x100] ;  /* 0x00010004ff179984 */ /* 0x000ea20008000800 */
[----:B0-----:R-:W-:Y:S02]  /*6f80*/  @!P1 VIMNMX R33, PT, PT, R33, R16, !PT ;  /* 0x0000001021219248 */ /* 0x001fe40007fe0100 */
[----:B------:R-:W-:-:S02]  /*6f90*/  @!P1 VIMNMX R34, PT, PT, R34, R17, PT ;  /* 0x0000001122229248 */ /* 0x000fc40003fe0100 */
[----:B------:R-:W-:Y:S02]  /*6fa0*/  @!P1 VIMNMX R5, PT, PT, R5, R18, !PT ;  /* 0x0000001205059248 */ /* 0x000fe40007fe0100 */
[----:B-1----:R-:W-:Y:S02]  /*6fb0*/  IADD3 R61, PT, PT, R61, R20, RZ ;  /* 0x000000143d3d7210 */ /* 0x002fe40007ffe0ff */
[----:B------:R-:W-:Y:S02]  /*6fc0*/  @!P1 VIMNMX R58, PT, PT, R58, R19, PT ;  /* 0x000000133a3a9248 */ /* 0x000fe40003fe0100 */
[----:B------:R-:W-:Y:S02]  /*6fd0*/  @!P1 VIMNMX R32, PT, PT, R32, R21, PT ;  /* 0x0000001520209248 */ /* 0x000fe40003fe0100 */
[----:B--2---:R-:W-:-:S07]  /*6fe0*/  @!P1 VIMNMX R62, PT, PT, R62, R23, !PT ;  /* 0x000000173e3e9248 */ /* 0x004fce0007fe0100 */
.L_x_1493:
[----:B------:R-:W-:Y:S05]  /*6ff0*/  BSYNC.RECONVERGENT B0 ;  /* 0x0000000000007941 */ /* 0x000fea0003800200 */
.L_x_1492:
[----:B------:R-:W-:Y:S01]  /*7000*/  @!P2 VIMNMX R56, PT, PT, R56, R32, PT ;  /* 0x000000203838a248 */ /* 0x000fe20003fe0100 */
[--C-:B------:R-:W-:Y:S01]  /*7010*/  IMAD.IADD R63, R63, 0x1, R61.reuse ;  /* 0x000000013f3f7824 */ /* 0x100fe200078e023d */
[----:B------:R-:W-:Y:S01]  /*7020*/  @!P2 VIMNMX R57, PT, PT, R57, R33, !PT ;  /* 0x000000213939a248 */ /* 0x000fe20007fe0100 */
[----:B------:R-:W-:Y:S01]  /*7030*/  IMAD.IADD R0, R0, 0x1, R61 ;  /* 0x0000000100007824 */ /* 0x000fe200078e023d */
[----:B------:R-:W-:Y:S02]  /*7040*/  @!P2 VIMNMX R14, PT, PT, R14, R34, PT ;  /* 0x000000220e0ea248 */ /* 0x000fe40003fe0100 */
[----:B------:R-:W-:Y:S02]  /*7050*/  @!P2 VIMNMX R15, PT, PT, R15, R5, !PT ;  /* 0x000000050f0fa248 */ /* 0x000fe40007fe0100 */
[----:B------:R-:W-:Y:S02]  /*7060*/  @!P2 VIMNMX R12, PT, PT, R12, R58, PT ;  /* 0x0000003a0c0ca248 */ /* 0x000fe40003fe0100 */
[----:B------:R-:W-:-:S02]  /*7070*/  @!P2 VIMNMX R13, PT, PT, R13, R62, !PT ;  /* 0x0000003e0d0da248 */ /* 0x000fc40007fe0100 */
[----:B------:R-:W-:Y:S02]  /*7080*/  @!P3 VIMNMX R10, PT, PT, R10, R56, PT ;  /* 0x000000380a0ab248 */ /* 0x000fe40003fe0100 */
[----:B------:R-:W-:Y:S02]  /*7090*/  @!P3 VIMNMX R11, PT, PT, R11, R57, !PT ;  /* 0x000000390b0bb248 */ /* 0x000fe40007fe0100 */
[----:B------:R-:W-:Y:S02]  /*70a0*/  @!P3 VIMNMX R8, PT, PT, R8, R14, PT ;  /* 0x0000000e0808b248 */ /* 0x000fe40003fe0100 */
[----:B------:R-:W-:Y:S02]  /*70b0*/  @!P3 VIMNMX R9, PT, PT, R9, R15, !PT ;  /* 0x0000000f0909b248 */ /* 0x000fe40007fe0100 */
[----:B------:R-:W-:Y:S02]  /*70c0*/  @!P3 VIMNMX R6, PT, PT, R6, R12, PT ;  /* 0x0000000c0606b248 */ /* 0x000fe40003fe0100 */
[----:B------:R-:W-:Y:S01]  /*70d0*/  @!P3 VIMNMX R7, PT, PT, R7, R13, !PT ;  /* 0x0000000d0707b248 */ /* 0x000fe20007fe0100 */
        /* <DEDUP_REMOVED lines=18> */
.L_x_1496:
[----:B------:R-:W-:Y:S05]  /*7200*/  BSYNC.RECONVERGENT B0 ;  /* 0x0000000000007941 */ /* 0x000fea0003800200 */
.L_x_1495:
        /* <DEDUP_REMOVED lines=11> */
.L_x_1498:
[----:B------:R-:W-:Y:S05]  /*72c0*/  BSYNC.RECONVERGENT B0 ;  /* 0x0000000000007941 */ /* 0x000fea0003800200 */
.L_x_1497:
[----:B------:R-:W-:Y:S04]  /*72d0*/  BSSY.RECONVERGENT B0, `(.L_x_1499) ;  /* 0x000000b000007945 */ /* 0x000fe80003800200 */
[----:B------:R-:W-:Y:S05]  /*72e0*/  @!P2 BRA `(.L_x_1500) ;  /* 0x000000000024a947 */ /* 0x000fea0003800000 */
[----:B-12---:R-:W-:-:S04]  /*72f0*/  IMAD.IADD R0, R63, 0x1, -R17 ;  /* 0x000000013f007824 */ /* 0x006fc800078e0a11 */
        /* <DEDUP_REMOVED lines=8> */
.L_x_1500:
[----:B------:R-:W-:Y:S05]  /*7380*/  BSYNC.RECONVERGENT B0 ;  /* 0x0000000000007941 */ /* 0x000fea0003800200 */
.L_x_1499:
[----:B------:R-:W-:Y:S06]  /*7390*/  BAR.SYNC.DEFER_BLOCKING 0x0 ;  /* 0x0000000000007b1d */ /* 0x000fec0000010000 */
[----:B------:R-:W-:Y:S05]  /*73a0*/  @P3 EXIT ;  /* 0x000000000000394d */ /* 0x000fea0003800000 */
[----:B--2---:R-:W-:Y:S01]  /*73b0*/  LOP3.LUT R0, RZ, R68, RZ, 0x33, !PT ;  /* 0x00000044ff007212 */ /* 0x004fe200078e33ff */
[----:B------:R-:W2:Y:S01]  /*73c0*/  LDC.64 R26, c[0x0][0x3c8] ;  /* 0x0000f200ff1a7b82 */ /* 0x000ea20000000a00 */
[----:B------:R-:W-:Y:S03]  /*73d0*/  BSSY.RECONVERGENT B0, `(.L_x_1501) ;  /* 0x0000027000007945 */ /* 0x000fe60003800200 */
[----:B------:R-:W-:-:S05]  /*73e0*/  IMAD.IADD R0, R0, 0x1, R3 ;  /* 0x0000000100007824 */ /* 0x000fca00078e0203 */
[C---:B------:R-:W-:Y:S02]  /*73f0*/  LOP3.LUT R2, R0.reuse, 0x300, RZ, 0xc0, !PT ;  /* 0x0000030000027812 */ /* 0x040fe400078ec0ff */
[----:B------:R-:W-:Y:S02]  /*7400*/  ISETP.GE.U32.AND P1, PT, R0, 0x300, PT ;  /* 0x000003000000780c */ /* 0x000fe40003f26070 */
[----:B------:R-:W-:-:S13]  /*7410*/  ISETP.NE.AND P0, PT, R2, 0x300, PT ;  /* 0x000003000200780c */ /* 0x000fda0003f05270 */
[----:B------:R-:W-:Y:S05]  /*7420*/  @!P0 BRA `(.L_x_1502) ;  /* 0x0000000000848947 */ /* 0x000fea0003800000 */
[----:B------:R-:W-:Y:S01]  /*7430*/  LEA.HI R0, R0, 0x1, RZ, 0x18 ;  /* 0x0000000100007811 */ /* 0x000fe200078fc0ff */
[----:B---3--:R-:W-:Y:S02]  /*7440*/  IMAD.MOV.U32 R6, RZ, RZ, 0xc ;  /* 0x0000000cff067424 */ /* 0x008fe400078e00ff */
[----:B------:R-:W-:Y:S01]  /*7450*/  IMAD.MOV.U32 R7, RZ, RZ, 0x0 ;  /* 0x00000000ff077424 */ /* 0x000fe200078e00ff */
[----:B------:R-:W-:Y:S01]  /*7460*/  SHF.L.U32 R4, R0, 0x8, RZ ;  /* 0x0000000800047819 */ /* 0x000fe200000006ff */
[----:B------:R-:W-:Y:S01]  /*7470*/  IMAD R2, R68, 0x1c, R29 ;  /* 0x0000001c44027824 */ /* 0x000fe200078e021d */
[----:B------:R-:W-:Y:S01]  /*7480*/  LOP3.LUT R0, R0, 0x3, RZ, 0xc0, !PT ;  /* 0x0000000300007812 */ /* 0x000fe200078ec0ff */
[----:B--2---:R-:W-:Y:S01]  /*7490*/  IMAD.WIDE.U32 R6, R26, 0x1, R6 ;  /* 0x000000011a067825 */ /* 0x004fe200078e0006 */
[----:B0-----:R-:W-:-:S03]  /*74a0*/  LOP3.LUT R5, R4, 0x300, RZ, 0xc0, !PT ;  /* 0x0000030004057812 */ /* 0x001fc600078ec0ff */
[C---:B-1----:R-:W-:Y:S01]  /*74b0*/  IMAD.IADD R9, R68.reuse, 0x1, R17 ;  /* 0x0000000144097824 */ /* 0x042fe200078e0211 */
[----:B------:R-:W-:Y:S01]  /*74c0*/  IADD3 R25, PT, PT, R7, R27, RZ ;  /* 0x0000001b07197210 */ /* 0x000fe20007ffe0ff */
[----:B------:R-:W-:Y:S02]  /*74d0*/  IMAD.IADD R68, R68, 0x1, R5 ;  /* 0x0000000144447824 */ /* 0x000fe400078e0205 */
[----:B------:R-:W-:Y:S02]  /*74e0*/  VIADD R2, R2, 0xc ;  /* 0x0000000c02027836 */ /* 0x000fe40000000000 */
[----:B------:R-:W-:-:S07]  /*74f0*/  IMAD.MOV R0, RZ, RZ, -R0 ;  /* 0x000000ffff007224 */ /* 0x000fce00078e0a00 */
.L_x_1503:
        /* <DEDUP_REMOVED lines=20> */
.L_x_1502:
[----:B------:R-:W-:Y:S05]  /*7640*/  BSYNC.RECONVERGENT B0 ;  /* 0x0000000000007941 */ /* 0x000fea0003800200 */
.L_x_1501:
[----:B------:R-:W-:Y:S05]  /*7650*/  @!P1 EXIT ;  /* 0x000000000000994d */ /* 0x000fea0003800000 */
[----:B--23--:R-:W-:Y:S01]  /*7660*/  IADD3 R6, P0, PT, R26, 0x3000, RZ ;  /* 0x000030001a067810 */ /* 0x00cfe20007f1e0ff */
[C---:B------:R-:W-:Y:S02]  /*7670*/  IMAD R0, R68.reuse, 0x1c, R29 ;  /* 0x0000001c44007824 */ /* 0x040fe400078e021d */
[----:B-1----:R-:W-:Y:S01]  /*7680*/  IMAD.IADD R17, R68, 0x1, R17 ;  /* 0x0000000144117824 */ /* 0x002fe200078e0211 */
[----:B------:R-:W-:Y:S01]  /*7690*/  IADD3.X R7, PT, PT, RZ, R27, RZ, P0, !PT ;  /* 0x0000001bff077210 */ /* 0x000fe200007fe4ff */
[----:B------:R-:W-:-:S08]  /*76a0*/  VIADD R0, R0, 0x3804 ;  /* 0x0000380400007836 */ /* 0x000fd00000000000 */
.L_x_1504:
[----:B-1----:R-:W1:Y:S01]  /*76b0*/  LDS R9, [R0+-0x3800] ;  /* 0xffc8000000097984 */ /* 0x002e620000000800 */
[----:B0-----:R-:W-:-:S03]  /*76c0*/  IMAD.WIDE R4, R17, 0x18, R6 ;  /* 0x0000001811047825 */ /* 0x001fc600078e0206 */
[----:B------:R-:W0:Y:S01]  /*76d0*/  LDS R11, [R0+-0x37fc] ;  /* 0xffc80400000b7984 */ /* 0x000e220000000800 */
[----:B------:R-:W-:Y:S02]  /*76e0*/  VIADD R68, R68, 0x400 ;  /* 0x0000040044447836 */ /* 0x000fe40000000000 */
[----:B------:R-:W-:Y:S01]  /*76f0*/  VIADD R17, R17, 0x400 ;  /* 0x0000040011117836 */ /* 0x000fe20000000000 */
[----:B------:R-:W2:Y:S02]  /*7700*/  LDS R13, [R0+-0x37f8] ;  /* 0xffc80800000d7984 */ /* 0x000ea40000000800 */
[----:B------:R-:W-:Y:S02]  /*7710*/  ISETP.GE.AND P0, PT, R68, R3, PT ;  /* 0x000000034400720c */ /* 0x000fe40003f06270 */
        /* <DEDUP_REMOVED lines=21> */
[----:B-1----:R1:W-:Y:S04]  /*7870*/  STG.E desc[UR6][R4.64+-0x3000], R9 ;  /* 0xffd0000904007986 */ /* 0x0023e8000c101906 */
[----:B0-----:R1:W-:Y:S01]  /*7880*/  STG.E desc[UR6][R4.64+-0x2ffc], R11 ;  /* 0xffd0040b04007986 */ /* 0x0013e2000c101906 */
[----:B--2---:R-:W-:-:S03]  /*7890*/  VIADD R0, R0, 0x7000 ;  /* 0x0000700000007836 */ /* 0x004fc60000000000 */
[----:B------:R1:W-:Y:S04]  /*78a0*/  STG.E desc[UR6][R4.64+-0x2ff8], R13 ;  /* 0xffd0080d04007986 */ /* 0x0003e8000c101906 */
        /* <DEDUP_REMOVED lines=22> */
[----:B------:R-:W-:Y:S05]  /*7a10*/  EXIT ;  /* 0x000000000000794d */ /* 0x000fea0003800000 */
.L_x_1494:
        /* <DEDUP_REMOVED lines=29> */
.L_x_1423:
[----:B------:R-:W-:-:S13]  /*7bf0*/  ISETP.GE.AND P0, PT, R69, 0x1, PT ;  /* 0x000000014500780c */ /* 0x000fda0003f06270 */
[----:B------:R-:W-:Y:S05]  /*7c00*/  @!P0 EXIT ;  /* 0x000000000000894d */ /* 0x000fea0003800000 */
[----:B------:R-:W-:-:S13]  /*7c10*/  ISETP.NE.AND P0, PT, R4, RZ, PT ;  /* 0x000000ff0400720c */ /* 0x000fda0003f05270 */
[----:B------:R-:W-:Y:S05]  /*7c20*/  @P0 BRA `(.L_x_1505) ;  /* 0x0000003800c40947 */ /* 0x000fea0003800000 */
[----:B------:R-:W0:Y:S02]  /*7c30*/  LDC.64 R2, c[0x0][0x380] ;  /* 0x0000e000ff027b82 */ /* 0x000e240000000a00 */
[----:B0-----:R-:W-:-:S05]  /*7c40*/  IMAD.WIDE.U32 R10, R5, 0x10, R2 ;  /* 0x00000010050a7825 */ /* 0x001fca00078e0002 */
[----:B------:R-:W2:Y:S01]  /*7c50*/  LDG.E R14, desc[UR6][R10.64] ;  /* 0x000000060a0e7981 */ /* 0x000ea2000c1e1900 */
[----:B------:R-:W0:Y:S02]  /*7c60*/  S2R R3, SR_TID.X ;  /* 0x0000000000037919 */ /* 0x000e240000002100 */
[C---:B0-----:R-:W-:Y:S02]  /*7c70*/  LOP3.LUT R13, R3.reuse, 0x1f, RZ, 0xc0, !PT ;  /* 0x0000001f030d7812 */ /* 0x041fe400078ec0ff */
[----:B------:R-:W-:-:S05]  /*7c80*/  LOP3.LUT R0, R3, 0x3e0, RZ, 0xc0, !PT ;  /* 0x000003e003007812 */ /* 0x000fca00078ec0ff */
[----:B------:R-:W-:-:S04]  /*7c90*/  IMAD R13, R0, 0x3, R13 ;  /* 0x00000003000d7824 */ /* 0x000fc800078e020d */
[C---:B------:R-:W-:Y:S01]  /*7ca0*/  VIADD R0, R13.reuse, 0x20 ;  /* 0x000000200d007836 */ /* 0x040fe20000000000 */
[CC--:B------:R-:W-:Y:S01]  /*7cb0*/  ISETP.GE.U32.AND P0, PT, R13.reuse, R69.reuse, PT ;  /* 0x000000450d00720c */ /* 0x0c0fe20003f06070 */
[C---:B------:R-:W-:Y:S01]  /*7cc0*/  VIADD R2, R13.reuse, 0x40 ;  /* 0x000000400d027836 */ /* 0x040fe20000000000 */
[----:B------:R-:W-:Y:S02]  /*7cd0*/  SHF.L.U32 R15, R13, 0x4, RZ ;  /* 0x000000040d0f7819 */ /* 0x000fe400000006ff */
[-C--:B------:R-:W-:Y:S02]  /*7ce0*/  ISETP.GE.U32.AND P1, PT, R0, R69.reuse, PT ;  /* 0x000000450000720c */ /* 0x080fe40003f26070 */
[----:B------:R-:W-:Y:S02]  /*7cf0*/  ISETP.GE.U32.AND P2, PT, R2, R69, PT ;  /* 0x000000450200720c */ /* 0x000fe40003f46070 */
[----:B------:R-:W-:-:S05]  /*7d00*/  IADD3 R8, P3, PT, R10, R15, RZ ;  /* 0x0000000f0a087210 */ /* 0x000fca0007f7e0ff */
[----:B------:R-:W-:-:S04]  /*7d10*/  @!P0 IMAD.WIDE.U32 R6, R13, 0x10, R10 ;  /* 0x000000100d068825 */ /* 0x000fc800078e000a */
[----:B------:R-:W-:Y:S02]  /*7d20*/  IMAD.X R9, RZ, RZ, R11, P3 ;  /* 0x000000ffff097224 */ /* 0x000fe400018e060b */
[----:B--2---:R-:W-:Y:S01]  /*7d30*/  IMAD.MOV.U32 R12, RZ, RZ, R14 ;  /* 0x000000ffff0c7224 */ /* 0x004fe200078e000e */
[----:B------:R-:W0:Y:S01]  /*7d40*/  S2R R19, SR_CgaCtaId ;  /* 0x0000000000137919 */ /* 0x000e220000008800 */
[----:B------:R-:W-:Y:S01]  /*7d50*/  SHF.R.U32.HI R73, RZ, 0x5, R3 ;  /* 0x00000005ff497819 */ /* 0x000fe20000011603 */
[----:B------:R-:W1:Y:S01]  /*7d60*/  LDC.64 R10, c[0x0][0x398] ;  /* 0x0000e600ff0a7b82 */ /* 0x000e620000000a00 */
[----:B------:R-:W-:Y:S01]  /*7d70*/  IMAD.MOV.U32 R16, RZ, RZ, R12 ;  /* 0x000000ffff107224 */ /* 0x000fe200078e000c */
[----:B------:R-:W2:Y:S04]  /*7d80*/  @!P0 LDG.E R14, desc[UR6][R6.64] ;  /* 0x00000006060e8981 */ /* 0x000ea8000c1e1900 */
[----:B------:R-:W3:Y:S04]  /*7d90*/  @!P2 LDG.E R12, desc[UR6][R8.64+0x400] ;  /* 0x00040006080ca981 */ /* 0x000ee8000c1e1900 */
[----:B------:R-:W4:Y:S01]  /*7da0*/  @!P1 LDG.E R16, desc[UR6][R8.64+0x200] ;  /* 0x0002000608109981 */ /* 0x000f22000c1e1900 */
[----:B------:R-:W5:Y:S01]  /*7db0*/  S2R R2, SR_LANEID ;  /* 0x0000000000027919 */ /* 0x000f620000000000 */
[----:B------:R-:W-:-:S04]  /*7dc0*/  MOV R0, 0x400 ;  /* 0x0000040000007802 */ /* 0x000fc80000000f00 */
[----:B0-----:R-:W-:Y:S01]  /*7dd0*/  LEA R0, R19, R0, 0x18 ;  /* 0x0000000013007211 */ /* 0x001fe200078ec0ff */
[----:B-----5:R-:W-:-:S04]  /*7de0*/  IMAD R17, R73, 0x60, R2 ;  /* 0x0000006049117824 */ /* 0x020fc800078e0202 */
[----:B------:R-:W-:-:S04]  /*7df0*/  IMAD R19, R17, 0x4, R0 ;  /* 0x0000000411137824 */ /* 0x000fc800078e0200 */
[----:B------:R-:W-:Y:S02]  /*7e00*/  IMAD R27, R2, 0x8, R19 ;  /* 0x00000008021b7824 */ /* 0x000fe400078e0213 */
[----:B-1----:R-:W-:Y:S01]  /*7e10*/  IMAD.WIDE.U32 R4, R5, 0x10, R10 ;  /* 0x0000001005047825 */ /* 0x002fe200078e000a */
[----:B--2---:R-:W-:Y:S04]  /*7e20*/  STS [R19], R14 ;  /* 0x0000000e13007388 */ /* 0x004fe80000000800 */
[----:B---3--:R-:W-:Y:S04]  /*7e30*/  STS [R19+0x100], R12 ;  /* 0x0001000c13007388 */ /* 0x008fe80000000800 */
[----:B----4-:R0:W-:Y:S01]  /*7e40*/  STS [R19+0x80], R16 ;  /* 0x0000801013007388 */ /* 0x0101e20000000800 */
[----:B------:R-:W-:-:S03]  /*7e50*/  NOP ;  /* 0x0000000000007918 */ /* 0x000fc60000000000 */
[----:B------:R-:W-:Y:S04]  /*7e60*/  LDS R72, [R27] ;  /* 0x000000001b487984 */ /* 0x000fe80000000800 */
[----:B------:R-:W1:Y:S04]  /*7e70*/  LDS R71, [R27+0x4] ;  /* 0x000004001b477984 */ /* 0x000e680000000800 */
[----:B------:R-:W2:Y:S01]  /*7e80*/  LDS R18, [R27+0x8] ;  /* 0x000008001b127984 */ /* 0x000ea20000000800 */
[----:B------:R-:W-:Y:S06]  /*7e90*/  BAR.SYNC.DEFER_BLOCKING 0x0 ;  /* 0x0000000000007b1d */ /* 0x000fec0000010000 */
[----:B------:R-:W0:Y:S04]  /*7ea0*/  LDG.E R10, desc[UR6][R4.64+0x4] ;  /* 0x00000406040a7981 */ /* 0x000e28000c1e1900 */
[----:B------:R-:W3:Y:S04]  /*7eb0*/  LDG.E R20, desc[UR6][R4.64+0x8] ;  /* 0x0000080604147981 */ /* 0x000ee8000c1e1900 */
[----:B------:R-:W4:Y:S01]  /*7ec0*/  LDG.E R22, desc[UR6][R4.64+0xc] ;  /* 0x00000c0604167981 */ /* 0x000f22000c1e1900 */
[----:B------:R-:W-:Y:S01]  /*7ed0*/  IADD3 R8, P3, PT, R15, R4, RZ ;  /* 0x000000040f087210 */ /* 0x000fe20007f7e0ff */
[----:B------:R-:W-:-:S03]  /*7ee0*/  @!P0 IMAD.WIDE.U32 R6, R13, 0x10, R4 ;  /* 0x000000100d068825 */ /* 0x000fc600078e0004 */
[----:B------:R-:W-:Y:S01]  /*7ef0*/  IADD3.X R9, PT, PT, RZ, R5, RZ, P3, !PT ;  /* 0x00000005ff097210 */ /* 0x000fe20001ffe4ff */
[----:B0-----:R-:W-:Y:S02]  /*7f00*/  IMAD.MOV.U32 R16, RZ, RZ, R10 ;  /* 0x000000ffff107224 */ /* 0x001fe400078e000a */
[----:B------:R-:W5:Y:S01]  /*7f10*/  @!P0 LDG.E R10, desc[UR6][R6.64+0x4] ;  /* 0x00000406060a8981 */ /* 0x000f62000c1e1900 */
[----:B---3--:R-:W-:Y:S02]  /*7f20*/  IMAD.MOV.U32 R14, RZ, RZ, R20 ;  /* 0x000000ffff0e7224 */ /* 0x008fe400078e0014 */
[----:B----4-:R-:W-:Y:S01]  /*7f30*/  IMAD.MOV.U32 R12, RZ, RZ, R22 ;  /* 0x000000ffff0c7224 */ /* 0x010fe200078e0016 */
[----:B------:R-:W3:Y:S01]  /*7f40*/  @!P0 LDG.E R20, desc[UR6][R6.64+0x8] ;  /* 0x0000080606148981 */ /* 0x000ee2000c1e1900 */
[----:B------:R-:W-:Y:S02]  /*7f50*/  IMAD.MOV.U32 R24, RZ, RZ, R16 ;  /* 0x000000ffff187224 */ /* 0x000fe400078e0010 */
[----:B------:R-:W-:Y:S01]  /*7f60*/  IMAD.MOV.U32 R4, RZ, RZ, R14 ;  /* 0x000000ffff047224 */ /* 0x000fe200078e000e */
[----:B------:R-:W4:Y:S01]  /*7f70*/  @!P0 LDG.E R22, desc[UR6][R6.64+0xc] ;  /* 0x00000c0606168981 */ /* 0x000f22000c1e1900 */
[----:B------:R-:W-:-:S03]  /*7f80*/  IMAD.MOV.U32 R26, RZ, RZ, R12 ;  /* 0x000000ffff1a7224 */ /* 0x000fc600078e000c */
[----:B------:R-:W4:Y:S04]  /*7f90*/  @!P1 LDG.E R24, desc[UR6][R8.64+0x204] ;  /* 0x0002040608189981 */ /* 0x000f28000c1e1900 */
[----:B------:R-:W4:Y:S04]  /*7fa0*/  @!P1 LDG.E R4, desc[UR6][R8.64+0x208] ;  /* 0x0002080608049981 */ /* 0x000f28000c1e1900 */
[----:B------:R-:W4:Y:S04]  /*7fb0*/  @!P1 LDG.E R26, desc[UR6][R8.64+0x20c] ;  /* 0x00020c06081a9981 */ /* 0x000f28000c1e1900 */
[----:B------:R-:W4:Y:S04]  /*7fc0*/  @!P2 LDG.E R16, desc[UR6][R8.64+0x404] ;  /* 0x000404060810a981 */ /* 0x000f28000c1e1900 */
[----:B------:R-:W4:Y:S04]  /*7fd0*/  @!P2 LDG.E R14, desc[UR6][R8.64+0x408] ;  /* 0x00040806080ea981 */ /* 0x000f28000c1e1900 */
[----:B------:R-:W4:Y:S01]  /*7fe0*/  @!P2 LDG.E R12, desc[UR6][R8.64+0x40c] ;  /* 0x00040c06080ca981 */ /* 0x000f22000c1e1900 */
[----:B------:R-:W-:-:S02]  /*7ff0*/  IMAD R28, R2, 0x2, R17 ;  /* 0x00000002021c7824 */ /* 0x000fc400078e0211 */
[----:B------:R-:W-:Y:S02]  /*8000*/  IMAD R19, R17, 0x14, R19 ;  /* 0x0000001411137824 */ /* 0x000fe400078e0213 */
[----:B------:R-:W-:Y:S01]  /*8010*/  IMAD R28, R28, 0x14, R27 ;  /* 0x000000141c1c7824 */ /* 0x000fe200078e021b */
[----:B------:R-:W-:Y:S02]  /*8020*/  ISETP.NE.AND P2, PT, R3, RZ, PT ;  /* 0x000000ff0300720c */ /* 0x000fe40003f45270 */
[----:B-1----:R-:W-:Y:S02]  /*8030*/  ISETP.NE.AND P0, PT, R72, R71, PT ;  /* 0x000000474800720c */ /* 0x002fe40003f05270 */
[----:B--2---:R-:W-:Y:S02]  /*8040*/  ISETP.NE.AND P1, PT, R71, R18, PT ;  /* 0x000000124700720c */ /* 0x004fe40003f25270 */
[----:B------:R-:W-:Y:S02]  /*8050*/  ISETP.NE.AND P5, PT, R2, 0x1f, PT ;  /* 0x0000001f0200780c */ /* 0x000fe40003fa5270 */
[----:B-----5:R-:W-:Y:S01]  /*8060*/  MOV R11, R10 ;  /* 0x0000000a000b7202 */ /* 0x020fe20000000f00 */
[----:B---3--:R-:W-:-:S02]  /*8070*/  IMAD.MOV.U32 R21, RZ, RZ, R20 ;  /* 0x000000ffff157224 */ /* 0x008fc400078e0014 */
[----:B----4-:R-:W-:Y:S02]  /*8080*/  IMAD.MOV.U32 R23, RZ, RZ, R22 ;  /* 0x000000ffff177224 */ /* 0x010fe400078e0016 */
[----:B------:R-:W-:Y:S02]  /*8090*/  IMAD.MOV.U32 R25, RZ, RZ, R24 ;  /* 0x000000ffff197224 */ /* 0x000fe400078e0018 */
[----:B------:R-:W-:Y:S02]  /*80a0*/  IMAD.MOV.U32 R5, RZ, RZ, R4 ;  /* 0x000000ffff057224 */ /* 0x000fe400078e0004 */
[----:B------:R-:W-:Y:S02]  /*80b0*/  IMAD.MOV.U32 R27, RZ, RZ, R26 ;  /* 0x000000ffff1b7224 */ /* 0x000fe400078e001a */
[----:B------:R-:W-:Y:S01]  /*80c0*/  IMAD.MOV.U32 R17, RZ, RZ, R16 ;  /* 0x000000ffff117224 */ /* 0x000fe200078e0010 */
[----:B------:R-:W-:Y:S01]  /*80d0*/  MOV R15, R14 ;  /* 0x0000000e000f7202 */ /* 0x000fe20000000f00 */
[----:B------:R-:W-:Y:S01]  /*80e0*/  IMAD.MOV.U32 R13, RZ, RZ, R12 ;  /* 0x000000ffff0d7224 */ /* 0x000fe200078e000c */
[----:B------:R-:W-:Y:S04]  /*80f0*/  STS.64 [R19], R10 ;  /* 0x0000000a13007388 */ /* 0x000fe80000000a00 */
[----:B------:R0:W-:Y:S04]  /*8100*/  STS.64 [R19+0x8], R20 ;  /* 0x0000081413007388 */ /* 0x0001e80000000a00 */
[----:B------:R1:W-:Y:S04]  /*8110*/  STS.64 [R19+0x10], R22 ;  /* 0x0000101613007388 */ /* 0x0003e80000000a00 */
        /* <DEDUP_REMOVED lines=11> */
[----:B------:R-:W4:Y:S04]  /*81d0*/  LDS.64 R6, [R28+0x20] ;  /* 0x000020001c067984 */ /* 0x000f280000000a00 */
[----:B------:R-:W-:Y:S04]  /*81e0*/  LDS.64 R4, [R28+0x28] ;  /* 0x000028001c047984 */ /* 0x000fe80000000a00 */
[----:B------:R-:W-:Y:S04]  /*81f0*/  LDS.64 R14, [R28+0x30] ;  /* 0x000030001c0e7984 */ /* 0x000fe80000000a00 */
[----:B------:R-:W-:Y:S04]  /*8200*/  LDS.64 R16, [R28+0x38] ;  /* 0x000038001c107984 */ /* 0x000fe80000000a00 */
[----:B------:R-:W-:Y:S01]  /*8210*/  LDS.64 R12, [R28+0x40] ;  /* 0x000040001c0c7984 */ /* 0x000fe20000000a00 */
[C---:B0-----:R-:W-:Y:S01]  /*8220*/  IMAD R21, R3.reuse, 0x4, R0 ;  /* 0x0000000403157824 */ /* 0x041fe200078e0200 */
[----:B------:R-:W-:Y:S06]  /*8230*/  BAR.SYNC.DEFER_BLOCKING 0x0 ;  /* 0x0000000000007b1d */ /* 0x000fec0000010000 */
[----:B------:R0:W-:Y:S02]  /*8240*/  STS [R21+0x578], R18 ;  /* 0x0005781215007388 */ /* 0x0001e40000000800 */
[----:B------:R-:W-:Y:S06]  /*8250*/  BAR.SYNC.DEFER_BLOCKING 0x0 ;  /* 0x0000000000007b1d */ /* 0x000fec0000010000 */
[----:B------:R5:W5:Y:S01]  /*8260*/  @P2 LDS R70, [R21+0x574] ;  /* 0x0005740015462984 */ /* 0x000b620000000800 */
[----:B------:R-:W-:-:S04]  /*8270*/  IMAD R20, R3, 0x3, RZ ;  /* 0x0000000303147824 */ /* 0x000fc800078e02ff */
[C---:B-1----:R-:W-:Y:S02]  /*8280*/  VIADD R22, R20.reuse, 0x1 ;  /* 0x0000000114167836 */ /* 0x042fe40000000000 */
[----:B--2---:R-:W-:-:S03]  /*8290*/  VIADD R24, R20, 0x2 ;  /* 0x0000000214187836 */ /* 0x004fc60000000000 */
[-C--:B------:R-:W-:Y:S02]  /*82a0*/  ISETP.EQ.OR P0, PT, R22, R69.reuse, P0 ;  /* 0x000000451600720c */ /* 0x080fe40000702670 */
[-C--:B------:R-:W-:Y:S02]  /*82b0*/  ISETP.EQ.OR P1, PT, R24, R69.reuse, P1 ;  /* 0x000000451800720c */ /* 0x080fe40000f22670 */
[----:B------:R-:W-:Y:S01]  /*82c0*/  ISETP.NE.AND P4, PT, R20, R69, PT ;  /* 0x000000451400720c */ /* 0x000fe20003f85270 */
[----:B---3--:R-:W-:-:S03]  /*82d0*/  IMAD.MOV.U32 R19, RZ, RZ, 0x1 ;  /* 0x00000001ff137424 */ /* 0x008fc600078e00ff */
[----:B------:R-:W-:Y:S01]  /*82e0*/  SEL R68, RZ, 0x1, P4 ;  /* 0x00000001ff447807 */ /* 0x000fe20002000000 */
[----:B----4-:R-:W-:Y:S01]  /*82f0*/  IMAD.MOV.U32 R23, RZ, RZ, R6 ;  /* 0x000000ffff177224 */ /* 0x010fe200078e0006 */
[-C--:B0-----:R-:W-:Y:S01]  /*8300*/  MOV R18, R9.reuse ;  /* 0x0000000900127202 */ /* 0x081fe20000000f00 */
[----:B-----5:R-:W-:Y:S01]  /*8310*/  IMAD.MOV.U32 R21, RZ, RZ, R8 ;  /* 0x000000ffff157224 */ /* 0x020fe200078e0008 */
[----:B------:R-:W-:Y:S02]  /*8320*/  SEL R67, RZ, 0x1, !P0 ;  /* 0x00000001ff437807 */ /* 0x000fe40004000000 */
[----:B------:R-:W-:Y:S02]  /*8330*/  @!P0 VIMNMX R18, PT, PT, R59, R9, !PT ;  /* 0x000000093b128248 */ /* 0x000fe40007fe0100 */
[----:B------:R-:W-:Y:S01]  /*8340*/  @!P0 VIMNMX R23, PT, PT, R56, R6, PT ;  /* 0x0000000638178248 */ /* 0x000fe20003fe0100 */
[----:B------:R-:W-:Y:S01]  /*8350*/  IMAD.MOV.U32 R20, RZ, RZ, R7 ;  /* 0x000000ffff147224 */ /* 0x000fe200078e0007 */
[----:B------:R-:W-:-:S02]  /*8360*/  @!P0 VIMNMX R21, PT, PT, R58, R8, PT ;  /* 0x000000083a158248 */ /* 0x000fc40003fe0100 */
[----:B------:R-:W-:-:S04]  /*8370*/  @P2 ISETP.NE.AND P3, PT, R70, R72, PT ;  /* 0x000000484600220c */ /* 0x000fc80003f65270 */
[----:B------:R-:W-:-:S04]  /*8380*/  @P2 SEL R19, RZ, 0x1, !P3 ;  /* 0x00000001ff132807 */ /* 0x000fc80005800000 */
[----:B------:R-:W-:Y:S01]  /*8390*/  @P2 SEL R68, R68, R19, !P4 ;  /* 0x0000001344442207 */ /* 0x000fe20006000000 */
[----:B------:R-:W-:Y:S01]  /*83a0*/  IMAD.MOV.U32 R19, RZ, RZ, R4 ;  /* 0x000000ffff137224 */ /* 0x000fe200078e0004 */
[----:B------:R-:W-:Y:S01]  /*83b0*/  @!P1 VIMNMX R15, PT, PT, R15, R18, !PT ;  /* 0x000000120f0f9248 */ /* 0x000fe20007fe0100 */
[----:B------:R-:W-:Y:S01]  /*83c0*/  IMAD.MOV.U32 R18, RZ, RZ, R5 ;  /* 0x000000ffff127224 */ /* 0x000fe200078e0005 */
[----:B------:R-:W-:Y:S01]  /*83d0*/  @!P1 VIMNMX R16, PT, PT, R16, R23, PT ;  /* 0x0000001710109248 */ /* 0x000fe20003fe0100 */
[----:B------:R-:W-:Y:S01]  /*83e0*/  IMAD.IADD R23, R68, 0x1, R67 ;  /* 0x0000000144177824 */ /* 0x000fe200078e0243 */
[----:B------:R-:W-:Y:S02]  /*83f0*/  @!P0 VIMNMX R20, PT, PT, R57, R7, !PT ;  /* 0x0000000739148248 */ /* 0x000fe40007fe0100 */
[----:B------:R-:W-:Y:S02]  /*8400*/  @!P1 VIMNMX R14, PT, PT, R14, R21, PT ;  /* 0x000000150e0e9248 */ /* 0x000fe40003fe0100 */
[----:B------:R-:W-:-:S02]  /*8410*/  @!P0 VIMNMX R19, PT, PT, R10, R4, PT ;  /* 0x000000040a138248 */ /* 0x000fc40003fe0100 */
[----:B------:R-:W-:Y:S02]  /*8420*/  @!P0 VIMNMX R18, PT, PT, R11, R5, !PT ;  /* 0x000000050b128248 */ /* 0x000fe40007fe0100 */
[----:B------:R-:W-:Y:S01]  /*8430*/  @!P1 VIMNMX R17, PT, PT, R17, R20, !PT ;  /* 0x0000001411119248 */ /* 0x000fe20007fe0100 */
[----:B------:R-:W-:Y:S01]  /*8440*/  VIADD R20, R23, 0x1 ;  /* 0x0000000117147836 */ /* 0x000fe20000000000 */
[----:B------:R-:W-:Y:S01]  /*8450*/  @!P1 VIMNMX R12, PT, PT, R12, R19, PT ;  /* 0x000000130c0c9248 */ /* 0x000fe20003fe0100 */
[----:B------:R-:W0:Y:S01]  /*8460*/  SHFL.UP PT, R21, R14, 0x1, RZ ;  /* 0x042000000e157989 */ /* 0x000e2200000e00ff */
[----:B------:R-:W-:Y:S02]  /*8470*/  @!P1 VIMNMX R13, PT, PT, R13, R18, !PT ;  /* 0x000000120d0d9248 */ /* 0x000fe40007fe0100 */
[----:B------:R-:W-:Y:S01]  /*8480*/  @!P1 IADD3 R20, PT, PT, R23, RZ, RZ ;  /* 0x000000ff17149210 */ /* 0x000fe20007ffe0ff */
[----:B------:R-:W1:Y:S04]  /*8490*/  SHFL.UP PT, R22, R15, 0x1, RZ ;  /* 0x042000000f167989 */ /* 0x000e6800000e00ff */
[----:B------:R-:W2:Y:S04]  /*84a0*/  SHFL.UP PT, R27, R16, 0x1, RZ ;  /* 0x04200000101b7989 */ /* 0x000ea800000e00ff */
[----:B------:R-:W3:Y:S04]  /*84b0*/  SHFL.UP PT, R26, R17, 0x1, RZ ;  /* 0x04200000111a7989 */ /* 0x000ee800000e00ff */
[----:B------:R-:W4:Y:S04]  /*84c0*/  SHFL.UP PT, R29, R12, 0x1, RZ ;  /* 0x042000000c1d7989 */ /* 0x000f2800000e00ff */
[----:B------:R-:W-:Y:S04]  /*84d0*/  SHFL.UP PT, R28, R13, 0x1, RZ ;  /* 0x042000000d1c7989 */ /* 0x000fe800000e00ff */
[----:B------:R-:W5:Y:S01]  /*84e0*/  SHFL.UP PT, R25, R20, 0x1, RZ ;  /* 0x0420000014197989 */ /* 0x000f6200000e00ff */
[----:B------:R-:W-:-:S02]  /*84f0*/  ISETP.NE.AND P3, PT, R20, RZ, PT ;  /* 0x000000ff1400720c */ /* 0x000fc40003f65270 */
[----:B------:R-:W-:Y:S01]  /*8500*/  ISETP.GT.AND P4, PT, R2, RZ, PT ;  /* 0x000000ff0200720c */ /* 0x000fe20003f84270 */
[----:B------:R-:W-:Y:S02]  /*8510*/  IMAD.MOV.U32 R18, RZ, RZ, R14 ;  /* 0x000000ffff127224 */ /* 0x000fe400078e000e */
[----:B------:R-:W-:Y:S02]  /*8520*/  IMAD.MOV.U32 R19, RZ, RZ, R15 ;  /* 0x000000ffff137224 */ /* 0x000fe400078e000f */
[----:B------:R-:W-:Y:S02]  /*8530*/  IMAD.MOV.U32 R23, RZ, RZ, R12 ;  /* 0x000000ffff177224 */ /* 0x000fe400078e000c */
[----:B------:R-:W-:-:S04]  /*8540*/  IMAD.MOV.U32 R24, RZ, RZ, R13 ;  /* 0x000000ffff187224 */ /* 0x000fc800078e000d */
[-C--:B0-----:R-:W-:Y:S01]  /*8550*/  @!P3 VIMNMX R18, PT, PT, R21, R14.reuse, PT ;  /* 0x0000000e1512b248 */ /* 0x081fe20003fe0100 */
[--C-:B------:R-:W-:Y:S01]  /*8560*/  IMAD.MOV.U32 R21, RZ, RZ, R16.reuse ;  /* 0x000000ffff157224 */ /* 0x100fe200078e0010 */
[----:B------:R-:W-:Y:S02]  /*8570*/  @!P4 MOV R18, R14 ;  /* 0x0000000e0012c202 */ /* 0x000fe40000000f00 */
[----:B-1----:R-:W-:Y:S01]  /*8580*/  @!P3 VIMNMX R19, PT, PT, R22, R15, !PT ;  /* 0x0000000f1613b248 */ /* 0x002fe20007fe0100 */
[----:B------:R-:W-:Y:S01]  /*8590*/  IMAD.MOV.U32 R22, RZ, RZ, R17 ;  /* 0x000000ffff167224 */ /* 0x000fe200078e0011 */
[----:B--2---:R-:W-:Y:S01]  /*85a0*/  @!P3 VIMNMX R21, PT, PT, R27, R16, PT ;  /* 0x000000101b15b248 */ /* 0x004fe20003fe0100 */
[----:B------:R-:W-:Y:S01]  /*85b0*/  @!P4 IMAD.MOV.U32 R19, RZ, RZ, R15 ;  /* 0x000000ffff13c224 */ /* 0x000fe200078e000f */
[----:B---3--:R-:W-:Y:S01]  /*85c0*/  @!P3 VIMNMX R22, PT, PT, R26, R17, !PT ;  /* 0x000000111a16b248 */ /* 0x008fe20007fe0100 */
[----:B------:R-:W-:Y:S01]  /*85d0*/  @!P4 IMAD.MOV.U32 R21, RZ, RZ, R16 ;  /* 0x000000ffff15c224 */ /* 0x000fe200078e0010 */
[----:B----4-:R-:W-:Y:S01]  /*85e0*/  @!P3 VIMNMX R23, PT, PT, R29, R12, PT ;  /* 0x0000000c1d17b248 */ /* 0x010fe20003fe0100 */
[----:B-----5:R-:W-:Y:S01]  /*85f0*/  IMAD.IADD R14, R20, 0x1, R25 ;  /* 0x00000001140e7824 */ /* 0x020fe200078e0219 */
[----:B------:R-:W-:Y:S01]  /*8600*/  @!P3 VIMNMX R24, PT, PT, R28, R13, !PT ;  /* 0x0000000d1c18b248 */ /* 0x000fe20007fe0100 */
[----:B------:R-:W-:Y:S01]  /*8610*/  @!P4 IMAD.MOV.U32 R22, RZ, RZ, R17 ;  /* 0x000000ffff16c224 */ /* 0x000fe200078e0011 */
[----:B------:R-:W-:Y:S01]  /*8620*/  @!P4 MOV R14, R20 ;  /* 0x00000014000ec202 */ /* 0x000fe20000000f00 */
[----:B------:R-:W-:Y:S01]  /*8630*/  @!P4 IMAD.MOV.U32 R23, RZ, RZ, R12 ;  /* 0x000000ffff17c224 */ /* 0x000fe200078e000c */
[----:B------:R-:W0:Y:S01]  /*8640*/  SHFL.UP PT, R15, R18, 0x2, RZ ;  /* 0x04400000120f7989 */ /* 0x000e2200000e00ff */
[----:B------:R-:W-:-:S03]  /*8650*/  @!P4 IMAD.MOV.U32 R24, RZ, RZ, R13 ;  /* 0x000000ffff18c224 */ /* 0x000fc600078e000d */
[----:B------:R-:W1:Y:S04]  /*8660*/  SHFL.UP PT, R16, R19, 0x2, RZ ;  /* 0x0440000013107989 */ /* 0x000e6800000e00ff */
[----:B------:R-:W2:Y:S04]  /*8670*/  SHFL.UP PT, R26, R21, 0x2, RZ ;  /* 0x04400000151a7989 */ /* 0x000ea800000e00ff */
[----:B------:R-:W3:Y:S04]  /*8680*/  SHFL.UP PT, R27, R22, 0x2, RZ ;  /* 0x04400000161b7989 */ /* 0x000ee800000e00ff */
[----:B------:R-:W4:Y:S04]  /*8690*/  SHFL.UP PT, R28, R23, 0x2, RZ ;  /* 0x04400000171c7989 */ /* 0x000f2800000e00ff */
[----:B------:R-:W-:Y:S04]  /*86a0*/  SHFL.UP PT, R29, R24, 0x2, RZ ;  /* 0x04400000181d7989 */ /* 0x000fe800000e00ff */
[----:B------:R-:W5:Y:S01]  /*86b0*/  SHFL.UP PT, R25, R14, 0x2, RZ ;  /* 0x044000000e197989 */ /* 0x000f6200000e00ff */
[----:B------:R-:W-:-:S02]  /*86c0*/  ISETP.NE.AND P3, PT, R14, RZ, PT ;  /* 0x000000ff0e00720c */ /* 0x000fc40003f65270 */
[----:B------:R-:W-:Y:S01]  /*86d0*/  ISETP.GT.AND P4, PT, R2, 0x1, PT ;  /* 0x000000010200780c */ /* 0x000fe20003f84270 */
[----:B------:R-:W-:Y:S02]  /*86e0*/  IMAD.MOV.U32 R12, RZ, RZ, R18 ;  /* 0x000000ffff0c7224 */ /* 0x000fe400078e0012 */
[----:B------:R-:W-:Y:S02]  /*86f0*/  IMAD.MOV.U32 R13, RZ, RZ, R19 ;  /* 0x000000ffff0d7224 */ /* 0x000fe400078e0013 */
[----:B------:R-:W-:Y:S02]  /*8700*/  IMAD.MOV.U32 R17, RZ, RZ, R23 ;  /* 0x000000ffff117224 */ /* 0x000fe400078e0017 */
[----:B------:R-:W-:-:S04]  /*8710*/  IMAD.MOV.U32 R20, RZ, RZ, R24 ;  /* 0x000000ffff147224 */ /* 0x000fc800078e0018 */
[-C--:B0-----:R-:W-:Y:S01]  /*8720*/  @!P3 VIMNMX R12, PT, PT, R15, R18.reuse, PT ;  /* 0x000000120f0cb248 */ /* 0x081fe20003fe0100 */
[----:B------:R-:W-:Y:S01]  /*8730*/  IMAD.MOV.U32 R15, RZ, RZ, R21 ;  /* 0x000000ffff0f7224 */ /* 0x000fe200078e0015 */
        /* <DEDUP_REMOVED lines=25> */
[----:B------:R-:W-:-:S06]  /*88d0*/  IMAD.MOV.U32 R23, RZ, RZ, R17 ;  /* 0x000000ffff177224 */ /* 0x000fcc00078e0011 */
[-C--:B0-----:R-:W-:Y:S01]  /*88e0*/  @!P3 VIMNMX R14, PT, PT, R21, R12.reuse, PT ;  /* 0x0000000c150eb248 */ /* 0x081fe20003fe0100 */
[--C-:B------:R-:W-:Y:S01]  /*88f0*/  IMAD.MOV.U32 R21, RZ, RZ, R15.reuse ;  /* 0x000000ffff157224 */ /* 0x100fe200078e000f */
[----:B-1----:R-:W-:Y:S01]  /*8900*/  @!P3 VIMNMX R19, PT, PT, R22, R13, !PT ;  /* 0x0000000d1613b248 */ /* 0x002fe20007fe0100 */
[----:B------:R-:W-:Y:S01]  /*8910*/  IMAD.MOV.U32 R22, RZ, RZ, R16 ;  /* 0x000000ffff167224 */ /* 0x000fe200078e0010 */
[----:B--2---:R-:W-:Y:S01]  /*8920*/  @!P3 VIMNMX R21, PT, PT, R24, R15, PT ;  /* 0x0000000f1815b248 */ /* 0x004fe20003fe0100 */
[----:B------:R-:W-:Y:S01]  /*8930*/  IMAD.MOV.U32 R24, RZ, RZ, R20 ;  /* 0x000000ffff187224 */ /* 0x000fe200078e0014 */
[----:B------:R-:W-:Y:S01]  /*8940*/  @!P4 MOV R14, R12 ;  /* 0x0000000c000ec202 */ /* 0x000fe20000000f00 */
        /* <DEDUP_REMOVED lines=8> */
[----:B------:R-:W-:-:S02]  /*89d0*/  @!P4 IMAD.MOV.U32 R23, RZ, RZ, R17 ;  /* 0x000000ffff17c224 */ /* 0x000fc400078e0011 */
[----:B------:R-:W-:Y:S01]  /*89e0*/  @!P4 IMAD.MOV.U32 R24, RZ, RZ, R20 ;  /* 0x000000ffff18c224 */ /* 0x000fe200078e0014 */
[----:B------:R-:W0:Y:S04]  /*89f0*/  SHFL.UP PT, R27, R14, 0x8, RZ ;  /* 0x050000000e1b7989 */ /* 0x000e2800000e00ff */
        /* <DEDUP_REMOVED lines=11> */
[----:B------:R-:W-:Y:S02]  /*8ab0*/  IMAD.MOV.U32 R17, RZ, RZ, R22 ;  /* 0x000000ffff117224 */ /* 0x000fe400078e0016 */
[----:B------:R-:W-:Y:S02]  /*8ac0*/  IMAD.MOV.U32 R18, RZ, RZ, R23 ;  /* 0x000000ffff127224 */ /* 0x000fe400078e0017 */
[----:B0-----:R-:W-:-:S02]  /*8ad0*/  @!P3 VIMNMX R13, PT, PT, R27, R14, PT ;  /* 0x0000000e1b0db248 */ /* 0x001fc40003fe0100 */
[----:B-1----:R-:W-:Y:S01]  /*8ae0*/  @!P3 VIMNMX R16, PT, PT, R20, R21, PT ;  /* 0x000000151410b248 */ /* 0x002fe20003fe0100 */
[----:B------:R-:W-:Y:S01]  /*8af0*/  IMAD.MOV.U32 R20, RZ, RZ, R24 ;  /* 0x000000ffff147224 */ /* 0x000fe200078e0018 */
[----:B------:R-:W-:Y:S01]  /*8b00*/  @!P4 MOV R13, R14 ;  /* 0x0000000e000dc202 */ /* 0x000fe20000000f00 */
[----:B------:R-:W-:Y:S01]  /*8b10*/  @!P4 IMAD.MOV.U32 R16, RZ, RZ, R21 ;  /* 0x000000ffff10c224 */ /* 0x000fe200078e0015 */
[----:B--2---:R-:W-:Y:S01]  /*8b20*/  @!P3 VIMNMX R15, PT, PT, R26, R19, !PT ;  /* 0x000000131a0fb248 */ /* 0x004fe20007fe0100 */
[----:B------:R-:W-:Y:S01]  /*8b30*/  @!P4 IMAD.MOV.U32 R15, RZ, RZ, R19 ;  /* 0x000000ffff0fc224 */ /* 0x000fe200078e0013 */
[----:B---3--:R-:W-:Y:S01]  /*8b40*/  @!P3 VIMNMX R17, PT, PT, R29, R22, !PT ;  /* 0x000000161d11b248 */ /* 0x008fe20007fe0100 */
[----:B------:R-:W-:Y:S01]  /*8b50*/  @!P4 IMAD.MOV.U32 R17, RZ, RZ, R22 ;  /* 0x000000ffff11c224 */ /* 0x000fe200078e0016 */
[----:B----4-:R-:W-:Y:S01]  /*8b60*/  @!P3 VIMNMX R18, PT, PT, R28, R23, PT ;  /* 0x000000171c12b248 */ /* 0x010fe20003fe0100 */
[--C-:B-----5:R-:W-:Y:S01]  /*8b70*/  IMAD.IADD R14, R25, 0x1, R12.reuse ;  /* 0x00000001190e7824 */ /* 0x120fe200078e020c */
[-C--:B------:R-:W-:Y:S01]  /*8b80*/  @!P3 VIMNMX R20, PT, PT, R31, R24.reuse, !PT ;  /* 0x000000181f14b248 */ /* 0x080fe20007fe0100 */
[----:B------:R-:W-:Y:S01]  /*8b90*/  @!P4 IMAD.MOV.U32 R14, RZ, RZ, R12 ;  /* 0x000000ffff0ec224 */ /* 0x000fe200078e000c */
[----:B------:R-:W-:Y:S01]  /*8ba0*/  @!P4 MOV R20, R24 ;  /* 0x000000180014c202 */ /* 0x000fe20000000f00 */
[----:B------:R-:W-:Y:S01]  /*8bb0*/  @!P4 IMAD.MOV.U32 R18, RZ, RZ, R23 ;  /* 0x000000ffff12c224 */ /* 0x000fe200078e0017 */
[----:B------:R-:W0:Y:S04]  /*8bc0*/  SHFL.UP PT, R26, R13, 0x10, RZ ;  /* 0x060000000d1a7989 */ /* 0x000e2800000e00ff */
[----:B------:R-:W1:Y:S04]  /*8bd0*/  SHFL.UP PT, R12, R15, 0x10, RZ ;  /* 0x060000000f0c7989 */ /* 0x000e6800000e00ff */
[----:B------:R-:W2:Y:S04]  /*8be0*/  SHFL.UP PT, R21, R16, 0x10, RZ ;  /* 0x0600000010157989 */ /* 0x000ea800000e00ff */
[----:B------:R-:W3:Y:S04]  /*8bf0*/  SHFL.UP PT, R22, R17, 0x10, RZ ;  /* 0x0600000011167989 */ /* 0x000ee800000e00ff */
[----:B------:R-:W4:Y:S04]  /*8c00*/  SHFL.UP PT, R23, R18, 0x10, RZ ;  /* 0x0600000012177989 */ /* 0x000f2800000e00ff */
[----:B------:R-:W5:Y:S04]  /*8c10*/  SHFL.UP PT, R19, R14, 0x10, RZ ;  /* 0x060000000e137989 */ /* 0x000f6800000e00ff */
        /* <DEDUP_REMOVED lines=8> */
[----:B------:R-:W-:Y:S01]  /*8ca0*/  IMAD.MOV.U32 R63, RZ, RZ, R20 ;  /* 0x000000ffff3f7224 */ /* 0x000fe200078e0014 */
[----:B0-----:R-:W-:Y:S01]  /*8cb0*/  @!P3 VIMNMX R66, PT, PT, R26, R13, PT ;  /* 0x0000000d1a42b248 */ /* 0x001fe20003fe0100 */
[----:B------:R-:W-:Y:S01]  /*8cc0*/  @!P4 IMAD.MOV.U32 R66, RZ, RZ, R13 ;  /* 0x000000ffff42c224 */ /* 0x000fe200078e000d */
[----:B-1----:R-:W-:Y:S01]  /*8cd0*/  @!P3 VIMNMX R65, PT, PT, R12, R15, !PT ;  /* 0x0000000f0c41b248 */ /* 0x002fe20007fe0100 */
[----:B------:R-:W-:Y:S01]  /*8ce0*/  @!P4 IMAD.MOV.U32 R65, RZ, RZ, R15 ;  /* 0x000000ffff41c224 */ /* 0x000fe200078e000f */
[----:B--2---:R-:W-:Y:S01]  /*8cf0*/  @!P3 VIMNMX R60, PT, PT, R21, R16, PT ;  /* 0x00000010153cb248 */ /* 0x004fe20003fe0100 */
[----:B------:R-:W-:Y:S01]  /*8d00*/  @!P5 IMAD R41, R73, 0x1c, R0 ;  /* 0x0000001c4929d824 */ /* 0x000fe200078e0200 */
[----:B---3--:R-:W-:Y:S01]  /*8d10*/  @!P3 VIMNMX R61, PT, PT, R22, R17, !PT ;  /* 0x00000011163db248 */ /* 0x008fe20007fe0100 */
[----:B------:R-:W-:Y:S01]  /*8d20*/  @!P4 IMAD.MOV.U32 R60, RZ, RZ, R16 ;  /* 0x000000ffff3cc224 */ /* 0x000fe200078e0010 */
[----:B----4-:R-:W-:Y:S01]  /*8d30*/  @!P3 VIMNMX R62, PT, PT, R23, R18, PT ;  /* 0x00000012173eb248 */ /* 0x010fe20003fe0100 */
[----:B------:R-:W-:Y:S01]  /*8d40*/  @!P4 IMAD.MOV.U32 R61, RZ, RZ, R17 ;  /* 0x000000ffff3dc224 */ /* 0x000fe200078e0011 */
[----:B-----5:R-:W-:Y:S01]  /*8d50*/  IADD3 R64, PT, PT, R19, R14, RZ ;  /* 0x0000000e13407210 */ /* 0x020fe20007ffe0ff */
[----:B------:R-:W-:Y:S01]  /*8d60*/  @!P4 IMAD.MOV.U32 R64, RZ, RZ, R14 ;  /* 0x000000ffff40c224 */ /* 0x000fe200078e000e */
[-C--:B------:R-:W-:Y:S01]  /*8d70*/  @!P3 VIMNMX R63, PT, PT, R25, R20.reuse, !PT ;  /* 0x00000014193fb248 */ /* 0x080fe20007fe0100 */
[----:B------:R-:W-:Y:S01]  /*8d80*/  @!P4 IMAD.MOV.U32 R62, RZ, RZ, R18 ;  /* 0x000000ffff3ec224 */ /* 0x000fe200078e0012 */
[----:B------:R-:W-:Y:S01]  /*8d90*/  @!P4 MOV R63, R20 ;  /* 0x00000014003fc202 */ /* 0x000fe20000000f00 */
[----:B------:R-:W-:Y:S04]  /*8da0*/  @!P5 STS [R41+0x4], R66 ;  /* 0x000004422900d388 */ /* 0x000fe80000000800 */
[----:B------:R-:W-:Y:S04]  /*8db0*/  @!P5 STS [R41], R64 ;  /* 0x000000402900d388 */ /* 0x000fe80000000800 */
[----:B------:R-:W-:Y:S04]  /*8dc0*/  @!P5 STS [R41+0x8], R65 ;  /* 0x000008412900d388 */ /* 0x000fe80000000800 */
[----:B------:R-:W-:Y:S04]  /*8dd0*/  @!P5 STS [R41+0xc], R60 ;  /* 0x00000c3c2900d388 */ /* 0x000fe80000000800 */
[----:B------:R-:W-:Y:S04]  /*8de0*/  @!P5 STS [R41+0x10], R61 ;  /* 0x0000103d2900d388 */ /* 0x000fe80000000800 */
[----:B------:R-:W-:Y:S04]  /*8df0*/  @!P5 STS [R41+0x14], R62 ;  /* 0x0000143e2900d388 */ /* 0x000fe80000000800 */
[----:B------:R-:W-:Y:S01]  /*8e00*/  @!P5 STS [R41+0x18], R63 ;  /* 0x0000183f2900d388 */ /* 0x000fe20000000800 */
[----:B------:R-:W-:Y:S06]  /*8e10*/  BAR.SYNC.DEFER_BLOCKING 0x0 ;  /* 0x0000000000007b1d */ /* 0x000fec0000010000 */
        /* <DEDUP_REMOVED lines=8> */
[----:B------:R-:W5:Y:S01]  /*8ea0*/  LDS.128 R40, [R0+0x80] ;  /* 0x0000800000287984 */ /* 0x000f620000000c00 */
[----:B------:R-:W-:-:S02]  /*8eb0*/  ISETP.NE.AND P5, PT, R73, 0x2, PT ;  /* 0x000000024900780c */ /* 0x000fc40003fa5270 */
[----:B------:R-:W-:Y:S01]  /*8ec0*/  ISETP.NE.AND P3, PT, R73, 0x3, PT ;  /* 0x000000034900780c */ /* 0x000fe20003f65270 */
[----:B------:R-:W5:Y:S01]  /*8ed0*/  LDS.128 R48, [R0+0xa0] ;  /* 0x0000a00000307984 */ /* 0x000f620000000c00 */
[----:B0-----:R-:W-:-:S03]  /*8ee0*/  ISETP.NE.AND P4, PT, R23, RZ, PT ;  /* 0x000000ff1700720c */ /* 0x001fc60003f85270 */
[----:B------:R-:W0:Y:S01]  /*8ef0*/  LDS.128 R44, [R0+0x90] ;  /* 0x00009000002c7984 */ /* 0x000e220000000c00 */
[----:B-1----:R-:W-:-:S09]  /*8f00*/  ISETP.NE.AND P6, PT, R38, RZ, PT ;  /* 0x000000ff2600720c */ /* 0x002fd20003fc5270 */
[----:B--2---:R-:W-:Y:S02]  /*8f10*/  @!P4 VIMNMX R16, PT, PT, R25, R16, PT ;  /* 0x000000101910c248 */ /* 0x004fe40003fe0100 */
[----:B------:R-:W-:Y:S02]  /*8f20*/  @!P4 VIMNMX R17, PT, PT, R26, R17, !PT ;  /* 0x000000111a11c248 */ /* 0x000fe40007fe0100 */
[----:B------:R-:W-:Y:S02]  /*8f30*/  @!P4 VIMNMX R18, PT, PT, R27, R18, PT ;  /* 0x000000121b12c248 */ /* 0x000fe40003fe0100 */
[----:B------:R-:W-:Y:S02]  /*8f40*/  @!P4 VIMNMX R19, PT, PT, R20, R19, !PT ;  /* 0x000000131413c248 */ /* 0x000fe40007fe0100 */
[----:B------:R-:W-:Y:S02]  /*8f50*/  @!P4 VIMNMX R36, PT, PT, R21, R36, PT ;  /* 0x000000241524c248 */ /* 0x000fe40003fe0100 */
[----:B------:R-:W-:-:S02]  /*8f60*/  @!P4 VIMNMX R37, PT, PT, R22, R37, !PT ;  /* 0x000000251625c248 */ /* 0x000fc40007fe0100 */
[----:B---3--:R-:W-:Y:S02]  /*8f70*/  ISETP.NE.AND P4, PT, R33, RZ, PT ;  /* 0x000000ff2100720c */ /* 0x008fe40003f85270 */
[----:B----4-:R-:W-:Y:S02]  /*8f80*/  @!P6 VIMNMX R12, PT, PT, R12, R17, !PT ;  /* 0x000000110c0ce248 */ /* 0x010fe40007fe0100 */
[----:B------:R-:W-:Y:S02]  /*8f90*/  @!P6 VIMNMX R13, PT, PT, R13, R18, PT ;  /* 0x000000120d0de248 */ /* 0x000fe40003fe0100 */
[----:B------:R-:W-:Y:S02]  /*8fa0*/  @!P6 VIMNMX R14, PT, PT, R14, R19, !PT ;  /* 0x000000130e0ee248 */ /* 0x000fe40007fe0100 */
[----:B------:R-:W-:Y:S01]  /*8fb0*/  @!P6 VIMNMX R15, PT, PT, R15, R36, PT ;  /* 0x000000240f0fe248 */ /* 0x000fe20003fe0100 */
[----:B------:R-:W-:Y:S01]  /*8fc0*/  @!P5 IMAD.MOV.U32 R26, RZ, RZ, R17 ;  /* 0x000000ffff1ad224 */ /* 0x000fe200078e0011 */
[----:B------:R-:W-:Y:S01]  /*8fd0*/  @!P6 VIMNMX R39, PT, PT, R39, R16, PT ;  /* 0x000000102727e248 */ /* 0x000fe20003fe0100 */
[----:B------:R-:W-:-:S02]  /*8fe0*/  @!P5 IMAD.MOV.U32 R27, RZ, RZ, R18 ;  /* 0x000000ffff1bd224 */ /* 0x000fc400078e0012 */
[----:B------:R-:W-:Y:S01]  /*8ff0*/  @!P5 IMAD.MOV.U32 R20, RZ, RZ, R19 ;  /* 0x000000ffff14d224 */ /* 0x000fe200078e0013 */
[----:B------:R-:W-:Y:S01]  /*9000*/  @!P4 VIMNMX R35, PT, PT, R35, R12, !PT ;  /* 0x0000000c2323c248 */ /* 0x000fe20007fe0100 */
[----:B------:R-:W-:Y:S01]  /*9010*/  @!P5 IMAD.MOV.U32 R21, RZ, RZ, R36 ;  /* 0x000000ffff15d224 */ /* 0x000fe200078e0024 */
[----:B-----5:R-:W-:Y:S01]  /*9020*/  @!P4 VIMNMX R52, PT, PT, R52, R13, PT ;  /* 0x0000000d3434c248 */ /* 0x020fe20003fe0100 */
[----:B------:R-:W-:Y:S01]  /*9030*/  @!P5 IMAD.MOV.U32 R25, RZ, RZ, R16 ;  /* 0x000000ffff19d224 */ /* 0x000fe200078e0010 */
[----:B------:R-:W-:Y:S01]  /*9040*/  @!P4 VIMNMX R53, PT, PT, R53, R14, !PT ;  /* 0x0000000e3535c248 */ /* 0x000fe20007fe0100 */
[----:B------:R-:W-:Y:S01]  /*9050*/  @!P3 IMAD.MOV.U32 R26, RZ, RZ, R12 ;  /* 0x000000ffff1ab224 */ /* 0x000fe200078e000c */
[-C--:B------:R-:W-:Y:S01]  /*9060*/  @!P3 MOV R21, R15.reuse ;  /* 0x0000000f0015b202 */ /* 0x080fe20000000f00 */
[----:B------:R-:W-:Y:S01]  /*9070*/  @!P3 IMAD.MOV.U32 R27, RZ, RZ, R13 ;  /* 0x000000ffff1bb224 */ /* 0x000fe200078e000d */
[----:B------:R-:W-:Y:S01]  /*9080*/  @!P4 VIMNMX R54, PT, PT, R54, R15, PT ;  /* 0x0000000f3636c248 */ /* 0x000fe20003fe0100 */
[----:B------:R-:W-:Y:S01]  /*9090*/  @!P3 IMAD.MOV.U32 R20, RZ, RZ, R14 ;  /* 0x000000ffff14b224 */ /* 0x000fe200078e000e */
[----:B------:R-:W-:Y:S01]  /*90a0*/  @!P6 VIMNMX R32, PT, PT, R32, R37, !PT ;  /* 0x000000252020e248 */ /* 0x000fe20007fe0100 */
[----:B------:R-:W-:Y:S01]  /*90b0*/  @!P5 IMAD.MOV.U32 R22, RZ, RZ, R37 ;  /* 0x000000ffff16d224 */ /* 0x000fe200078e0025 */
[----:B------:R-:W1:Y:S01]  /*90c0*/  LDS.128 R16, [R0+0xb0] ;  /* 0x0000b00000107984 */ /* 0x000e620000000c00 */
[----:B------:R-:W-:-:S03]  /*90d0*/  IMAD.IADD R37, R24, 0x1, R23 ;  /* 0x0000000118257824 */ /* 0x000fc600078e0217 */
[----:B------:R-:W2:Y:S01]  /*90e0*/  LDS.128 R12, [R0+0xc0] ;  /* 0x0000c000000c7984 */ /* 0x000ea20000000c00 */
[----:B------:R-:W-:Y:S01]  /*90f0*/  MOV R36, R24 ;  /* 0x0000001800247202 */ /* 0x000fe20000000f00 */
[----:B------:R-:W-:Y:S01]  /*9100*/  @!P5 IMAD.MOV.U32 R36, RZ, RZ, R37 ;  /* 0x000000ffff24d224 */ /* 0x000fe200078e0025 */
[----:B------:R-:W-:Y:S02]  /*9110*/  ISETP.NE.AND P5, PT, R73, 0x4, PT ;  /* 0x000000044900780c */ /* 0x000fe40003fa5270 */
[----:B------:R-:W-:Y:S02]  /*9120*/  ISETP.NE.AND P6, PT, R28, RZ, PT ;  /* 0x000000ff1c00720c */ /* 0x000fe40003fc5270 */
[----:B------:R-:W-:Y:S01]  /*9130*/  @!P4 VIMNMX R55, PT, PT, R55, R32, !PT ;  /* 0x000000203737c248 */ /* 0x000fe20007fe0100 */
[----:B------:R-:W-:Y:S02]  /*9140*/  @!P3 IMAD.MOV.U32 R22, RZ, RZ, R32 ;  /* 0x000000ffff16b224 */ /* 0x000fe400078e0020 */
[----:B------:R-:W-:Y:S01]  /*9150*/  IMAD.IADD R32, R37, 0x1, R38 ;  /* 0x0000000125207824 */ /* 0x000fe200078e0226 */
[----:B------:R-:W-:Y:S01]  /*9160*/  @!P4 VIMNMX R34, PT, PT, R34, R39, PT ;  /* 0x000000272222c248 */ /* 0x000fe20003fe0100 */
[----:B------:R-:W-:-:S04]  /*9170*/  @!P3 IMAD.MOV.U32 R25, RZ, RZ, R39 ;  /* 0x000000ffff19b224 */ /* 0x000fc800078e0027 */
[----:B------:R-:W-:Y:S01]  /*9180*/  @!P5 IMAD.MOV.U32 R27, RZ, RZ, R52 ;  /* 0x000000ffff1bd224 */ /* 0x000fe200078e0034 */
[-C--:B------:R-:W-:Y:S01]  /*9190*/  @!P5 MOV R20, R53.reuse ;  /* 0x000000350014d202 */ /* 0x080fe20000000f00 */
[----:B------:R-:W-:Y:S01]  /*91a0*/  @!P5 IMAD.MOV.U32 R21, RZ, RZ, R54 ;  /* 0x000000ffff15d224 */ /* 0x000fe200078e0036 */
[----:B------:R-:W-:Y:S01]  /*91b0*/  @!P6 VIMNMX R31, PT, PT, R31, R52, PT ;  /* 0x000000341f1fe248 */ /* 0x000fe20003fe0100 */
[----:B------:R-:W-:Y:S01]  /*91c0*/  @!P5 IMAD.MOV.U32 R22, RZ, RZ, R55 ;  /* 0x000000ffff16d224 */ /* 0x000fe200078e0037 */
[----:B------:R-:W-:Y:S02]  /*91d0*/  @!P6 VIMNMX R40, PT, PT, R40, R53, !PT ;  /* 0x000000352828e248 */ /* 0x000fe40007fe0100 */
[----:B------:R-:W-:Y:S02]  /*91e0*/  @!P6 VIMNMX R41, PT, PT, R41, R54, PT ;  /* 0x000000362929e248 */ /* 0x000fe40003fe0100 */
[----:B------:R-:W-:Y:S02]  /*91f0*/  @!P6 VIMNMX R42, PT, PT, R42, R55, !PT ;  /* 0x000000372a2ae248 */ /* 0x000fe40007fe0100 */
[----:B------:R3:W4:Y:S01]  /*9200*/  LDS.128 R52, [R0+0xd0] ;  /* 0x0000d00000347984 */ /* 0x0007220000000c00 */
[----:B------:R-:W-:Y:S01]  /*9210*/  @!P3 IMAD.MOV.U32 R36, RZ, RZ, R32 ;  /* 0x000000ffff24b224 */ /* 0x000fe200078e0020 */
[----:B------:R-:W-:-:S02]  /*9220*/  ISETP.NE.AND P3, PT, R43, RZ, PT ;  /* 0x000000ff2b00720c */ /* 0x000fc40003f65270 */
[----:B------:R-:W-:Y:S02]  /*9230*/  @!P6 VIMNMX R29, PT, PT, R29, R34, PT ;  /* 0x000000221d1de248 */ /* 0x000fe40003fe0100 */
[----:B------:R-:W-:Y:S02]  /*9240*/  @!P6 VIMNMX R30, PT, PT, R30, R35, !PT ;  /* 0x000000231e1ee248 */ /* 0x000fe40007fe0100 */
[----:B------:R-:W-:Y:S02]  /*9250*/  ISETP.NE.AND P4, PT, R73, 0x5, PT ;  /* 0x000000054900780c */ /* 0x000fe40003f85270 */
[----:B------:R-:W-:Y:S01]  /*9260*/  ISETP.NE.AND P6, PT, R50, RZ, PT ;  /* 0x000000ff3200720c */ /* 0x000fe20003fc5270 */
[----:B------:R-:W-:Y:S02]  /*9270*/  @!P5 IMAD.MOV.U32 R26, RZ, RZ, R35 ;  /* 0x000000ffff1ad224 */ /* 0x000fe400078e0023 */
[----:B------:R-:W-:Y:S02]  /*9280*/  IMAD.IADD R35, R32, 0x1, R33 ;  /* 0x0000000120237824 */ /* 0x000fe400078e0221 */
[----:B0-----:R-:W-:-:S02]  /*9290*/  @!P3 VIMNMX R44, PT, PT, R44, R29, PT ;  /* 0x0000001d2c2cb248 */ /* 0x001fc40003fe0100 */
[----:B------:R-:W-:Y:S02]  /*92a0*/  @!P3 VIMNMX R45, PT, PT, R45, R30, !PT ;  /* 0x0000001e2d2db248 */ /* 0x000fe40007fe0100 */
[----:B------:R-:W-:Y:S02]  /*92b0*/  @!P3 VIMNMX R46, PT, PT, R46, R31, PT ;  /* 0x0000001f2e2eb248 */ /* 0x000fe40003fe0100 */
[----:B------:R-:W-:Y:S02]  /*92c0*/  @!P3 VIMNMX R47, PT, PT, R47, R40, !PT ;  /* 0x000000282f2fb248 */ /* 0x000fe40007fe0100 */
[----:B------:R-:W-:Y:S02]  /*92d0*/  @!P3 VIMNMX R48, PT, PT, R48, R41, PT ;  /* 0x000000293030b248 */ /* 0x000fe40003fe0100 */
[----:B------:R-:W-:Y:S01]  /*92e0*/  @!P3 VIMNMX R49, PT, PT, R49, R42, !PT ;  /* 0x0000002a3131b248 */ /* 0x000fe20007fe0100 */
[----:B------:R-:W-:Y:S02]  /*92f0*/  @!P5 IMAD.MOV.U32 R25, RZ, RZ, R34 ;  /* 0x000000ffff19d224 */ /* 0x000fe400078e0022 */
[----:B------:R-:W-:Y:S01]  /*9300*/  @!P5 IMAD.MOV.U32 R36, RZ, RZ, R35 ;  /* 0x000000ffff24d224 */ /* 0x000fe200078e0023 */
[----:B------:R-:W-:Y:S01]  /*9310*/  ISETP.NE.AND P5, PT, R73, 0x6, PT ;  /* 0x000000064900780c */ /* 0x000fe20003fa5270 */
[----:B------:R-:W-:Y:S01]  /*9320*/  @!P4 IMAD.MOV.U32 R26, RZ, RZ, R30 ;  /* 0x000000ffff1ac224 */ /* 0x000fe200078e001e */
[----:B------:R-:W-:Y:S01]  /*9330*/  @!P6 VIMNMX R51, PT, PT, R51, R44, PT ;  /* 0x0000002c3333e248 */ /* 0x000fe20003fe0100 */
[----:B------:R-:W-:Y:S01]  /*9340*/  IMAD.IADD R30, R35, 0x1, R28 ;  /* 0x00000001231e7824 */ /* 0x000fe200078e021c */
[----:B-1----:R-:W-:-:S02]  /*9350*/  @!P6 VIMNMX R16, PT, PT, R16, R45, !PT ;  /* 0x0000002d1010e248 */ /* 0x002fc40007fe0100 */
[----:B------:R-:W-:Y:S02]  /*9360*/  @!P6 VIMNMX R17, PT, PT, R17, R46, PT ;  /* 0x0000002e1111e248 */ /* 0x000fe40003fe0100 */
[----:B------:R-:W-:Y:S02]  /*9370*/  @!P6 VIMNMX R18, PT, PT, R18, R47, !PT ;  /* 0x0000002f1212e248 */ /* 0x000fe40007fe0100 */
[----:B------:R-:W-:Y:S02]  /*9380*/  @!P6 VIMNMX R19, PT, PT, R19, R48, PT ;  /* 0x000000301313e248 */ /* 0x000fe40003fe0100 */
[----:B--2---:R-:W-:Y:S02]  /*9390*/  @!P6 VIMNMX R12, PT, PT, R12, R49, !PT ;  /* 0x000000310c0ce248 */ /* 0x004fe40007fe0100 */
[----:B------:R-:W-:Y:S02]  /*93a0*/  ISETP.GE.U32.AND P6, PT, R3, 0x20, PT ;  /* 0x000000200300780c */ /* 0x000fe40003fc6070 */
[----:B------:R-:W-:Y:S01]  /*93b0*/  ISETP.NE.AND P3, PT, R73, 0x7, PT ;  /* 0x000000074900780c */ /* 0x000fe20003f65270 */
[----:B------:R-:W-:-:S02]  /*93c0*/  IMAD.IADD R37, R43, 0x1, R30 ;  /* 0x000000012b257824 */ /* 0x000fc400078e021e */
[----:B------:R-:W-:Y:S01]  /*93d0*/  @!P4 IMAD.MOV.U32 R36, RZ, RZ, R30 ;  /* 0x000000ffff24c224 */ /* 0x000fe200078e001e */
[----:B------:R-:W-:Y:S02]  /*93e0*/  @!P4 MOV R27, R31 ;  /* 0x0000001f001bc202 */ /* 0x000fe40000000f00 */
[----:B------:R-:W-:Y:S01]  /*93f0*/  IADD3 R30, PT, PT, R37, R50, RZ ;  /* 0x00000032251e7210 */ /* 0x000fe20007ffe0ff */
[----:B------:R-:W-:Y:S01]  /*9400*/  @!P4 IMAD.MOV.U32 R25, RZ, RZ, R29 ;  /* 0x000000ffff19c224 */ /* 0x000fe200078e001d */
[----:B------:R3:W0:Y:S01]  /*9410*/  SHFL.UP PT, R31, R66, 0x1, RZ ;  /* 0x04200000421f7989 */ /* 0x00062200000e00ff */
[----:B------:R-:W-:Y:S01]  /*9420*/  @!P5 IMAD.MOV.U32 R36, RZ, RZ, R37 ;  /* 0x000000ffff24d224 */ /* 0x000fe200078e0025 */
[----:B------:R-:W-:Y:S01]  /*9430*/  BSSY.RECONVERGENT B0, `(.L_x_1506) ;  /* 0x000002a000007945 */ /* 0x000fe20003800200 */
[----:B------:R-:W-:Y:S01]  /*9440*/  @!P4 IMAD.MOV.U32 R20, RZ, RZ, R40 ;  /* 0x000000ffff14c224 */ /* 0x000fe200078e0028 */
[----:B------:R3:W1:Y:S01]  /*9450*/  SHFL.UP PT, R29, R64, 0x1, RZ ;  /* 0x04200000401d7989 */ /* 0x00066200000e00ff */
[----:B------:R-:W-:Y:S01]  /*9460*/  @!P4 IMAD.MOV.U32 R21, RZ, RZ, R41 ;  /* 0x000000ffff15c224 */ /* 0x000fe200078e0029 */
[----:B------:R-:W-:Y:S01]  /*9470*/  @!P5 MOV R20, R47 ;  /* 0x0000002f0014d202 */ /* 0x000fe20000000f00 */
[----:B------:R-:W-:Y:S01]  /*9480*/  @!P4 IMAD.MOV.U32 R22, RZ, RZ, R42 ;  /* 0x000000ffff16c224 */ /* 0x000fe200078e002a */
[----:B------:R-:W2:Y:S01]  /*9490*/  SHFL.UP PT, R65, R65, 0x1, RZ ;  /* 0x0420000041417989 */ /* 0x000ea200000e00ff */
[----:B------:R-:W-:-:S03]  /*94a0*/  @!P5 IMAD.MOV.U32 R25, RZ, RZ, R44 ;  /* 0x000000ffff19d224 */ /* 0x000fc600078e002c */
[----:B------:R3:W0:Y:S01]  /*94b0*/  SHFL.UP PT, R35, R60, 0x1, RZ ;  /* 0x042000003c237989 */ /* 0x00062200000e00ff */
[----:B------:R-:W-:-:S03]  /*94c0*/  @!P5 IMAD.MOV.U32 R26, RZ, RZ, R45 ;  /* 0x000000ffff1ad224 */ /* 0x000fc600078e002d */
[----:B------:R-:W0:Y:S01]  /*94d0*/  SHFL.UP PT, R61, R61, 0x1, RZ ;  /* 0x042000003d3d7989 */ /* 0x000e2200000e00ff */
[----:B------:R-:W-:-:S03]  /*94e0*/  @!P5 IMAD.MOV.U32 R27, RZ, RZ, R46 ;  /* 0x000000ffff1bd224 */ /* 0x000fc600078e002e */
[----:B------:R3:W0:Y:S01]  /*94f0*/  SHFL.UP PT, R37, R62, 0x1, RZ ;  /* 0x042000003e257989 */ /* 0x00062200000e00ff */
[----:B------:R-:W-:-:S03]  /*9500*/  @!P5 IMAD.MOV.U32 R21, RZ, RZ, R48 ;  /* 0x000000ffff15d224 */ /* 0x000fc600078e0030 */
[----:B------:R-:W0:Y:S01]  /*9510*/  SHFL.UP PT, R63, R63, 0x1, RZ ;  /* 0x042000003f3f7989 */ /* 0x000e2200000e00ff */
[----:B------:R-:W-:Y:S01]  /*9520*/  @!P5 IMAD.MOV.U32 R22, RZ, RZ, R49 ;  /* 0x000000ffff16d224 */ /* 0x000fe200078e0031 */
[----:B------:R-:W-:Y:S01]  /*9530*/  ISETP.NE.AND P4, PT, R13, RZ, PT ;  /* 0x000000ff0d00720c */ /* 0x000fe20003f85270 */
[----:B------:R-:W-:Y:S01]  /*9540*/  @!P3 IMAD.MOV.U32 R36, RZ, RZ, R30 ;  /* 0x000000ffff24b224 */ /* 0x000fe200078e001e */
[----:B------:R-:W-:Y:S01]  /*9550*/  @!P3 MOV R21, R19 ;  /* 0x000000130015b202 */ /* 0x000fe20000000f00 */
[----:B------:R-:W-:Y:S02]  /*9560*/  IMAD.IADD R30, R30, 0x1, R13 ;  /* 0x000000011e1e7824 */ /* 0x000fe400078e020d */
[----:B------:R-:W-:Y:S02]  /*9570*/  @!P3 IMAD.MOV.U32 R25, RZ, RZ, R51 ;  /* 0x000000ffff19b224 */ /* 0x000fe400078e0033 */
[----:B------:R-:W-:Y:S02]  /*9580*/  @!P3 IMAD.MOV.U32 R26, RZ, RZ, R16 ;  /* 0x000000ffff1ab224 */ /* 0x000fe400078e0010 */
[----:B------:R-:W-:-:S02]  /*9590*/  @!P3 IMAD.MOV.U32 R27, RZ, RZ, R17 ;  /* 0x000000ffff1bb224 */ /* 0x000fc400078e0011 */
[----:B------:R-:W-:Y:S02]  /*95a0*/  @!P3 IMAD.MOV.U32 R20, RZ, RZ, R18 ;  /* 0x000000ffff14b224 */ /* 0x000fe400078e0012 */
[----:B------:R-:W-:Y:S01]  /*95b0*/  @!P3 IMAD.MOV.U32 R22, RZ, RZ, R12 ;  /* 0x000000ffff16b224 */ /* 0x000fe200078e000c */
[----:B-1234-:R-:W-:Y:S06]  /*95c0*/  @!P6 BRA `(.L_x_1507) ;  /* 0x000000000040e947 */ /* 0x01efec0003800000 */
[C---:B------:R-:W-:Y:S01]  /*95d0*/  ISETP.NE.AND P3, PT, R29.reuse, RZ, PT ;  /* 0x000000ff1d00720c */ /* 0x040fe20003f65270 */
[----:B------:R-:W-:Y:S01]  /*95e0*/  IMAD.IADD R29, R29, 0x1, R36 ;  /* 0x000000011d1d7824 */ /* 0x000fe200078e0224 */
[----:B------:R-:W-:-:S11]  /*95f0*/  ISETP.NE.AND P5, PT, R2, RZ, PT ;  /* 0x000000ff0200720c */ /* 0x000fd60003fa5270 */
[----:B0-----:R-:W-:Y:S02]  /*9600*/  @!P3 VIMNMX R63, PT, PT, R63, R22, !PT ;  /* 0x000000163f3fb248 */ /* 0x001fe40007fe0100 */
        /* <DEDUP_REMOVED lines=10> */
[----:B------:R-:W-:Y:S01]  /*96b0*/  @!P5 MOV R35, R27 ;  /* 0x0000001b0023d202 */ /* 0x000fe20000000f00 */
[----:B------:R-:W-:-:S07]  /*96c0*/  @!P5 IMAD.MOV.U32 R31, RZ, RZ, R25 ;  /* 0x000000ffff1fd224 */ /* 0x000fce00078e0019 */
.L_x_1507:
[----:B------:R-:W-:Y:S05]  /*96d0*/  BSYNC.RECONVERGENT B0 ;  /* 0x0000000000007941 */ /* 0x000fea0003800200 */
.L_x_1506:
[----:B------:R-:W-:Y:S01]  /*96e0*/  BSSY.RECONVERGENT B0, `(.L_x_1508) ;  /* 0x0000012000007945 */ /* 0x000fe20003800200 */
[----:B------:R-:W-:Y:S01]  /*96f0*/  ISETP.GE.AND P5, PT, R30, 0x101, PT ;  /* 0x000001011e00780c */ /* 0x000fe20003fa6270 */
[----:B------:R-:W-:Y:S01]  /*9700*/  IMAD.MOV.U32 R21, RZ, RZ, R68 ;  /* 0x000000ffff157224 */ /* 0x000fe200078e0044 */
[----:B------:R-:W-:Y:S02]  /*9710*/  @!P4 VIMNMX R14, PT, PT, R14, R51, PT ;  /* 0x000000330e0ec248 */ /* 0x000fe40003fe0100 */
[----:B------:R-:W-:Y:S02]  /*9720*/  @!P4 VIMNMX R15, PT, PT, R15, R16, !PT ;  /* 0x000000100f0fc248 */ /* 0x000fe40007fe0100 */
[----:B------:R-:W-:Y:S02]  /*9730*/  @!P4 VIMNMX R52, PT, PT, R52, R17, PT ;  /* 0x000000113434c248 */ /* 0x000fe40003fe0100 */
[----:B------:R-:W-:Y:S02]  /*9740*/  @!P4 VIMNMX R53, PT, PT, R53, R18, !PT ;  /* 0x000000123535c248 */ /* 0x000fe40007fe0100 */
[----:B------:R-:W-:-:S02]  /*9750*/  @!P4 VIMNMX R54, PT, PT, R54, R19, PT ;  /* 0x000000133636c248 */ /* 0x000fc40003fe0100 */
[----:B------:R-:W-:Y:S01]  /*9760*/  @!P4 VIMNMX R55, PT, PT, R55, R12, !PT ;  /* 0x0000000c3737c248 */ /* 0x000fe20007fe0100 */
[----:B------:R-:W-:Y:S06]  /*9770*/  @!P2 BRA `(.L_x_1509) ;  /* 0x000000000020a947 */ /* 0x000fec0003800000 */
[C---:B------:R-:W-:Y:S01]  /*9780*/  ISETP.NE.AND P3, PT, R68.reuse, RZ, PT ;  /* 0x000000ff4400720c */ /* 0x040fe20003f65270 */
[----:B------:R-:W-:-:S12]  /*9790*/  IMAD.IADD R21, R68, 0x1, R29 ;  /* 0x0000000144157824 */ /* 0x000fd800078e021d */
[----:B0-----:R-:W-:Y:S02]  /*97a0*/  @!P3 VIMNMX R58, PT, PT, R58, R31, PT ;  /* 0x0000001f3a3ab248 */ /* 0x001fe40003fe0100 */
[----:B------:R-:W-:Y:S02]  /*97b0*/  @!P3 VIMNMX R59, PT, PT, R59, R65, !PT ;  /* 0x000000413b3bb248 */ /* 0x000fe40007fe0100 */
[----:B------:R-:W-:Y:S02]  /*97c0*/  @!P3 VIMNMX R56, PT, PT, R56, R35, PT ;  /* 0x000000233838b248 */ /* 0x000fe40003fe0100 */
[----:B------:R-:W-:Y:S02]  /*97d0*/  @!P3 VIMNMX R57, PT, PT, R57, R61, !PT ;  /* 0x0000003d3939b248 */ /* 0x000fe40007fe0100 */
[----:B------:R-:W-:Y:S02]  /*97e0*/  @!P3 VIMNMX R10, PT, PT, R10, R37, PT ;  /* 0x000000250a0ab248 */ /* 0x000fe40003fe0100 */
[----:B------:R-:W-:-:S07]  /*97f0*/  @!P3 VIMNMX R11, PT, PT, R11, R63, !PT ;  /* 0x0000003f0b0bb248 */ /* 0x000fce0007fe0100 */
.L_x_1509:
[----:B------:R-:W-:Y:S05]  /*9800*/  BSYNC.RECONVERGENT B0 ;  /* 0x0000000000007941 */ /* 0x000fea0003800200 */
.L_x_1508:
[----:B------:R-:W-:Y:S01]  /*9810*/  BSSY.RECONVERGENT B0, `(.L_x_1510) ;  /* 0x00001e2000007945 */ /* 0x000fe20003800200 */
[----:B------:R-:W-:Y:S01]  /*9820*/  IMAD.IADD R67, R67, 0x1, R21 ;  /* 0x0000000143437824 */ /* 0x000fe200078e0215 */
[----:B------:R-:W-:Y:S02]  /*9830*/  SEL R29, R29, RZ, P2 ;  /* 0x000000ff1d1d7207 */ /* 0x000fe40001000000 */
[----:B------:R-:W-:Y:S02]  /*9840*/  @!P0 VIMNMX R8, PT, PT, R8, R58, PT ;  /* 0x0000003a08088248 */ /* 0x000fe40003fe0100 */
[----:B------:R-:W-:Y:S02]  /*9850*/  @!P0 VIMNMX R9, PT, PT, R9, R59, !PT ;  /* 0x0000003b09098248 */ /* 0x000fe40007fe0100 */
[----:B------:R-:W-:Y:S02]  /*9860*/  @!P0 VIMNMX R6, PT, PT, R6, R56, PT ;  /* 0x0000003806068248 */ /* 0x000fe40003fe0100 */
[----:B------:R-:W-:-:S02]  /*9870*/  @!P0 VIMNMX R7, PT, PT, R7, R57, !PT ;  /* 0x0000003907078248 */ /* 0x000fc40007fe0100 */
[----:B------:R-:W-:Y:S02]  /*9880*/  @!P0 VIMNMX R4, PT, PT, R4, R10, PT ;  /* 0x0000000a04048248 */ /* 0x000fe40003fe0100 */
[----:B------:R-:W-:Y:S01]  /*9890*/  @!P0 VIMNMX R5, PT, PT, R5, R11, !PT ;  /* 0x0000000b05058248 */ /* 0x000fe20007fe0100 */
[----:B------:R-:W-:Y:S06]  /*98a0*/  @!P5 BRA `(.L_x_1511) ;  /* 0x0000001800fcd947 */ /* 0x000fec0003800000 */
[----:B------:R-:W-:Y:S01]  /*98b0*/  BAR.SYNC.DEFER_BLOCKING 0x0 ;  /* 0x0000000000007b1d */ /* 0x000fe20000010000 */
[----:B------:R-:W-:Y:S01]  /*98c0*/  ISETP.NE.AND P2, PT, R68, RZ, PT ;  /* 0x000000ff4400720c */ /* 0x000fe20003f45270 */
[--C-:B------:R-:W-:Y:S02]  /*98d0*/  @P0 IMAD R21, R21, 0x1c, R0.reuse ;  /* 0x0000001c15150824 */ /* 0x100fe400078e0200 */
[----:B------:R-:W-:-:S10]  /*98e0*/  @P1 IMAD R12, R67, 0x1c, R0 ;  /* 0x0000001c430c1824 */ /* 0x000fd400078e0200 */
[----:B------:R-:W-:-:S05]  /*98f0*/  @P2 IMAD R2, R29, 0x1c, R0 ;  /* 0x0000001c1d022824 */ /* 0x000fca00078e0200 */
[----:B------:R1:W-:Y:S04]  /*9900*/  @P2 STS [R2], R70 ;  /* 0x0000004602002388 */ /* 0x0003e80000000800 */
[----:B0-----:R1:W-:Y:S04]  /*9910*/  @P2 STS [R2+0x4], R31 ;  /* 0x0000041f02002388 */ /* 0x0013e80000000800 */
        /* <DEDUP_REMOVED lines=45> */
.L_x_1515:
[----:B0-----:R-:W0:Y:S01]  /*9bf0*/  LDS R9, [R6+-0x8] ;  /* 0xfffff80006097984 */ /* 0x001e220000000800 */
[----:B------:R-:W-:Y:S01]  /*9c00*/  IMAD.MOV.U32 R4, RZ, RZ, R8 ;  /* 0x000000ffff047224 */ /* 0x000fe200078e0008 */
[----:B------:R-:W-:Y:S01]  /*9c10*/  IADD3 R2, PT, PT, R2, 0x1, RZ ;  /* 0x0000000102027810 */ /* 0x000fe20007ffe0ff */
[----:B------:R-:W-:Y:S01]  /*9c20*/  IMAD.MOV.U32 R5, RZ, RZ, R23 ;  /* 0x000000ffff057224 */ /* 0x000fe200078e0017 */
[----:B------:R-:W1:Y:S02]  /*9c30*/  LDS R11, [R6+-0x4] ;  /* 0xfffffc00060b7984 */ /* 0x000e640000000800 */
[----:B------:R-:W-:Y:S02]  /*9c40*/  ISETP.NE.AND P0, PT, R2, RZ, PT ;  /* 0x000000ff0200720c */ /* 0x000fe40003f05270 */
[----:B------:R-:W2:Y:S01]  /*9c50*/  LDS R13, [R6] ;  /* 0x00000000060d7984 */ /* 0x000ea20000000800 */
[----:B------:R-:W-:-:S03]  /*9c60*/  IADD3 R8, P2, PT, R4, 0x1800, RZ ;  /* 0x0000180004087810 */ /* 0x000fc60007f5e0ff */
[----:B------:R-:W3:Y:S02]  /*9c70*/  LDS R17, [R6+0x4] ;  /* 0x0000040006117984 */ /* 0x000ee40000000800 */
[----:B------:R-:W-:Y:S02]  /*9c80*/  IMAD.X R23, RZ, RZ, R5, P2 ;  /* 0x000000ffff177224 */ /* 0x000fe400010e0605 */
        /* <DEDUP_REMOVED lines=10> */
.L_x_1514:
[----:B------:R-:W-:Y:S05]  /*9d30*/  BSYNC.RECONVERGENT B1 ;  /* 0x0000000000017941 */ /* 0x000fea0003800200 */
.L_x_1513:
[----:B------:R-:W-:Y:S05]  /*9d40*/  @!P1 BRA `(.L_x_1512) ;  /* 0x0000001800389947 */ /* 0x000fea0003800000 */
[----:B0-----:R-:W0:Y:S01]  /*9d50*/  LDC.64 R4, c[0x0][0x3c8] ;  /* 0x0000f200ff047b82 */ /* 0x001e220000000a00 */
[----:B------:R-:W-:Y:S01]  /*9d60*/  IMAD.IADD R2, R30, 0x1, -R7 ;  /* 0x000000011e027824 */ /* 0x000fe200078e0a07 */
[----:B------:R-:W-:Y:S01]  /*9d70*/  BSSY.RECONVERGENT B1, `(.L_x_1516) ;  /* 0x00000d3000017945 */ /* 0x000fe20003800200 */
[----:B------:R-:W-:-:S03]  /*9d80*/  IMAD R0, R7, 0x1c, R0 ;  /* 0x0000001c07007824 */ /* 0x000fc600078e0200 */
        /* <DEDUP_REMOVED lines=9> */
.L_x_1518:
[----:B------:R-:W0:Y:S01]  /*9e20*/  LDS R9, [R0+-0x3800] ;  /* 0xffc8000000097984 */ /* 0x000e220000000800 */
[----:B------:R-:W-:-:S03]  /*9e30*/  IADD3 R7, PT, PT, R7, 0x1000, RZ ;  /* 0x0000100007077810 */ /* 0x000fc60007ffe0ff */
[----:B------:R-:W1:Y:S01]  /*9e40*/  LDS R11, [R0+-0x37fc] ;  /* 0xffc80400000b7984 */ /* 0x000e620000000800 */
[----:B------:R-:W-:-:S03]  /*9e50*/  ISETP.GE.AND P1, PT, R7, R2, PT ;  /* 0x000000020700720c */ /* 0x000fc60003f26270 */
        /* <DEDUP_REMOVED lines=196> */
.L_x_1517:
[----:B------:R-:W-:Y:S05]  /*aaa0*/  BSYNC.RECONVERGENT B1 ;  /* 0x0000000000017941 */ /* 0x000fea0003800200 */
.L_x_1516:
[----:B------:R-:W-:Y:S01]  /*aab0*/  IMAD.IADD R2, R30, 0x1, -R7 ;  /* 0x000000011e027824 */ /* 0x000fe200078e0a07 */
[----:B------:R-:W-:Y:S04]  /*aac0*/  BSSY.RECONVERGENT B1, `(.L_x_1519) ;  /* 0x000006a000017945 */ /* 0x000fe80003800200 */
[----:B------:R-:W-:-:S13]  /*aad0*/  ISETP.GT.AND P1, PT, R2, 0x400, PT ;  /* 0x000004000200780c */ /* 0x000fda0003f24270 */
[----:B------:R-:W-:Y:S05]  /*aae0*/  @!P1 BRA `(.L_x_1520) ;  /* 0x00000004009c9947 */ /* 0x000fea0003800000 */
[----:B------:R-:W0:Y:S01]  /*aaf0*/  LDS R9, [R0+-0x3800] ;  /* 0xffc8000000097984 */ /* 0x000e220000000800 */
[----:B------:R-:W-:Y:S02]  /*ab00*/  PLOP3.LUT P0, PT, PT, PT, PT, 0x8, 0x80 ;  /* 0x000000000080781c */ /* 0x000fe40003f0e170 */
[----:B------:R-:W-:Y:S01]  /*ab10*/  IADD3 R7, PT, PT, R7, 0x800, RZ ;  /* 0x0000080007077810 */ /* 0x000fe20007ffe0ff */
        /* <DEDUP_REMOVED lines=100> */
.L_x_1520:
[----:B------:R-:W-:Y:S05]  /*b160*/  BSYNC.RECONVERGENT B1 ;  /* 0x0000000000017941 */ /* 0x000fea0003800200 */
.L_x_1519:
        /* <DEDUP_REMOVED lines=51> */
.L_x_1511:
[----:B------:R-:W-:Y:S01]  /*b4a0*/  ISETP.NE.AND P2, PT, R68, RZ, PT ;  /* 0x000000ff4400720c */ /* 0x000fe20003f45270 */
[----:B------:R-:W1:Y:S08]  /*b4b0*/  @P0 LDC.64 R16, c[0x0][0x3c8] ;  /* 0x0000f200ff100b82 */ /* 0x000e700000000a00 */
[----:B------:R-:W2:Y:S08]  /*b4c0*/  @P1 LDC.64 R18, c[0x0][0x3c8] ;  /* 0x0000f200ff121b82 */ /* 0x000eb00000000a00 */
[----:B------:R-:W3:Y:S01]  /*b4d0*/  @P2 LDC.64 R12, c[0x0][0x3c8] ;  /* 0x0000f200ff0c2b82 */ /* 0x000ee20000000a00 */
[----:B-1----:R-:W-:-:S04]  /*b4e0*/  @P0 IMAD.WIDE R16, R21, 0x18, R16 ;  /* 0x0000001815100825 */ /* 0x002fc800078e0210 */
[----:B--2---:R-:W-:-:S04]  /*b4f0*/  @P1 IMAD.WIDE R18, R67, 0x18, R18 ;  /* 0x0000001843121825 */ /* 0x004fc800078e0212 */
[----:B---3--:R-:W-:-:S05]  /*b500*/  @P2 IMAD.WIDE R12, R29, 0x18, R12 ;  /* 0x000000181d0c2825 */ /* 0x008fca00078e020c */
[----:B0-----:R0:W-:Y:S04]  /*b510*/  @P2 STG.E desc[UR6][R12.64], R31 ;  /* 0x0000001f0c002986 */ /* 0x0011e8000c101906 */
        /* <DEDUP_REMOVED lines=17> */
.L_x_1512:
[----:B------:R-:W-:Y:S05]  /*b630*/  BSYNC.RECONVERGENT B0 ;  /* 0x0000000000007941 */ /* 0x000fea0003800200 */
.L_x_1510:
        /* <DEDUP_REMOVED lines=14> */
.L_x_1521:
[----:B0-----:R-:W-:Y:S01]  /*b720*/  STG.E desc[UR6][R4.64], R30 ;  /* 0x0000001e04007986 */ /* 0x001fe2000c101906 */
[----:B------:R-:W-:Y:S05]  /*b730*/  EXIT ;  /* 0x000000000000794d */ /* 0x000fea0003800000 */
.L_x_1505:
[----:B------:R-:W0:Y:S01]  /*b740*/  LDC.64 R6, c[0x0][0x380] ;  /* 0x0000e000ff067b82 */ /* 0x000e220000000a00 */
[----:B------:R-:W1:Y:S01]  /*b750*/  S2R R3, SR_TID.X ;  /* 0x0000000000037919 */ /* 0x000e620000002100 */
[----:B------:R-:W2:Y:S06]  /*b760*/  S2R R21, SR_CgaCtaId ;  /* 0x0000000000157919 */ /* 0x000eac0000008800 */
[----:B------:R-:W3:Y:S01]  /*b770*/  LDC.64 R12, c[0x0][0x398] ;  /* 0x0000e600ff0c7b82 */ /* 0x000ee20000000a00 */
[----:B0-----:R-:W-:-:S05]  /*b780*/  IMAD.WIDE.U32 R8, R5, 0x10, R6 ;  /* 0x0000001005087825 */ /* 0x001fca00078e0006 */
[----:B------:R-:W4:Y:S01]  /*b790*/  LDG.E R15, desc[UR6][R8.64] ;  /* 0x00000006080f7981 */ /* 0x000f22000c1e1900 */
[C---:B-1----:R-:W-:Y:S02]  /*b7a0*/  LOP3.LUT R0, R3.reuse, 0x1f, RZ, 0xc0, !PT ;  /* 0x0000001f03007812 */ /* 0x042fe400078ec0ff */
        /* <DEDUP_REMOVED lines=9> */
[----:B------:R-:W-:-:S04]  /*b840*/  @!P0 IMAD.IADD R11, R5, 0x1, R18 ;  /* 0x00000001050b8824 */ /* 0x000fc800078e0212 */
[----:B------:R-:W-:-:S04]  /*b850*/  @!P0 IMAD.WIDE.U32 R6, R11, 0x10, R6 ;  /* 0x000000100b068825 */ /* 0x000fc800078e0006 */
[----:B------:R-:W-:Y:S02]  /*b860*/  IMAD.X R11, RZ, RZ, R9, P2 ;  /* 0x000000ffff0b7224 */ /* 0x000fe400010e0609 */
[----:B----4-:R-:W-:Y:S02]  /*b870*/  IMAD.MOV.U32 R14, RZ, RZ, R15 ;  /* 0x000000ffff0e7224 */ /* 0x010fe400078e000f */
[----:B------:R-:W4:Y:S02]  /*b880*/  @!P0 LDG.E R15, desc[UR6][R6.64] ;  /* 0x00000006060f8981 */ /* 0x000f24000c1e1900 */
[----:B------:R-:W-:Y:S02]  /*b890*/  IMAD.MOV.U32 R16, RZ, RZ, R14 ;  /* 0x000000ffff107224 */ /* 0x000fe400078e000e */
[----:B------:R-:W5:Y:S04]  /*b8a0*/  @!P4 LDG.E R14, desc[UR6][R10.64+0x400] ;  /* 0x000400060a0ec981 */ /* 0x000f68000c1e1900 */
[----:B------:R3:W5:Y:S01]  /*b8b0*/  @!P1 LDG.E R16, desc[UR6][R10.64+0x200] ;  /* 0x000200060a109981 */ /* 0x000762000c1e1900 */
[----:B------:R-:W0:Y:S01]  /*b8c0*/  S2R R2, SR_LANEID ;  /* 0x0000000000027919 */ /* 0x000e220000000000 */
[----:B------:R-:W-:-:S02]  /*b8d0*/  SHF.R.U32.HI R61, RZ, 0x5, R3 ;  /* 0x00000005ff3d7819 */ /* 0x000fc40000011603 */
[----:B------:R-:W-:Y:S02]  /*b8e0*/  MOV R0, 0x400 ;  /* 0x0000040000007802 */ /* 0x000fe40000000f00 */
[----:B------:R-:W-:Y:S02]  /*b8f0*/  ISETP.NE.AND P3, PT, R3, RZ, PT ;  /* 0x000000ff0300720c */ /* 0x000fe40003f65270 */
[----:B--2---:R-:W-:Y:S01]  /*b900*/  LEA R0, R21, R0, 0x18 ;  /* 0x0000000015007211 */ /* 0x004fe200078ec0ff */
[----:B------:R-:W-:Y:S02]  /*b910*/  IMAD.MOV.U32 R66, RZ, RZ, RZ ;  /* 0x000000ffff427224 */ /* 0x000fe400078e00ff */
[----:B0-----:R-:W-:-:S04]  /*b920*/  IMAD R19, R61, 0x60, R2 ;  /* 0x000000603d137824 */ /* 0x001fc800078e0202 */
[----:B------:R-:W-:-:S05]  /*b930*/  IMAD R21, R19, 0x4, R0 ;  /* 0x0000000413157824 */ /* 0x000fca00078e0200 */
[----:B------:R-:W-:Y:S01]  /*b940*/  LEA R23, R2, R21, 0x3 ;  /* 0x0000001502177211 */ /* 0x000fe200078e18ff */
[----:B---3--:R-:W-:Y:S01]  /*b950*/  IMAD.WIDE.U32 R10, R5, 0x10, R12 ;  /* 0x00000010050a7825 */ /* 0x008fe200078e000c */
[----:B----4-:R-:W-:Y:S04]  /*b960*/  STS [R21], R15 ;  /* 0x0000000f15007388 */ /* 0x010fe80000000800 */
[----:B-----5:R0:W-:Y:S04]  /*b970*/  STS [R21+0x100], R14 ;  /* 0x0001000e15007388 */ /* 0x0201e80000000800 */
        /* <DEDUP_REMOVED lines=9> */
[----:B------:R-:W1:Y:S01]  /*ba10*/  LDG.E R28, desc[UR6][R10.64+0xc] ;  /* 0x00000c060a1c7981 */ /* 0x000e62000c1e1900 */
[----:B------:R-:W-:Y:S01]  /*ba20*/  @!P0 IMAD.IADD R7, R5, 0x1, R18 ;  /* 0x0000000105078824 */ /* 0x000fe200078e0212 */
[----:B0-----:R-:W-:-:S03]  /*ba30*/  IADD3 R14, P2, PT, R17, R10, RZ ;  /* 0x0000000a110e7210 */ /* 0x001fc60007f5e0ff */
[----:B------:R-:W-:-:S04]  /*ba40*/  @!P0 IMAD.WIDE.U32 R6, R7, 0x10, R12 ;  /* 0x0000001007068825 */ /* 0x000fc800078e000c */
[----:B------:R-:W-:Y:S02]  /*ba50*/  IMAD.X R15, RZ, RZ, R11, P2 ;  /* 0x000000ffff0f7224 */ /* 0x000fe400010e060b */
[----:B--2---:R-:W-:Y:S02]  /*ba60*/  IMAD.MOV.U32 R18, RZ, RZ, R26 ;  /* 0x000000ffff127224 */ /* 0x004fe400078e001a */
[----:B------:R-:W2:Y:S01]  /*ba70*/  @!P0 LDG.E R26, desc[UR6][R6.64+0x8] ;  /* 0x00000806061a8981 */ /* 0x000ea2000c1e1900 */
[----:B----4-:R-:W-:Y:S02]  /*ba80*/  IMAD.MOV.U32 R20, RZ, RZ, R24 ;  /* 0x000000ffff147224 */ /* 0x010fe400078e0018 */
[----:B-1----:R-:W-:Y:S01]  /*ba90*/  IMAD.MOV.U32 R16, RZ, RZ, R28 ;  /* 0x000000ffff107224 */ /* 0x002fe200078e001c */
[----:B------:R-:W-:Y:S01]  /*baa0*/  MOV R10, R18 ;  /* 0x00000012000a7202 */ /* 0x000fe20000000f00 */
[----:B------:R-:W-:Y:S01]  /*bab0*/  IMAD.MOV.U32 R8, RZ, RZ, R20 ;  /* 0x000000ffff087224 */ /* 0x000fe200078e0014 */
[----:B------:R-:W4:Y:S01]  /*bac0*/  @!P0 LDG.E R24, desc[UR6][R6.64+0x4] ;  /* 0x0000040606188981 */ /* 0x000f22000c1e1900 */
        /* <DEDUP_REMOVED lines=8> */
[----:B------:R-:W-:-:S02]  /*bb50*/  IMAD R12, R2, 0x2, R19 ;  /* 0x00000002020c7824 */ /* 0x000fc400078e0213 */
[----:B------:R-:W-:Y:S02]  /*bb60*/  IMAD R5, R19, 0x14, R21 ;  /* 0x0000001413057824 */ /* 0x000fe400078e0215 */
[----:B------:R-:W-:Y:S01]  /*bb70*/  IMAD R23, R12, 0x14, R23 ;  /* 0x000000140c177824 */ /* 0x000fe200078e0217 */
[----:B------:R-:W-:Y:S02]  /*bb80*/  ISETP.NE.AND P0, PT, R3, RZ, PT ;  /* 0x000000ff0300720c */ /* 0x000fe40003f05270 */
[----:B-----5:R-:W-:Y:S02]  /*bb90*/  ISETP.NE.AND P2, PT, R67, R22, PT ;  /* 0x000000164300720c */ /* 0x020fe40003f45270 */
[----:B------:R-:W-:Y:S01]  /*bba0*/  ISETP.GT.AND P5, PT, R2, RZ, PT ;  /* 0x000000ff0200720c */ /* 0x000fe20003fa4270 */
[----:B--2---:R-:W-:Y:S02]  /*bbb0*/  IMAD.MOV.U32 R27, RZ, RZ, R26 ;  /* 0x000000ffff1b7224 */ /* 0x004fe400078e001a */
[----:B----4-:R-:W-:-:S02]  /*bbc0*/  IMAD.MOV.U32 R25, RZ, RZ, R24 ;  /* 0x000000ffff197224 */ /* 0x010fc400078e0018 */
[----:B---3--:R-:W-:Y:S02]  /*bbd0*/  IMAD.MOV.U32 R29, RZ, RZ, R28 ;  /* 0x000000ffff1d7224 */ /* 0x008fe400078e001c */
[----:B------:R-:W-:Y:S01]  /*bbe0*/  IMAD.MOV.U32 R9, RZ, RZ, R8 ;  /* 0x000000ffff097224 */ /* 0x000fe200078e0008 */
[----:B------:R-:W-:Y:S01]  /*bbf0*/  MOV R11, R10 ;  /* 0x0000000a000b7202 */ /* 0x000fe20000000f00 */
[----:B------:R-:W-:Y:S02]  /*bc00*/  IMAD.MOV.U32 R31, RZ, RZ, R30 ;  /* 0x000000ffff1f7224 */ /* 0x000fe400078e001e */
[----:B------:R-:W-:Y:S02]  /*bc10*/  IMAD.MOV.U32 R21, RZ, RZ, R20 ;  /* 0x000000ffff157224 */ /* 0x000fe400078e0014 */
[----:B------:R-:W-:Y:S02]  /*bc20*/  IMAD.MOV.U32 R19, RZ, RZ, R18 ;  /* 0x000000ffff137224 */ /* 0x000fe400078e0012 */
[----:B------:R-:W-:Y:S01]  /*bc30*/  IMAD.MOV.U32 R17, RZ, RZ, R16 ;  /* 0x000000ffff117224 */ /* 0x000fe200078e0010 */
[----:B------:R0:W-:Y:S04]  /*bc40*/  STS.64 [R5], R24 ;  /* 0x0000001805007388 */ /* 0x0001e80000000a00 */
        /* <DEDUP_REMOVED lines=12> */
[----:B------:R-:W2:Y:S04]  /*bd10*/  LDS.64 R10, [R23+0x18] ;  /* 0x00001800170a7984 */ /* 0x000ea80000000a00 */
[----:B------:R-:W-:Y:S04]  /*bd20*/  LDS.64 R8, [R23+0x20] ;  /* 0x0000200017087984 */ /* 0x000fe80000000a00 */
        /* <DEDUP_REMOVED lines=8> */
[----:B------:R-:W3:Y:S01]  /*bdb0*/  @P0 LDS R66, [R25+0x574] ;  /* 0x0005740019420984 */ /* 0x000ee20000000800 */
[----:B------:R-:W-:Y:S01]  /*bdc0*/  IMAD R24, R3, 0x3, RZ ;  /* 0x0000000303187824 */ /* 0x000fe200078e02ff */
[----:B------:R-:W-:-:S03]  /*bdd0*/  ISETP.NE.AND P0, PT, R68, R67, PT ;  /* 0x000000434400720c */ /* 0x000fc60003f05270 */
[----:B-1----:R-:W-:-:S05]  /*bde0*/  VIADD R26, R24, 0x1 ;  /* 0x00000001181a7836 */ /* 0x002fca0000000000 */
[----:B------:R-:W-:Y:S02]  /*bdf0*/  ISETP.EQ.OR P0, PT, R26, R69, P0 ;  /* 0x000000451a00720c */ /* 0x000fe40000702670 */
[----:B------:R-:W-:-:S04]  /*be00*/  IADD3 R26, PT, PT, R24, 0x2, RZ ;  /* 0x00000002181a7810 */ /* 0x000fc80007ffe0ff */
[----:B------:R-:W-:Y:S01]  /*be10*/  ISETP.EQ.OR P2, PT, R26, R69, P2 ;  /* 0x000000451a00720c */ /* 0x000fe20001742670 */
[----:B--2---:R-:W-:Y:S02]  /*be20*/  IMAD.MOV.U32 R5, RZ, RZ, R10 ;  /* 0x000000ffff057224 */ /* 0x004fe400078e000a */
[----:B0-----:R-:W-:-:S04]  /*be30*/  IMAD.MOV.U32 R22, RZ, RZ, R11 ;  /* 0x000000ffff167224 */ /* 0x001fc800078e000b */
[----:B------:R-:W-:Y:S02]  /*be40*/  @!P0 VIMNMX R5, PT, PT, R56, R10, PT ;  /* 0x0000000a38058248 */ /* 0x000fe40003fe0100 */
[----:B------:R-:W-:Y:S02]  /*be50*/  @!P0 VIMNMX R22, PT, PT, R57, R11, !PT ;  /* 0x0000000b39168248 */ /* 0x000fe40007fe0100 */
[----:B---3--:R-:W-:-:S04]  /*be60*/  ISETP.NE.AND P1, PT, R66, R68, PT ;  /* 0x000000444200720c */ /* 0x008fc80003f25270 */
[----:B------:R-:W-:-:S04]  /*be70*/  ISETP.EQ.OR P1, PT, R24, R69, P1 ;  /* 0x000000451800720c */ /* 0x000fc80000f22670 */
[----:B------:R-:W-:Y:S02]  /*be80*/  SEL R23, RZ, 0x1, !P1 ;  /* 0x00000001ff177807 */ /* 0x000fe40004800000 */
[----:B------:R-:W-:-:S03]  /*be90*/  @!P2 VIMNMX R18, PT, PT, R18, R5, PT ;  /* 0x000000051212a248 */ /* 0x000fc60003fe0100 */
[----:B------:R-:W-:Y:S01]  /*bea0*/  VIADD R65, R23, 0x1 ;  /* 0x0000000117417836 */ /* 0x000fe20000000000 */
[----:B------:R-:W-:Y:S01]  /*beb0*/  MOV R5, R6 ;  /* 0x0000000600057202 */ /* 0x000fe20000000f00 */
[----:B------:R-:W-:Y:S01]  /*bec0*/  @!P0 IMAD.MOV R65, RZ, RZ, R23 ;  /* 0x000000ffff418224 */ /* 0x000fe200078e0217 */
[----:B------:R-:W-:Y:S01]  /*bed0*/  @!P2 VIMNMX R19, PT, PT, R19, R22, !PT ;  /* 0x000000161313a248 */ /* 0x000fe20007fe0100 */
[----:B------:R-:W-:Y:S01]  /*bee0*/  IMAD.MOV.U32 R23, RZ, RZ, R8 ;  /* 0x000000ffff177224 */ /* 0x000fe200078e0008 */
[----:B------:R-:W-:Y:S01]  /*bef0*/  @!P0 VIMNMX R23, PT, PT, R14, R8, PT ;  /* 0x000000080e178248 */ /* 0x000fe20003fe0100 */
[----:B------:R-:W-:Y:S01]  /*bf00*/  IMAD.MOV.U32 R24, RZ, RZ, R9 ;  /* 0x000000ffff187224 */ /* 0x000fe200078e0009 */
[----:B------:R-:W-:Y:S01]  /*bf10*/  @!P0 VIMNMX R5, PT, PT, R12, R6, PT ;  /* 0x000000060c058248 */ /* 0x000fe20003fe0100 */
[----:B------:R-:W-:Y:S01]  /*bf20*/  IMAD.MOV.U32 R22, RZ, RZ, R7 ;  /* 0x000000ffff167224 */ /* 0x000fe200078e0007 */
[----:B------:R-:W-:Y:S02]  /*bf30*/  @!P0 VIMNMX R24, PT, PT, R15, R9, !PT ;  /* 0x000000090f188248 */ /* 0x000fe40007fe0100 */
[----:B------:R-:W-:-:S02]  /*bf40*/  @!P0 VIMNMX R22, PT, PT, R13, R7, !PT ;  /* 0x000000070d168248 */ /* 0x000fc40007fe0100 */
[----:B------:R-:W-:Y:S02]  /*bf50*/  @!P2 VIMNMX R20, PT, PT, R20, R23, PT ;  /* 0x000000171414a248 */ /* 0x000fe40003fe0100 */
[----:B------:R-:W-:Y:S01]  /*bf60*/  @!P2 VIMNMX R16, PT, PT, R16, R5, PT ;  /* 0x000000051010a248 */ /* 0x000fe20003fe0100 */
[----:B------:R-:W-:Y:S01]  /*bf70*/  VIADD R5, R65, 0x1 ;  /* 0x0000000141057836 */ /* 0x000fe20000000000 */
[----:B------:R-:W-:Y:S01]  /*bf80*/  @!P2 VIMNMX R21, PT, PT, R21, R24, !PT ;  /* 0x000000181515a248 */ /* 0x000fe20007fe0100 */
[----:B------:R-:W-:Y:S01]  /*bf90*/  @!P2 IMAD.MOV R5, RZ, RZ, R65 ;  /* 0x000000ffff05a224 */ /* 0x000fe200078e0241 */
[----:B------:R-:W-:Y:S01]  /*bfa0*/  @!P2 VIMNMX R17, PT, PT, R17, R22, !PT ;  /* 0x000000161111a248 */ /* 0x000fe20007fe0100 */
[----:B------:R-:W0:Y:S04]  /*bfb0*/  SHFL.UP PT, R25, R18, 0x1, RZ ;  /* 0x0420000012197989 */ /* 0x000e2800000e00ff */
[----:B------:R-:W1:Y:S04]  /*bfc0*/  SHFL.UP PT, R26, R19, 0x1, RZ ;  /* 0x04200000131a7989 */ /* 0x000e6800000e00ff */
[----:B------:R-:W2:Y:S04]  /*bfd0*/  SHFL.UP PT, R27, R20, 0x1, RZ ;  /* 0x04200000141b7989 */ /* 0x000ea800000e00ff */
[----:B------:R-:W3:Y:S04]  /*bfe0*/  SHFL.UP PT, R30, R21, 0x1, RZ ;  /* 0x04200000151e7989 */ /* 0x000ee800000e00ff */
[----:B------:R-:W4:Y:S04]  /*bff0*/  SHFL.UP PT, R29, R16, 0x1, RZ ;  /* 0x04200000101d7989 */ /* 0x000f2800000e00ff */
[----:B------:R-:W5:Y:S04]  /*c000*/  SHFL.UP PT, R32, R17, 0x1, RZ ;  /* 0x0420000011207989 */ /* 0x000f6800000e00ff */
[----:B------:R-:W5:Y:S01]  /*c010*/  SHFL.UP PT, R28, R5, 0x1, RZ ;  /* 0x04200000051c7989 */ /* 0x000f6200000e00ff */
[----:B------:R-:W-:Y:S01]  /*c020*/  ISETP.NE.AND P4, PT, R5, RZ, PT ;  /* 0x000000ff0500720c */ /* 0x000fe20003f85270 */
[----:B------:R-:W-:-:S02]  /*c030*/  IMAD.MOV.U32 R22, RZ, RZ, R18 ;  /* 0x000000ffff167224 */ /* 0x000fc400078e0012 */
[----:B------:R-:W-:Y:S02]  /*c040*/  IMAD.MOV.U32 R23, RZ, RZ, R19 ;  /* 0x000000ffff177224 */ /* 0x000fe400078e0013 */
[----:B------:R-:W-:-:S08]  /*c050*/  IMAD.MOV.U32 R24, RZ, RZ, R20 ;  /* 0x000000ffff187224 */ /* 0x000fd000078e0014 */
[----:B0-----:R-:W-:Y:S01]  /*c060*/  @!P4 VIMNMX R22, PT, PT, R25, R18, PT ;  /* 0x000000121916c248 */ /* 0x001fe20003fe0100 */
[----:B------:R-:W-:Y:S01]  /*c070*/  @!P5 IMAD.MOV.U32 R22, RZ, RZ, R18 ;  /* 0x000000ffff16d224 */ /* 0x000fe200078e0012 */
[----:B-1----:R-:W-:Y:S01]  /*c080*/  @!P4 VIMNMX R23, PT, PT, R26, R19, !PT ;  /* 0x000000131a17c248 */ /* 0x002fe20007fe0100 */
[----:B------:R-:W-:Y:S01]  /*c090*/  IMAD.MOV.U32 R26, RZ, RZ, R16 ;  /* 0x000000ffff1a7224 */ /* 0x000fe200078e0010 */
[----:B--2---:R-:W-:Y:S01]  /*c0a0*/  @!P4 VIMNMX R24, PT, PT, R27, R20, PT ;  /* 0x000000141b18c248 */ /* 0x004fe20003fe0100 */
[----:B------:R-:W-:Y:S01]  /*c0b0*/  IMAD.MOV.U32 R27, RZ, RZ, R17 ;  /* 0x000000ffff1b7224 */ /* 0x000fe200078e0011 */
[-C--:B------:R-:W-:Y:S01]  /*c0c0*/  MOV R25, R21.reuse ;  /* 0x0000001500197202 */ /* 0x080fe20000000f00 */
[----:B------:R-:W-:Y:S01]  /*c0d0*/  @!P5 IMAD.MOV.U32 R23, RZ, RZ, R19 ;  /* 0x000000ffff17d224 */ /* 0x000fe200078e0013 */
[----:B---3--:R-:W-:Y:S01]  /*c0e0*/  @!P4 VIMNMX R25, PT, PT, R30, R21, !PT ;  /* 0x000000151e19c248 */ /* 0x008fe20007fe0100 */
[----:B------:R-:W-:Y:S01]  /*c0f0*/  @!P5 IMAD.MOV.U32 R24, RZ, RZ, R20 ;  /* 0x000000ffff18d224 */ /* 0x000fe200078e0014 */
[----:B----4-:R-:W-:Y:S01]  /*c100*/  @!P4 VIMNMX R26, PT, PT, R29, R16, PT ;  /* 0x000000101d1ac248 */ /* 0x010fe20003fe0100 */
[----:B------:R-:W-:Y:S01]  /*c110*/  @!P5 IMAD.MOV.U32 R25, RZ, RZ, R21 ;  /* 0x000000ffff19d224 */ /* 0x000fe200078e0015 */
[----:B-----5:R-:W-:Y:S01]  /*c120*/  @!P4 VIMNMX R27, PT, PT, R32, R17, !PT ;  /* 0x00000011201bc248 */ /* 0x020fe20007fe0100 */
[----:B------:R-:W-:Y:S01]  /*c130*/  @!P5 IMAD.MOV.U32 R26, RZ, RZ, R16 ;  /* 0x000000ffff1ad224 */ /* 0x000fe200078e0010 */
[----:B------:R-:W-:Y:S01]  /*c140*/  IADD3 R18, PT, PT, R5, R28, RZ ;  /* 0x0000001c05127210 */ /* 0x000fe20007ffe0ff */
[----:B------:R-:W-:-:S02]  /*c150*/  @!P5 IMAD.MOV.U32 R27, RZ, RZ, R17 ;  /* 0x000000ffff1bd224 */ /* 0x000fc400078e0011 */
        /* <DEDUP_REMOVED lines=12> */
[----:B------:R-:W-:-:S06]  /*c220*/  IMAD.MOV.U32 R17, RZ, RZ, R24 ;  /* 0x000000ffff117224 */ /* 0x000fcc00078e0018 */
[----:B0-----:R-:W-:Y:S02]  /*c230*/  @!P4 VIMNMX R5, PT, PT, R19, R22, PT ;  /* 0x000000161305c248 */ /* 0x001fe40003fe0100 */
        /* <DEDUP_REMOVED lines=14> */
[----:B------:R-:W-:Y:S02]  /*c320*/  @!P5 IMAD.MOV.U32 R21, RZ, RZ, R27 ;  /* 0x000000ffff15d224 */ /* 0x000fe400078e001b */
        /* <DEDUP_REMOVED lines=13> */
[----:B------:R-:W-:-:S04]  /*c400*/  IMAD.MOV.U32 R27, RZ, RZ, R21 ;  /* 0x000000ffff1b7224 */ /* 0x000fc800078e0015 */
[----:B0-----:R-:W-:Y:S01]  /*c410*/  @!P4 VIMNMX R18, PT, PT, R24, R5, PT ;  /* 0x000000051812c248 */ /* 0x001fe20003fe0100 */
[----:B------:R-:W-:Y:S01]  /*c420*/  IMAD.MOV.U32 R24, RZ, RZ, R17 ;  /* 0x000000ffff187224 */ /* 0x000fe200078e0011 */
[----:B-1----:R-:W-:Y:S01]  /*c430*/  @!P4 VIMNMX R23, PT, PT, R25, R16, !PT ;  /* 0x000000101917c248 */ /* 0x002fe20007fe0100 */
[----:B------:R-:W-:Y:S01]  /*c440*/  @!P5 IMAD.MOV.U32 R18, RZ, RZ, R5 ;  /* 0x000000ffff12d224 */ /* 0x000fe200078e0005 */
[----:B------:R-:W-:Y:S01]  /*c450*/  MOV R25, R19 ;  /* 0x0000001300197202 */ /* 0x000fe20000000f00 */
[----:B------:R-:W-:Y:S01]  /*c460*/  @!P5 IMAD.MOV.U32 R23, RZ, RZ, R16 ;  /* 0x000000ffff17d224 */ /* 0x000fe200078e0010 */
[----:B--2---:R-:W-:Y:S01]  /*c470*/  @!P4 VIMNMX R24, PT, PT, R28, R17, PT ;  /* 0x000000111c18c248 */ /* 0x004fe20003fe0100 */
        /* <DEDUP_REMOVED lines=18> */
[----:B------:R-:W-:Y:S01]  /*c5a0*/  IMAD.MOV.U32 R16, RZ, RZ, R18 ;  /* 0x000000ffff107224 */ /* 0x000fe200078e0012 */
[----:B------:R-:W-:Y:S01]  /*c5b0*/  MOV R20, R25 ;  /* 0x0000001900147202 */ /* 0x000fe20000000f00 */
[----:B------:R-:W-:Y:S02]  /*c5c0*/  IMAD.MOV.U32 R17, RZ, RZ, R23 ;  /* 0x000000ffff117224 */ /* 0x000fe400078e0017 */
[----:B------:R-:W-:Y:S02]  /*c5d0*/  IMAD.MOV.U32 R21, RZ, RZ, R26 ;  /* 0x000000ffff157224 */ /* 0x000fe400078e001a */
[----:B------:R-:W-:-:S04]  /*c5e0*/  IMAD.MOV.U32 R22, RZ, RZ, R27 ;  /* 0x000000ffff167224 */ /* 0x000fc800078e001b */
[----:B0-----:R-:W-:Y:S01]  /*c5f0*/  @!P4 VIMNMX R16, PT, PT, R19, R18, PT ;  /* 0x000000121310c248 */ /* 0x001fe20003fe0100 */
[----:B------:R-:W-:Y:S01]  /*c600*/  IMAD.MOV.U32 R19, RZ, RZ, R24 ;  /* 0x000000ffff137224 */ /* 0x000fe200078e0018 */
[----:B-1----:R-:W-:Y:S01]  /*c610*/  @!P4 VIMNMX R17, PT, PT, R30, R23, !PT ;  /* 0x000000171e11c248 */ /* 0x002fe20007fe0100 */
        /* <DEDUP_REMOVED lines=8> */
[--C-:B------:R-:W-:Y:S01]  /*c6a0*/  IMAD.IADD R18, R28, 0x1, R5.reuse ;  /* 0x000000011c127824 */ /* 0x100fe200078e0205 */
[----:B------:R-:W-:Y:S01]  /*c6b0*/  @!P5 MOV R20, R25 ;  /* 0x000000190014d202 */ /* 0x000fe20000000f00 */
[----:B------:R-:W-:-:S02]  /*c6c0*/  @!P5 IMAD.MOV.U32 R18, RZ, RZ, R5 ;  /* 0x000000ffff12d224 */ /* 0x000fc400078e0005 */
[----:B------:R-:W-:Y:S01]  /*c6d0*/  @!P5 IMAD.MOV.U32 R22, RZ, RZ, R27 ;  /* 0x000000ffff16d224 */ /* 0x000fe200078e001b */
[----:B------:R-:W0:Y:S04]  /*c6e0*/  SHFL.UP PT, R29, R16, 0x10, RZ ;  /* 0x06000000101d7989 */ /* 0x000e2800000e00ff */
[----:B------:R-:W1:Y:S04]  /*c6f0*/  SHFL.UP PT, R24, R17, 0x10, RZ ;  /* 0x0600000011187989 */ /* 0x000e6800000e00ff */
[----:B------:R-:W2:Y:S04]  /*c700*/  SHFL.UP PT, R26, R19, 0x10, RZ ;  /* 0x06000000131a7989 */ /* 0x000ea800000e00ff */
[----:B------:R-:W-:Y:S04]  /*c710*/  SHFL.UP PT, R25, R20, 0x10, RZ ;  /* 0x0600000014197989 */ /* 0x000fe800000e00ff */
[----:B------:R-:W-:Y:S04]  /*c720*/  SHFL.UP PT, R28, R21, 0x10, RZ ;  /* 0x06000000151c7989 */ /* 0x000fe800000e00ff */
[----:B------:R-:W3:Y:S04]  /*c730*/  SHFL.UP PT, R23, R18, 0x10, RZ ;  /* 0x0600000012177989 */ /* 0x000ee800000e00ff */
[----:B------:R-:W4:Y:S01]  /*c740*/  SHFL.UP PT, R27, R22, 0x10, RZ ;  /* 0x06000000161b7989 */ /* 0x000f2200000e00ff */
[----:B------:R-:W-:-:S02]  /*c750*/  ISETP.NE.AND P4, PT, R18, RZ, PT ;  /* 0x000000ff1200720c */ /* 0x000fc40003f85270 */
[C---:B------:R-:W-:Y:S02]  /*c760*/  ISETP.GT.AND P5, PT, R2.reuse, 0xf, PT ;  /* 0x0000000f0200780c */ /* 0x040fe40003fa4270 */
[----:B------:R-:W-:Y:S01]  /*c770*/  ISETP.NE.AND P6, PT, R2, 0x1f, PT ;  /* 0x0000001f0200780c */ /* 0x000fe20003fc5270 */
[----:B------:R-:W-:Y:S01]  /*c780*/  IMAD.MOV.U32 R64, RZ, RZ, R16 ;  /* 0x000000ffff407224 */ /* 0x000fe200078e0010 */
[----:B------:R-:W-:Y:S01]  /*c790*/  MOV R5, R20 ;  /* 0x0000001400057202 */ /* 0x000fe20000000f00 */
        /* <DEDUP_REMOVED lines=9> */
[--C-:B---3--:R-:W-:Y:S01]  /*c830*/  IMAD.IADD R60, R23, 0x1, R18.reuse ;  /* 0x00000001173c7824 */ /* 0x108fe200078e0212 */
[----:B------:R-:W-:Y:S01]  /*c840*/  @!P4 VIMNMX R5, PT, PT, R25, R20, !PT ;  /* 0x000000141905c248 */ /* 0x000fe20007fe0100 */
[----:B------:R-:W-:Y:S01]  /*c850*/  @!P5 IMAD.MOV.U32 R60, RZ, RZ, R18 ;  /* 0x000000ffff3cd224 */ /* 0x000fe200078e0012 */
[----:B------:R-:W-:Y:S01]  /*c860*/  @!P4 VIMNMX R58, PT, PT, R28, R21, PT ;  /* 0x000000151c3ac248 */ /* 0x000fe20003fe0100 */
[----:B------:R-:W-:Y:S01]  /*c870*/  @!P6 IMAD R37, R61, 0x1c, R0 ;  /* 0x0000001c3d25e824 */ /* 0x000fe200078e0200 */
[----:B----4-:R-:W-:Y:S01]  /*c880*/  @!P4 VIMNMX R59, PT, PT, R27, R22, !PT ;  /* 0x000000161b3bc248 */ /* 0x010fe20007fe0100 */
[----:B------:R-:W-:Y:S01]  /*c890*/  @!P5 IMAD.MOV.U32 R5, RZ, RZ, R20 ;  /* 0x000000ffff05d224 */ /* 0x000fe200078e0014 */
[----:B------:R-:W-:Y:S01]  /*c8a0*/  @!P5 MOV R62, R19 ;  /* 0x00000013003ed202 */ /* 0x000fe20000000f00 */
[----:B------:R-:W-:-:S02]  /*c8b0*/  @!P5 IMAD.MOV.U32 R58, RZ, RZ, R21 ;  /* 0x000000ffff3ad224 */ /* 0x000fc400078e0015 */
[----:B------:R-:W-:Y:S01]  /*c8c0*/  @!P5 IMAD.MOV.U32 R59, RZ, RZ, R22 ;  /* 0x000000ffff3bd224 */ /* 0x000fe200078e0016 */
[----:B------:R-:W-:Y:S04]  /*c8d0*/  @!P6 STS [R37], R60 ;  /* 0x0000003c2500e388 */ /* 0x000fe80000000800 */
[----:B------:R-:W-:Y:S04]  /*c8e0*/  @!P6 STS [R37+0x4], R64 ;  /* 0x000004402500e388 */ /* 0x000fe80000000800 */
        /* <DEDUP_REMOVED lines=8> */
[----:B------:R-:W2:Y:S04]  /*c970*/  LDS.128 R20, [R0] ;  /* 0x0000000000147984 */ /* 0x000ea80000000c00 */
[----:B------:R-:W3:Y:S04]  /*c980*/  LDS.128 R48, [R0+0x20] ;  /* 0x0000200000307984 */ /* 0x000ee80000000c00 */
[----:B------:R-:W4:Y:S04]  /*c990*/  LDS.128 R32, [R0+0x50] ;  /* 0x0000500000207984 */ /* 0x000f280000000c00 */
[----:B------:R-:W5:Y:S04]  /*c9a0*/  LDS.128 R28, [R0+0x40] ;  /* 0x00004000001c7984 */ /* 0x000f680000000c00 */
[----:B------:R-:W5:Y:S04]  /*c9b0*/  LDS.128 R40, [R0+0x60] ;  /* 0x0000600000287984 */ /* 0x000f680000000c00 */
[----:B------:R-:W5:Y:S01]  /*c9c0*/  LDS.128 R36, [R0+0x70] ;  /* 0x0000700000247984 */ /* 0x000f620000000c00 */
[----:B------:R-:W-:-:S03]  /*c9d0*/  ISETP.NE.AND P4, PT, R61, 0x2, PT ;  /* 0x000000023d00780c */ /* 0x000fc60003f85270 */
[----:B------:R-:W5:Y:S04]  /*c9e0*/  LDS.128 R44, [R0+0x80] ;  /* 0x00008000002c7984 */ /* 0x000f680000000c00 */
[----:B------:R-:W5:Y:S01]  /*c9f0*/  LDS.128 R52, [R0+0xa0] ;  /* 0x0000a00000347984 */ /* 0x000f620000000c00 */
[C---:B0-----:R-:W-:Y:S02]  /*ca00*/  ISETP.NE.AND P6, PT, R19.reuse, RZ, PT ;  /* 0x000000ff1300720c */ /* 0x041fe40003fc5270 */
[----:B-1----:R-:W-:Y:S01]  /*ca10*/  ISETP.NE.AND P5, PT, R26, RZ, PT ;  /* 0x000000ff1a00720c */ /* 0x002fe20003fa5270 */
[----:B--2---:R-:W-:-:S10]  /*ca20*/  IMAD.IADD R19, R19, 0x1, R20 ;  /* 0x0000000113137824 */ /* 0x004fd400078e0214 */
[----:B---3--:R-:W-:Y:S02]  /*ca30*/  @!P6 VIMNMX R49, PT, PT, R22, R49, !PT ;  /* 0x000000311631e248 */ /* 0x008fe40007fe0100 */
[----:B------:R-:W-:Y:S02]  /*ca40*/  @!P6 VIMNMX R50, PT, PT, R23, R50, PT ;  /* 0x000000321732e248 */ /* 0x000fe40003fe0100 */
[----:B------:R-:W-:Y:S02]  /*ca50*/  @!P6 VIMNMX R51, PT, PT, R16, R51, !PT ;  /* 0x000000331033e248 */ /* 0x000fe40007fe0100 */
[----:B------:R-:W-:Y:S02]  /*ca60*/  @!P6 VIMNMX R24, PT, PT, R17, R24, PT ;  /* 0x000000181118e248 */ /* 0x000fe40003fe0100 */
[----:B------:R-:W-:Y:S02]  /*ca70*/  @!P6 VIMNMX R25, PT, PT, R18, R25, !PT ;  /* 0x000000191219e248 */ /* 0x000fe40007fe0100 */
[----:B------:R-:W-:Y:S01]  /*ca80*/  @!P6 VIMNMX R48, PT, PT, R21, R48, PT ;  /* 0x000000301530e248 */ /* 0x000fe20003fe0100 */
[----:B------:R-:W-:Y:S01]  /*ca90*/  @!P4 IMAD.MOV.U32 R20, RZ, RZ, R19 ;  /* 0x000000ffff14c224 */ /* 0x000fe200078e0013 */
[----:B------:R-:W-:Y:S01]  /*caa0*/  ISETP.NE.AND P6, PT, R61, 0x3, PT ;  /* 0x000000033d00780c */ /* 0x000fe20003fc5270 */
[----:B------:R-:W-:Y:S01]  /*cab0*/  @!P4 IMAD.MOV.U32 R22, RZ, RZ, R49 ;  /* 0x000000ffff16c224 */ /* 0x000fe200078e0031 */
[----:B------:R-:W-:Y:S01]  /*cac0*/  @!P4 MOV R21, R48 ;  /* 0x000000300015c202 */ /* 0x000fe20000000f00 */
[----:B------:R-:W-:-:S02]  /*cad0*/  @!P4 IMAD.MOV.U32 R23, RZ, RZ, R50 ;  /* 0x000000ffff17c224 */ /* 0x000fc400078e0032 */
[----:B------:R-:W-:Y:S02]  /*cae0*/  @!P4 IMAD.MOV.U32 R16, RZ, RZ, R51 ;  /* 0x000000ffff10c224 */ /* 0x000fe400078e0033 */
[----:B------:R-:W-:Y:S02]  /*caf0*/  @!P4 IMAD.MOV.U32 R17, RZ, RZ, R24 ;  /* 0x000000ffff11c224 */ /* 0x000fe400078e0018 */
[----:B------:R-:W-:Y:S01]  /*cb00*/  @!P4 IMAD.MOV.U32 R18, RZ, RZ, R25 ;  /* 0x000000ffff12c224 */ /* 0x000fe200078e0019 */
[----:B----4-:R-:W-:Y:S01]  /*cb10*/  ISETP.NE.AND P4, PT, R33, RZ, PT ;  /* 0x000000ff2100720c */ /* 0x010fe20003f85270 */
[----:B------:R-:W-:Y:S01]  /*cb20*/  IMAD.IADD R26, R19, 0x1, R26 ;  /* 0x00000001131a7824 */ /* 0x000fe200078e021a */
[----:B------:R-:W-:Y:S02]  /*cb30*/  @!P5 VIMNMX R27, PT, PT, R27, R48, PT ;  /* 0x000000301b1bd248 */ /* 0x000fe40003fe0100 */
[----:B-----5:R-:W-:Y:S02]  /*cb40*/  @!P5 VIMNMX R28, PT, PT, R28, R49, !PT ;  /* 0x000000311c1cd248 */ /* 0x020fe40007fe0100 */
[----:B------:R-:W-:-:S02]  /*cb50*/  @!P5 VIMNMX R29, PT, PT, R29, R50, PT ;  /* 0x000000321d1dd248 */ /* 0x000fc40003fe0100 */
[----:B------:R-:W-:Y:S02]  /*cb60*/  @!P5 VIMNMX R30, PT, PT, R30, R51, !PT ;  /* 0x000000331e1ed248 */ /* 0x000fe40007fe0100 */
[----:B------:R-:W-:Y:S01]  /*cb70*/  @!P5 VIMNMX R31, PT, PT, R31, R24, PT ;  /* 0x000000181f1fd248 */ /* 0x000fe20003fe0100 */
[----:B------:R-:W0:Y:S01]  /*cb80*/  LDS.128 R48, [R0+0x90] ;  /* 0x0000900000307984 */ /* 0x000e220000000c00 */
        /* <DEDUP_REMOVED lines=11> */
[----:B------:R-:W-:Y:S01]  /*cc40*/  IMAD.IADD R33, R26, 0x1, R33 ;  /* 0x000000011a217824 */ /* 0x000fe200078e0221 */
[----:B------:R-:W-:Y:S01]  /*cc50*/  @!P4 VIMNMX R42, PT, PT, R42, R31, PT ;  /* 0x0000001f2a2ac248 */ /* 0x000fe20003fe0100 */
[----:B------:R-:W1:Y:S01]  /*cc60*/  LDS.128 R24, [R0+0xb0] ;  /* 0x0000b00000187984 */ /* 0x000e620000000c00 */
[----:B------:R-:W-:Y:S01]  /*cc70*/  @!P6 IMAD.MOV.U32 R18, RZ, RZ, R32 ;  /* 0x000000ffff12e224 */ /* 0x000fe200078e0020 */
[----:B------:R-:W-:-:S02]  /*cc80*/  ISETP.NE.AND P5, PT, R61, 0x4, PT ;  /* 0x000000043d00780c */ /* 0x000fc40003fa5270 */
[----:B------:R-:W2:Y:S01]  /*cc90*/  LDS.128 R28, [R0+0xc0] ;  /* 0x0000c000001c7984 */ /* 0x000ea20000000c00 */
[----:B------:R-:W-:Y:S02]  /*cca0*/  ISETP.NE.AND P6, PT, R36, RZ, PT ;  /* 0x000000ff2400720c */ /* 0x000fe40003fc5270 */
[----:B------:R-:W-:Y:S02]  /*ccb0*/  @!P4 VIMNMX R43, PT, PT, R43, R32, !PT ;  /* 0x000000202b2bc248 */ /* 0x000fe40007fe0100 */
[----:B------:R-:W-:Y:S02]  /*ccc0*/  ISETP.NE.AND P4, PT, R61, 0x5, PT ;  /* 0x000000053d00780c */ /* 0x000fe40003f85270 */
[----:B------:R-:W-:-:S04]  /*ccd0*/  IADD3 R36, PT, PT, R33, R36, RZ ;  /* 0x0000002421247210 */ /* 0x000fc80007ffe0ff */
[----:B------:R-:W-:Y:S02]  /*cce0*/  @!P5 IMAD.MOV.U32 R20, RZ, RZ, R33 ;  /* 0x000000ffff14d224 */ /* 0x000fe400078e0021 */
[----:B------:R-:W-:Y:S01]  /*ccf0*/  @!P5 IMAD.MOV.U32 R21, RZ, RZ, R34 ;  /* 0x000000ffff15d224 */ /* 0x000fe200078e0022 */
[----:B------:R-:W-:Y:S01]  /*cd00*/  @!P6 VIMNMX R37, PT, PT, R37, R34, PT ;  /* 0x000000222525e248 */ /* 0x000fe20003fe0100 */
[----:B------:R-:W-:Y:S01]  /*cd10*/  @!P5 IMAD.MOV.U32 R22, RZ, RZ, R35 ;  /* 0x000000ffff16d224 */ /* 0x000fe200078e0023 */
[----:B------:R-:W-:Y:S02]  /*cd20*/  @!P6 VIMNMX R38, PT, PT, R38, R35, !PT ;  /* 0x000000232626e248 */ /* 0x000fe40007fe0100 */
[----:B------:R-:W3:Y:S01]  /*cd30*/  LDS.128 R32, [R0+0xd0] ;  /* 0x0000d00000207984 */ /* 0x000ee20000000c00 */
[----:B------:R-:W-:Y:S02]  /*cd40*/  @!P6 VIMNMX R39, PT, PT, R39, R40, PT ;  /* 0x000000282727e248 */ /* 0x000fe40003fe0100 */
[----:B------:R-:W-:-:S02]  /*cd50*/  @!P6 VIMNMX R44, PT, PT, R44, R41, !PT ;  /* 0x000000292c2ce248 */ /* 0x000fc40007fe0100 */
[----:B------:R-:W-:Y:S02]  /*cd60*/  @!P6 VIMNMX R45, PT, PT, R45, R42, PT ;  /* 0x0000002a2d2de248 */ /* 0x000fe40003fe0100 */
[-C--:B------:R-:W-:Y:S02]  /*cd70*/  @!P6 VIMNMX R46, PT, PT, R46, R43.reuse, !PT ;  /* 0x0000002b2e2ee248 */ /* 0x080fe40007fe0100 */
[----:B------:R-:W-:Y:S01]  /*cd80*/  ISETP.NE.AND P6, PT, R47, RZ, PT ;  /* 0x000000ff2f00720c */ /* 0x000fe20003fc5270 */
[----:B------:R-:W-:Y:S01]  /*cd90*/  @!P5 IMAD.MOV.U32 R23, RZ, RZ, R40 ;  /* 0x000000ffff17d224 */ /* 0x000fe200078e0028 */
[----:B------:R-:W-:Y:S01]  /*cda0*/  @!P5 MOV R18, R43 ;  /* 0x0000002b0012d202 */ /* 0x000fe20000000f00 */
[----:B------:R-:W-:Y:S01]  /*cdb0*/  @!P5 IMAD.MOV.U32 R16, RZ, RZ, R41 ;  /* 0x000000ffff10d224 */ /* 0x000fe200078e0029 */
[----:B------:R-:W-:Y:S01]  /*cdc0*/  @!P4 MOV R18, R46 ;  /* 0x0000002e0012c202 */ /* 0x000fe20000000f00 */
[----:B------:R-:W-:Y:S02]  /*cdd0*/  @!P5 IMAD.MOV.U32 R17, RZ, RZ, R42 ;  /* 0x000000ffff11d224 */ /* 0x000fe400078e002a */
[----:B------:R-:W-:-:S02]  /*cde0*/  @!P4 IMAD.MOV.U32 R20, RZ, RZ, R36 ;  /* 0x000000ffff14c224 */ /* 0x000fc400078e0024 */
[----:B------:R-:W-:Y:S02]  /*cdf0*/  @!P4 IMAD.MOV.U32 R21, RZ, RZ, R37 ;  /* 0x000000ffff15c224 */ /* 0x000fe400078e0025 */
[----:B------:R-:W-:Y:S02]  /*ce00*/  @!P4 IMAD.MOV.U32 R22, RZ, RZ, R38 ;  /* 0x000000ffff16c224 */ /* 0x000fe400078e0026 */
[----:B------:R-:W-:Y:S02]  /*ce10*/  @!P4 IMAD.MOV.U32 R23, RZ, RZ, R39 ;  /* 0x000000ffff17c224 */ /* 0x000fe400078e0027 */
[----:B------:R-:W-:Y:S02]  /*ce20*/  @!P4 IMAD.MOV.U32 R16, RZ, RZ, R44 ;  /* 0x000000ffff10c224 */ /* 0x000fe400078e002c */
[----:B------:R-:W-:Y:S01]  /*ce30*/  @!P4 IMAD.MOV.U32 R17, RZ, RZ, R45 ;  /* 0x000000ffff11c224 */ /* 0x000fe200078e002d */
[----:B------:R-:W-:Y:S02]  /*ce40*/  ISETP.NE.AND P4, PT, R54, RZ, PT ;  /* 0x000000ff3600720c */ /* 0x000fe40003f85270 */
[----:B------:R-:W-:-:S02]  /*ce50*/  ISETP.NE.AND P5, PT, R61, 0x6, PT ;  /* 0x000000063d00780c */ /* 0x000fc40003fa5270 */
[----:B0-----:R-:W-:Y:S02]  /*ce60*/  @!P6 VIMNMX R48, PT, PT, R48, R37, PT ;  /* 0x000000253030e248 */ /* 0x001fe40003fe0100 */
[----:B------:R-:W-:Y:S02]  /*ce70*/  @!P6 VIMNMX R49, PT, PT, R49, R38, !PT ;  /* 0x000000263131e248 */ /* 0x000fe40007fe0100 */
[----:B------:R-:W-:Y:S02]  /*ce80*/  @!P6 VIMNMX R50, PT, PT, R50, R39, PT ;  /* 0x000000273232e248 */ /* 0x000fe40003fe0100 */
[----:B------:R-:W-:Y:S02]  /*ce90*/  @!P6 VIMNMX R51, PT, PT, R51, R44, !PT ;  /* 0x0000002c3333e248 */ /* 0x000fe40007fe0100 */
[----:B------:R-:W-:Y:S02]  /*cea0*/  @!P6 VIMNMX R52, PT, PT, R52, R45, PT ;  /* 0x0000002d3434e248 */ /* 0x000fe40003fe0100 */
[----:B------:R-:W-:Y:S01]  /*ceb0*/  @!P6 VIMNMX R53, PT, PT, R53, R46, !PT ;  /* 0x0000002e3535e248 */ /* 0x000fe20007fe0100 */
[----:B------:R-:W-:Y:S01]  /*cec0*/  IMAD.IADD R47, R47, 0x1, R36 ;  /* 0x000000012f2f7824 */ /* 0x000fe200078e0224 */
[----:B------:R-:W-:-:S02]  /*ced0*/  @!P4 VIMNMX R55, PT, PT, R55, R48, PT ;  /* 0x000000303737c248 */ /* 0x000fc40003fe0100 */
[----:B-1----:R-:W-:Y:S02]  /*cee0*/  @!P4 VIMNMX R24, PT, PT, R24, R49, !PT ;  /* 0x000000311818c248 */ /* 0x002fe40007fe0100 */
[----:B------:R-:W-:Y:S02]  /*cef0*/  @!P4 VIMNMX R25, PT, PT, R25, R50, PT ;  /* 0x000000321919c248 */ /* 0x000fe40003fe0100 */
[----:B------:R-:W-:Y:S02]  /*cf00*/  @!P4 VIMNMX R26, PT, PT, R26, R51, !PT ;  /* 0x000000331a1ac248 */ /* 0x000fe40007fe0100 */
[----:B------:R-:W-:Y:S02]  /*cf10*/  @!P4 VIMNMX R27, PT, PT, R27, R52, PT ;  /* 0x000000341b1bc248 */ /* 0x000fe40003fe0100 */
[----:B--2---:R-:W-:Y:S01]  /*cf20*/  @!P4 VIMNMX R28, PT, PT, R28, R53, !PT ;  /* 0x000000351c1cc248 */ /* 0x004fe20007fe0100 */
[----:B------:R-:W-:Y:S01]  /*cf30*/  @!P5 IMAD.MOV.U32 R20, RZ, RZ, R47 ;  /* 0x000000ffff14d224 */ /* 0x000fe200078e002f */
[----:B------:R-:W-:Y:S01]  /*cf40*/  ISETP.GE.U32.AND P4, PT, R3, 0x20, PT ;  /* 0x000000200300780c */ /* 0x000fe20003f86070 */
[----:B------:R-:W-:Y:S01]  /*cf50*/  @!P5 IMAD.MOV.U32 R21, RZ, RZ, R48 ;  /* 0x000000ffff15d224 */ /* 0x000fe200078e0030 */
[----:B------:R-:W-:Y:S01]  /*cf60*/  @!P5 MOV R16, R51 ;  /* 0x000000330010d202 */ /* 0x000fe20000000f00 */
[----:B------:R-:W-:Y:S01]  /*cf70*/  @!P5 IMAD.MOV.U32 R22, RZ, RZ, R49 ;  /* 0x000000ffff16d224 */ /* 0x000fe200078e0031 */
[----:B------:R-:W-:Y:S01]  /*cf80*/  ISETP.NE.AND P6, PT, R61, 0x7, PT ;  /* 0x000000073d00780c */ /* 0x000fe20003fc5270 */
[----:B------:R-:W-:-:S02]  /*cf90*/  @!P5 IMAD.MOV.U32 R23, RZ, RZ, R50 ;  /* 0x000000ffff17d224 */ /* 0x000fc400078e0032 */
[----:B------:R-:W-:Y:S02]  /*cfa0*/  @!P5 IMAD.MOV.U32 R17, RZ, RZ, R52 ;  /* 0x000000ffff11d224 */ /* 0x000fe400078e0034 */
[----:B------:R-:W-:Y:S01]  /*cfb0*/  @!P5 IMAD.MOV.U32 R18, RZ, RZ, R53 ;  /* 0x000000ffff12d224 */ /* 0x000fe200078e0035 */
[----:B------:R-:W-:Y:S01]  /*cfc0*/  ISETP.NE.AND P5, PT, R29, RZ, PT ;  /* 0x000000ff1d00720c */ /* 0x000fe20003fa5270 */
[----:B------:R-:W-:Y:S01]  /*cfd0*/  IMAD.IADD R54, R47, 0x1, R54 ;  /* 0x000000012f367824 */ /* 0x000fe200078e0236 */
[----:B------:R0:W1:Y:S04]  /*cfe0*/  SHFL.UP PT, R37, R60, 0x1, RZ ;  /* 0x042000003c257989 */ /* 0x00006800000e00ff */
[----:B------:R-:W2:Y:S01]  /*cff0*/  SHFL.UP PT, R64, R64, 0x1, RZ ;  /* 0x0420000040407989 */ /* 0x000ea200000e00ff */
[----:B------:R-:W-:-:S03]  /*d000*/  IMAD.IADD R29, R54, 0x1, R29 ;  /* 0x00000001361d7824 */ /* 0x000fc600078e021d */
[----:B------:R-:W4:Y:S01]  /*d010*/  SHFL.UP PT, R63, R63, 0x1, RZ ;  /* 0x042000003f3f7989 */ /* 0x000f2200000e00ff */
[----:B------:R-:W-:-:S03]  /*d020*/  @!P6 IMAD.MOV.U32 R20, RZ, RZ, R54 ;  /* 0x000000ffff14e224 */ /* 0x000fc600078e0036 */
[----:B------:R-:W0:Y:S01]  /*d030*/  SHFL.UP PT, R62, R62, 0x1, RZ ;  /* 0x042000003e3e7989 */ /* 0x000e2200000e00ff */
[----:B------:R-:W-:-:S03]  /*d040*/  @!P6 IMAD.MOV.U32 R21, RZ, RZ, R55 ;  /* 0x000000ffff15e224 */ /* 0x000fc600078e0037 */
[----:B------:R-:W0:Y:S01]  /*d050*/  SHFL.UP PT, R5, R5, 0x1, RZ ;  /* 0x0420000005057989 */ /* 0x000e2200000e00ff */
[----:B------:R-:W-:-:S03]  /*d060*/  @!P5 VIMNMX R30, PT, PT, R30, R55, PT ;  /* 0x000000371e1ed248 */ /* 0x000fc60003fe0100 */
[----:B------:R-:W0:Y:S01]  /*d070*/  SHFL.UP PT, R58, R58, 0x1, RZ ;  /* 0x042000003a3a7989 */ /* 0x000e2200000e00ff */
[----:B------:R-:W-:-:S03]  /*d080*/  @!P6 IMAD.MOV.U32 R22, RZ, RZ, R24 ;  /* 0x000000ffff16e224 */ /* 0x000fc600078e0018 */
[----:B------:R-:W0:Y:S01]  /*d090*/  SHFL.UP PT, R59, R59, 0x1, RZ ;  /* 0x042000003b3b7989 */ /* 0x000e2200000e00ff */
[----:B------:R-:W-:Y:S01]  /*d0a0*/  @!P5 VIMNMX R31, PT, PT, R31, R24, !PT ;  /* 0x000000181f1fd248 */ /* 0x000fe20007fe0100 */
[----:B------:R-:W-:Y:S01]  /*d0b0*/  @!P6 IMAD.MOV.U32 R16, RZ, RZ, R26 ;  /* 0x000000ffff10e224 */ /* 0x000fe200078e001a */
[-C--:B------:R-:W-:Y:S01]  /*d0c0*/  @!P6 MOV R23, R25.reuse ;  /* 0x000000190017e202 */ /* 0x080fe20000000f00 */
[----:B------:R-:W-:Y:S01]  /*d0d0*/  @!P6 IMAD.MOV.U32 R17, RZ, RZ, R27 ;  /* 0x000000ffff11e224 */ /* 0x000fe200078e001b */
[----:B---3--:R-:W-:Y:S01]  /*d0e0*/  @!P5 VIMNMX R32, PT, PT, R32, R25, PT ;  /* 0x000000192020d248 */ /* 0x008fe20003fe0100 */
[----:B------:R-:W-:Y:S01]  /*d0f0*/  @!P6 IMAD.MOV.U32 R18, RZ, RZ, R28 ;  /* 0x000000ffff12e224 */ /* 0x000fe200078e001c */
[----:B------:R-:W-:Y:S02]  /*d100*/  @!P5 VIMNMX R33, PT, PT, R33, R26, !PT ;  /* 0x0000001a2121d248 */ /* 0x000fe40007fe0100 */
[----:B------:R-:W-:Y:S02]  /*d110*/  @!P5 VIMNMX R34, PT, PT, R34, R27, PT ;  /* 0x0000001b2222d248 */ /* 0x000fe40003fe0100 */
[----:B------:R-:W-:Y:S01]  /*d120*/  @!P5 VIMNMX R35, PT, PT, R35, R28, !PT ;  /* 0x0000001c2323d248 */ /* 0x000fe20007fe0100 */
[----:B-12-4-:R-:W-:Y:S06]  /*d130*/  @!P4 BRA `(.L_x_1522) ;  /* 0x000000000048c947 */ /* 0x016fec0003800000 */
[----:B------:R-:W-:Y:S02]  /*d140*/  ISETP.NE.AND P4, PT, R2, RZ, PT ;  /* 0x000000ff0200720c */ /* 0x000fe40003f85270 */
[C---:B------:R-:W-:Y:S01]  /*d150*/  ISETP.NE.AND P3, PT, R37.reuse, RZ, PT ;  /* 0x000000ff2500720c */ /* 0x040fe20003f65270 */
[----:B------:R-:W-:-:S12]  /*d160*/  IMAD.IADD R37, R37, 0x1, R20 ;  /* 0x0000000125257824 */ /* 0x000fd800078e0214 */
[----:B------:R-:W-:Y:S02]  /*d170*/  @!P3 VIMNMX R64, PT, PT, R64, R21, PT ;  /* 0x000000154040b248 */ /* 0x000fe40003fe0100 */
[----:B------:R-:W-:Y:S02]  /*d180*/  @!P3 VIMNMX R63, PT, PT, R63, R22, !PT ;  /* 0x000000163f3fb248 */ /* 0x000fe40007fe0100 */
[----:B0-----:R-:W-:Y:S02]  /*d190*/  @!P3 VIMNMX R62, PT, PT, R62, R23, PT ;  /* 0x000000173e3eb248 */ /* 0x001fe40003fe0100 */
        /* <DEDUP_REMOVED lines=10> */
[----:B------:R-:W-:Y:S01]  /*d240*/  IMAD.MOV.U32 R64, RZ, RZ, R21 ;  /* 0x000000ffff407224 */ /* 0x000fe200078e0015 */
[----:B------:R-:W-:Y:S06]  /*d250*/  BRA `(.L_x_1523) ;  /* 0x0000001800a87947 */ /* 0x000fec0003800000 */
.L_x_1522:
[----:B------:R-:W-:Y:S04]  /*d260*/  BSSY.RECONVERGENT B0, `(.L_x_1524) ;  /* 0x0000019000007945 */ /* 0x000fe80003800200 */
[----:B------:R-:W-:Y:S05]  /*d270*/  @P3 BRA `(.L_x_1525) ;  /* 0x00000000005c3947 */ /* 0x000fea0003800000 */
[----:B------:R-:W1:Y:S01]  /*d280*/  LDC.64 R20, c[0x0][0x3e0] ;  /* 0x0000f800ff147b82 */ /* 0x000e620000000a00 */
[----:B------:R-:W-:Y:S01]  /*d290*/  IMAD.MOV.U32 R16, RZ, RZ, R30 ;  /* 0x000000ffff107224 */ /* 0x000fe200078e001e */
[----:B------:R-:W-:Y:S01]  /*d2a0*/  MOV R18, R32 ;  /* 0x0000002000127202 */ /* 0x000fe20000000f00 */
[----:B------:R-:W-:Y:S01]  /*d2b0*/  IMAD.MOV.U32 R17, RZ, RZ, R31 ;  /* 0x000000ffff117224 */ /* 0x000fe200078e001f */
[----:B------:R2:W-:Y:S01]  /*d2c0*/  STS [R0+0x15c], R29 ;  /* 0x00015c1d00007388 */ /* 0x0005e20000000800 */
[----:B------:R-:W-:Y:S02]  /*d2d0*/  IMAD.MOV.U32 R19, RZ, RZ, R33 ;  /* 0x000000ffff137224 */ /* 0x000fe400078e0021 */
[----:B------:R-:W-:Y:S01]  /*d2e0*/  IMAD.MOV.U32 R25, RZ, RZ, 0x64 ;  /* 0x00000064ff197424 */ /* 0x000fe200078e00ff */
[----:B------:R-:W3:Y:S01]  /*d2f0*/  LDC.64 R22, c[0x0][0x3d8] ;  /* 0x0000f600ff167b82 */ /* 0x000ee20000000a00 */
[----:B------:R2:W-:Y:S04]  /*d300*/  STS.64 [R0+0x170], R34 ;  /* 0x0001702200007388 */ /* 0x0005e80000000a00 */
[----:B------:R2:W-:Y:S01]  /*d310*/  STS.128 [R0+0x160], R16 ;  /* 0x0001601000007388 */ /* 0x0005e20000000c00 */
[----:B-1----:R-:W-:-:S05]  /*d320*/  IMAD.WIDE.U32 R20, R4, 0x1c, R20 ;  /* 0x0000001c04147825 */ /* 0x002fca00078e0014 */
[----:B------:R2:W-:Y:S01]  /*d330*/  ST.E.STRONG.GPU desc[UR6][R20.64+0x380], R29 ;  /* 0x0003801d14007985 */ /* 0x0005e2000c10f906 */
[----:B---3--:R-:W-:-:S03]  /*d340*/  IMAD.WIDE.U32 R22, R4, 0x4, R22 ;  /* 0x0000000404167825 */ /* 0x008fc600078e0016 */
        /* <DEDUP_REMOVED lines=10> */
.L_x_1525:
[----:B------:R-:W-:Y:S05]  /*d3f0*/  BSYNC.RECONVERGENT B0 ;  /* 0x0000000000007941 */ /* 0x000fea0003800200 */
.L_x_1524:
[----:B------:R-:W1:Y:S01]  /*d400*/  LDCU UR4, c[0x0][0x370] ;  /* 0x00006e00ff0477ac */ /* 0x000e620008000800 */
[----:B--2---:R-:W-:-:S05]  /*d410*/  LOP3.LUT R25, RZ, R3, RZ, 0x33, !PT ;  /* 0x00000003ff197212 */ /* 0x004fca00078e33ff */
[----:B------:R-:W-:Y:S01]  /*d420*/  IMAD.IADD R25, R25, 0x1, R4 ;  /* 0x0000000119197824 */ /* 0x000fe200078e0204 */
[----:B-1----:R-:W-:-:S09]  /*d430*/  UISETP.GT.U32.AND UP0, UPT, UR4, 0x1f3, UPT ;  /* 0x000001f30400788c */ /* 0x002fd2000bf04070 */
[----:B------:R-:W-:Y:S05]  /*d440*/  BRA.U UP0, `(.L_x_1526) ;  /* 0x0000000100087547 */ /* 0x000fea000b800000 */
[----:B------:R1:W-:Y:S06]  /*d450*/  MEMBAR.SC.CTA ;  /* 0x0000000000007992 */ /* 0x0003ec0000000000 */
[----:B-1----:R-:W-:Y:S05]  /*d460*/  BRA `(.L_x_1527) ;  /* 0x0000000000087947 */ /* 0x002fea0003800000 */
.L_x_1526:
[----:B------:R-:W-:Y:S05]  /*d470*/  NANOSLEEP 0x1c2 ;  /* 0x000001c20000795d */ /* 0x000fea0003800000 */
[----:B------:R-:W-:Y:S01]  /*d480*/  NOP ;  /* 0x0000000000007918 */ /* 0x000fe20000000000 */
.L_x_1527:
[----:B------:R-:W1:Y:S02]  /*d490*/  LDC.64 R16, c[0x0][0x3d8] ;  /* 0x0000f600ff107b82 */ /* 0x000e640000000a00 */
[----:B-1----:R-:W-:-:S07]  /*d4a0*/  IMAD.WIDE R16, R25, 0x4, R16 ;  /* 0x0000000419107825 */ /* 0x002fce00078e0210 */
.L_x_1529:
        /* <DEDUP_REMOVED lines=10> */
.L_x_1697:
        /* <DEDUP_REMOVED lines=16> */
.L_x_1531:
        /* <DEDUP_REMOVED lines=8> */
[----:B------:R1:W5:Y:S02]  /*d6d0*/  LD.E.STRONG.GPU R19, desc[UR6][R20.64+0x398] ;  /* 0x0003980614137980 */ /* 0x000364000c10f900 */
.L_x_1532:
[----:B------:R-:W-:Y:S05]  /*d6e0*/  BSYNC.RECONVERGENT B0 ;  /* 0x0000000000007941 */ /* 0x000fea0003800200 */
.L_x_1530:
[----:B------:R-:W-:-:S03]  /*d6f0*/  UMOV UR4, 0xffffffff ;  /* 0xffffffff00047882 */ /* 0x000fc60000000000 */
[----:B------:R-:W-:Y:S05]  /*d700*/  BRA.DIV UR4, `(.L_x_1533) ;  /* 0x0000004204647947 */ /* 0x000fea000b800000 */
[----:B------:R-:W3:Y:S01]  /*d710*/  S2R R24, SR_GEMASK ;  /* 0x0000000000187919 */ /* 0x000ee20000003c00 */
[----:B------:R-:W-:-:S04]  /*d720*/  VOTE.ANY R0, PT, !P3 ;  /* 0x0000000000007806 */ /* 0x000fc800058e0100 */
[----:B---3--:R-:W-:-:S05]  /*d730*/  LOP3.LUT R0, R0, 0x80000000, R24, 0xec, !PT ;  /* 0x8000000000007812 */ /* 0x008fca00078eec18 */
[----:B-12---:R-:W-:-:S05]  /*d740*/  VIADD R21, R0, 0xffffffff ;  /* 0xffffffff00157836 */ /* 0x006fca0000000000 */
[----:B------:R-:W-:-:S04]  /*d750*/  LOP3.LUT R21, R0, R21, RZ, 0xc, !PT ;  /* 0x0000001500157212 */ /* 0x000fc800078e0cff */
[----:B------:R-:W1:Y:S02]  /*d760*/  POPC R23, R21 ;  /* 0x0000001500177309 */ /* 0x000e640000000000 */
[----:B-1---5:R1:W2:Y:S04]  /*d770*/  SHFL.DOWN PT, R27, R38, 0x1, R23 ;  /* 0x08200000261b7989 */ /* 0x0222a800000e0017 */
[----:B------:R1:W3:Y:S04]  /*d780*/  SHFL.DOWN PT, R39, R40, 0x1, R23 ;  /* 0x0820000028277989 */ /* 0x0002e800000e0017 */
[----:B------:R1:W4:Y:S04]  /*d790*/  SHFL.DOWN PT, R26, R41, 0x1, R23 ;  /* 0x08200000291a7989 */ /* 0x00032800000e0017 */
[----:B------:R1:W0:Y:S04]  /*d7a0*/  SHFL.DOWN PT, R43, R16, 0x1, R23 ;  /* 0x08200000102b7989 */ /* 0x00022800000e0017 */
[----:B------:R1:W0:Y:S04]  /*d7b0*/  SHFL.DOWN PT, R28, R17, 0x1, R23 ;  /* 0x08200000111c7989 */ /* 0x00022800000e0017 */
[----:B------:R1:W0:Y:S04]  /*d7c0*/  SHFL.DOWN PT, R45, R18, 0x1, R23 ;  /* 0x08200000122d7989 */ /* 0x00022800000e0017 */
[----:B--2---:R1:W0:Y:S02]  /*d7d0*/  SHFL.DOWN PT, R22, R19, 0x1, R23 ;  /* 0x0820000013167989 */ /* 0x00422400000e0017 */
.L_x_1707:
[----:B------:R-:W-:Y:S01]  /*d7e0*/  ISETP.GE.AND P3, PT, R2, R23, PT ;  /* 0x000000170200720c */ /* 0x000fe20003f66270 */
[----:B------:R-:W-:-:S12]  /*d7f0*/  BSSY.RECONVERGENT B0, `(.L_x_1534) ;  /* 0x000000a000007945 */ /* 0x000fd80003800200 */
[----:B------:R-:W-:Y:S05]  /*d800*/  @P3 BRA `(.L_x_1535) ;  /* 0x0000000000203947 */ /* 0x000fea0003800000 */
[C---:B------:R-:W-:Y:S01]  /*d810*/  ISETP.NE.AND P3, PT, R38.reuse, RZ, PT ;  /* 0x000000ff2600720c */ /* 0x040fe20003f65270 */
[----:B-1----:R-:W-:-:S12]  /*d820*/  IMAD.IADD R38, R38, 0x1, R27 ;  /* 0x0000000126267824 */ /* 0x002fd800078e021b */
[----:B---3--:R-:W-:Y:S02]  /*d830*/  @!P3 VIMNMX R40, PT, PT, R40, R39, PT ;  /* 0x000000272828b248 */ /* 0x008fe40003fe0100 */
[----:B----4-:R-:W-:Y:S02]  /*d840*/  @!P3 VIMNMX R41, PT, PT, R41, R26, !PT ;  /* 0x0000001a2929b248 */ /* 0x010fe40007fe0100 */
[----:B0-----:R-:W-:Y:S02]  /*d850*/  @!P3 VIMNMX R16, PT, PT, R16, R43, PT ;  /* 0x0000002b1010b248 */ /* 0x001fe40003fe0100 */
[----:B------:R-:W-:Y:S02]  /*d860*/  @!P3 VIMNMX R17, PT, PT, R17, R28, !PT ;  /* 0x0000001c1111b248 */ /* 0x000fe40007fe0100 */
[----:B------:R-:W-:Y:S02]  /*d870*/  @!P3 VIMNMX R18, PT, PT, R18, R45, PT ;  /* 0x0000002d1212b248 */ /* 0x000fe40003fe0100 */
[----:B------:R-:W-:-:S07]  /*d880*/  @!P3 VIMNMX R19, PT, PT, R19, R22, !PT ;  /* 0x000000161313b248 */ /* 0x000fce0007fe0100 */
.L_x_1535:
[----:B------:R-:W-:Y:S05]  /*d890*/  BSYNC.RECONVERGENT B0 ;  /* 0x0000000000007941 */ /* 0x000fea0003800200 */
.L_x_1534:
[----:B------:R-:W-:-:S03]  /*d8a0*/  UMOV UR4, 0xffffffff ;  /* 0xffffffff00047882 */ /* 0x000fc60000000000 */
[----:B------:R-:W-:Y:S05]  /*d8b0*/  BRA.DIV UR4, `(.L_x_1536) ;  /* 0x0000004204bc7947 */ /* 0x000fea000b800000 */
[----:B------:R2:W1:Y:S04]  /*d8c0*/  SHFL.DOWN PT, R27, R38, 0x2, R23 ;  /* 0x08400000261b7989 */ /* 0x00046800000e0017 */
[----:B---3--:R2:W3:Y:S04]  /*d8d0*/  SHFL.DOWN PT, R39, R40, 0x2, R23 ;  /* 0x0840000028277989 */ /* 0x0084e800000e0017 */
[----:B0-----:R2:W0:Y:S04]  /*d8e0*/  SHFL.DOWN PT, R28, R41, 0x2, R23 ;  /* 0x08400000291c7989 */ /* 0x00142800000e0017 */
[----:B------:R2:W0:Y:S04]  /*d8f0*/  SHFL.DOWN PT, R43, R16, 0x2, R23 ;  /* 0x08400000102b7989 */ /* 0x00042800000e0017 */
[----:B------:R2:W0:Y:S04]  /*d900*/  SHFL.DOWN PT, R36, R17, 0x2, R23 ;  /* 0x0840000011247989 */ /* 0x00042800000e0017 */
[----:B------:R2:W0:Y:S04]  /*d910*/  SHFL.DOWN PT, R45, R18, 0x2, R23 ;  /* 0x08400000122d7989 */ /* 0x00042800000e0017 */
[----:B-1----:R2:W0:Y:S02]  /*d920*/  SHFL.DOWN PT, R22, R19, 0x2, R23 ;  /* 0x0840000013167989 */ /* 0x00242400000e0017 */
.L_x_1716:
[----:B----4-:R-:W-:Y:S01]  /*d930*/  VIADD R26, R2, 0x2 ;  /* 0x00000002021a7836 */ /* 0x010fe20000000000 */
[----:B------:R-:W-:Y:S04]  /*d940*/  BSSY.RECONVERGENT B0, `(.L_x_1537) ;  /* 0x000000b000007945 */ /* 0x000fe80003800200 */
[----:B------:R-:W-:-:S13]  /*d950*/  ISETP.GT.AND P3, PT, R26, R23, PT ;  /* 0x000000171a00720c */ /* 0x000fda0003f64270 */
[----:B------:R-:W-:Y:S05]  /*d960*/  @P3 BRA `(.L_x_1538) ;  /* 0x0000000000203947 */ /* 0x000fea0003800000 */
[C---:B------:R-:W-:Y:S02]  /*d970*/  ISETP.NE.AND P3, PT, R38.reuse, RZ, PT ;  /* 0x000000ff2600720c */ /* 0x040fe40003f65270 */
[----:B--2---:R-:W-:-:S11]  /*d980*/  IADD3 R38, PT, PT, R38, R27, RZ ;  /* 0x0000001b26267210 */ /* 0x004fd60007ffe0ff */
[----:B---3--:R-:W-:Y:S02]  /*d990*/  @!P3 VIMNMX R40, PT, PT, R40, R39, PT ;  /* 0x000000272828b248 */ /* 0x008fe40003fe0100 */
[----:B0-----:R-:W-:Y:S02]  /*d9a0*/  @!P3 VIMNMX R41, PT, PT, R41, R28, !PT ;  /* 0x0000001c2929b248 */ /* 0x001fe40007fe0100 */
[----:B------:R-:W-:Y:S02]  /*d9b0*/  @!P3 VIMNMX R16, PT, PT, R16, R43, PT ;  /* 0x0000002b1010b248 */ /* 0x000fe40003fe0100 */
[----:B------:R-:W-:Y:S02]  /*d9c0*/  @!P3 VIMNMX R17, PT, PT, R17, R36, !PT ;  /* 0x000000241111b248 */ /* 0x000fe40007fe0100 */
[----:B------:R-:W-:Y:S02]  /*d9d0*/  @!P3 VIMNMX R18, PT, PT, R18, R45, PT ;  /* 0x0000002d1212b248 */ /* 0x000fe40003fe0100 */
[----:B------:R-:W-:-:S07]  /*d9e0*/  @!P3 VIMNMX R19, PT, PT, R19, R22, !PT ;  /* 0x000000161313b248 */ /* 0x000fce0007fe0100 */
.L_x_1538:
[----:B------:R-:W-:Y:S05]  /*d9f0*/  BSYNC.RECONVERGENT B0 ;  /* 0x0000000000007941 */ /* 0x000fea0003800200 */
.L_x_1537:
[----:B------:R-:W-:-:S03]  /*da00*/  UMOV UR4, 0xffffffff ;  /* 0xffffffff00047882 */ /* 0x000fc60000000000 */
[----:B------:R-:W-:Y:S05]  /*da10*/  BRA.DIV UR4, `(.L_x_1539) ;  /* 0x0000004604087947 */ /* 0x000fea000b800000 */
[----:B---3--:R1:W3:Y:S04]  /*da20*/  SHFL.DOWN PT, R39, R38, 0x4, R23 ;  /* 0x0880000026277989 */ /* 0x0082e800000e0017 */
[----:B0-----:R1:W0:Y:S04]  /*da30*/  SHFL.DOWN PT, R43, R40, 0x4, R23 ;  /* 0x08800000282b7989 */ /* 0x00122800000e0017 */
[----:B------:R1:W4:Y:S04]  /*da40*/  SHFL.DOWN PT, R28, R41, 0x4, R23 ;  /* 0x08800000291c7989 */ /* 0x00032800000e0017 */
[----:B------:R1:W0:Y:S04]  /*da50*/  SHFL.DOWN PT, R45, R16, 0x4, R23 ;  /* 0x08800000102d7989 */ /* 0x00022800000e0017 */
[----:B------:R1:W0:Y:S04]  /*da60*/  SHFL.DOWN PT, R36, R17, 0x4, R23 ;  /* 0x0880000011247989 */ /* 0x00022800000e0017 */
[----:B------:R1:W0:Y:S04]  /*da70*/  SHFL.DOWN PT, R47, R18, 0x4, R23 ;  /* 0x08800000122f7989 */ /* 0x00022800000e0017 */
[----:B---3--:R1:W0:Y:S02]  /*da80*/  SHFL.DOWN PT, R22, R19, 0x4, R23 ;  /* 0x0880000013167989 */ /* 0x00822400000e0017 */
.L_x_1725:
[----:B------:R-:W-:Y:S01]  /*da90*/  VIADD R27, R2, 0x4 ;  /* 0x00000004021b7836 */ /* 0x000fe20000000000 */
[----:B------:R-:W-:Y:S04]  /*daa0*/  BSSY.RECONVERGENT B0, `(.L_x_1540) ;  /* 0x000000b000007945 */ /* 0x000fe80003800200 */
[----:B------:R-:W-:-:S13]  /*dab0*/  ISETP.GT.AND P3, PT, R27, R23, PT ;  /* 0x000000171b00720c */ /* 0x000fda0003f64270 */
[----:B------:R-:W-:Y:S05]  /*dac0*/  @P3 BRA `(.L_x_1541) ;  /* 0x0000000000203947 */ /* 0x000fea0003800000 */
[C---:B------:R-:W-:Y:S01]  /*dad0*/  ISETP.NE.AND P3, PT, R38.reuse, RZ, PT ;  /* 0x000000ff2600720c */ /* 0x040fe20003f65270 */
[----:B-12---:R-:W-:-:S12]  /*dae0*/  IMAD.IADD R38, R38, 0x1, R39 ;  /* 0x0000000126267824 */ /* 0x006fd800078e0227 */
[----:B0-----:R-:W-:Y:S02]  /*daf0*/  @!P3 VIMNMX R40, PT, PT, R40, R43, PT ;  /* 0x0000002b2828b248 */ /* 0x001fe40003fe0100 */
[----:B----4-:R-:W-:Y:S02]  /*db00*/  @!P3 VIMNMX R41, PT, PT, R41, R28, !PT ;  /* 0x0000001c2929b248 */ /* 0x010fe40007fe0100 */
[----:B------:R-:W-:Y:S02]  /*db10*/  @!P3 VIMNMX R16, PT, PT, R16, R45, PT ;  /* 0x0000002d1010b248 */ /* 0x000fe40003fe0100 */
[----:B------:R-:W-:Y:S02]  /*db20*/  @!P3 VIMNMX R17, PT, PT, R17, R36, !PT ;  /* 0x000000241111b248 */ /* 0x000fe40007fe0100 */
[----:B------:R-:W-:Y:S02]  /*db30*/  @!P3 VIMNMX R18, PT, PT, R18, R47, PT ;  /* 0x0000002f1212b248 */ /* 0x000fe40003fe0100 */
[----:B------:R-:W-:-:S07]  /*db40*/  @!P3 VIMNMX R19, PT, PT, R19, R22, !PT ;  /* 0x000000161313b248 */ /* 0x000fce0007fe0100 */
.L_x_1541:
[----:B------:R-:W-:Y:S05]  /*db50*/  BSYNC.RECONVERGENT B0 ;  /* 0x0000000000007941 */ /* 0x000fea0003800200 */
.L_x_1540:
        /* <DEDUP_REMOVED lines=9> */
.L_x_1734:
[----:B----4-:R-:W-:Y:S01]  /*dbf0*/  VIADD R28, R2, 0x8 ;  /* 0x00000008021c7836 */ /* 0x010fe20000000000 */
[----:B------:R-:W-:Y:S04]  /*dc00*/  BSSY.RECONVERGENT B0, `(.L_x_1543) ;  /* 0x000000b000007945 */ /* 0x000fe80003800200 */
[----:B------:R-:W-:-:S13]  /*dc10*/  ISETP.GT.AND P3, PT, R28, R23, PT ;  /* 0x000000171c00720c */ /* 0x000fda0003f64270 */
[----:B------:R-:W-:Y:S05]  /*dc20*/  @P3 BRA `(.L_x_1544) ;  /* 0x0000000000203947 */ /* 0x000fea0003800000 */
[C---:B------:R-:W-:Y:S01]  /*dc30*/  ISETP.NE.AND P3, PT, R38.reuse, RZ, PT ;  /* 0x000000ff2600720c */ /* 0x040fe20003f65270 */
[----:B--23--:R-:W-:-:S12]  /*dc40*/  IMAD.IADD R38, R38, 0x1, R39 ;  /* 0x0000000126267824 */ /* 0x00cfd800078e0227 */
[----:B0-----:R-:W-:Y:S02]  /*dc50*/  @!P3 VIMNMX R40, PT, PT, R40, R43, PT ;  /* 0x0000002b2828b248 */ /* 0x001fe40003fe0100 */
[----:B------:R-:W-:Y:S02]  /*dc60*/  @!P3 VIMNMX R41, PT, PT, R41, R36, !PT ;  /* 0x000000242929b248 */ /* 0x000fe40007fe0100 */
[----:B------:R-:W-:Y:S02]  /*dc70*/  @!P3 VIMNMX R16, PT, PT, R16, R45, PT ;  /* 0x0000002d1010b248 */ /* 0x000fe40003fe0100 */
[----:B------:R-:W-:Y:S02]  /*dc80*/  @!P3 VIMNMX R17, PT, PT, R17, R44, !PT ;  /* 0x0000002c1111b248 */ /* 0x000fe40007fe0100 */
[----:B------:R-:W-:Y:S02]  /*dc90*/  @!P3 VIMNMX R18, PT, PT, R18, R47, PT ;  /* 0x0000002f1212b248 */ /* 0x000fe40003fe0100 */
[----:B------:R-:W-:-:S07]  /*dca0*/  @!P3 VIMNMX R19, PT, PT, R19, R22, !PT ;  /* 0x000000161313b248 */ /* 0x000fce0007fe0100 */
.L_x_1544:
[----:B------:R-:W-:Y:S05]  /*dcb0*/  BSYNC.RECONVERGENT B0 ;  /* 0x0000000000007941 */ /* 0x000fea0003800200 */
.L_x_1543:
        /* <DEDUP_REMOVED lines=9> */
.L_x_1743:
[----:B------:R-:W-:Y:S01]  /*dd50*/  VIADD R36, R2, 0x10 ;  /* 0x0000001002247836 */ /* 0x000fe20000000000 */
[----:B------:R-:W-:Y:S01]  /*dd60*/  BSSY.RECONVERGENT B0, `(.L_x_1546) ;  /* 0x000000c000007945 */ /* 0x000fe20003800200 */
[----:B------:R-:W-:-:S03]  /*dd70*/  ISETP.NE.AND P3, PT, R42, 0x65, PT ;  /* 0x000000652a00780c */ /* 0x000fc60003f65270 */
[----:B------:R-:W-:-:S13]  /*dd80*/  ISETP.GT.AND P4, PT, R36, R23, PT ;  /* 0x000000172400720c */ /* 0x000fda0003f84270 */
[----:B------:R-:W-:Y:S05]  /*dd90*/  @P4 BRA `(.L_x_1547) ;  /* 0x0000000000204947 */ /* 0x000fea0003800000 */
[C---:B------:R-:W-:Y:S01]  /*dda0*/  ISETP.NE.AND P4, PT, R38.reuse, RZ, PT ;  /* 0x000000ff2600720c */ /* 0x040fe20003f85270 */
[----:B-123--:R-:W-:-:S12]  /*ddb0*/  IMAD.IADD R38, R38, 0x1, R39 ;  /* 0x0000000126267824 */ /* 0x00efd800078e0227 */
[----:B0-----:R-:W-:Y:S02]  /*ddc0*/  @!P4 VIMNMX R40, PT, PT, R40, R43, PT ;  /* 0x0000002b2828c248 */ /* 0x001fe40003fe0100 */
[----:B------:R-:W-:Y:S02]  /*ddd0*/  @!P4 VIMNMX R41, PT, PT, R41, R44, !PT ;  /* 0x0000002c2929c248 */ /* 0x000fe40007fe0100 */
[----:B------:R-:W-:Y:S02]  /*dde0*/  @!P4 VIMNMX R16, PT, PT, R16, R45, PT ;  /* 0x0000002d1010c248 */ /* 0x000fe40003fe0100 */
[----:B------:R-:W-:Y:S02]  /*ddf0*/  @!P4 VIMNMX R17, PT, PT, R17, R46, !PT ;  /* 0x0000002e1111c248 */ /* 0x000fe40007fe0100 */
[----:B------:R-:W-:Y:S02]  /*de00*/  @!P4 VIMNMX R18, PT, PT, R18, R47, PT ;  /* 0x0000002f1212c248 */ /* 0x000fe40003fe0100 */
[----:B------:R-:W-:-:S07]  /*de10*/  @!P4 VIMNMX R19, PT, PT, R19, R22, !PT ;  /* 0x000000161313c248 */ /* 0x000fce0007fe0100 */
.L_x_1547:
[----:B------:R-:W-:Y:S05]  /*de20*/  BSYNC.RECONVERGENT B0 ;  /* 0x0000000000007941 */ /* 0x000fea0003800200 */
.L_x_1546:
[----:B------:R-:W-:-:S03]  /*de30*/  UMOV UR4, 0xffffffff ;  /* 0xffffffff00047882 */ /* 0x000fc60000000000 */
[----:B------:R-:W-:Y:S05]  /*de40*/  BRA.DIV UR4, `(.L_x_1548) ;  /* 0x0000004604e87947 */ /* 0x000fea000b800000 */
[----:B------:R-:W-:-:S13]  /*de50*/  VOTE.ALL P3, P3 ;  /* 0x0000000000ff7806 */ /* 0x000fda0001860000 */
.L_x_1746:
[----:B------:R-:W-:Y:S05]  /*de60*/  @!P3 BRA `(.L_x_1549) ;  /* 0x0000000800a8b947 */ /* 0x000fea0003800000 */
.L_x_1571:
[----:B----4-:R-:W4:Y:S01]  /*de70*/  LDC.64 R20, c[0x0][0x3d8] ;  /* 0x0000f600ff147b82 */ /* 0x010f220000000a00 */
[----:B------:R-:W-:Y:S05]  /*de80*/  YIELD ;  /* 0x0000000000007946 */ /* 0x000fea0003800000 */
[----:B01234-:R-:W-:-:S07]  /*de90*/  IMAD.WIDE R20, R25, 0x4, R20 ;  /* 0x0000000419147825 */ /* 0x01ffce00078e0214 */
.L_x_1551:
        /* <DEDUP_REMOVED lines=10> */
.L_x_1749:
[----:B------:R-:W-:Y:S05]  /*df40*/  @P3 BRA `(.L_x_1551) ;  /* 0xfffffffc00d43947 */ /* 0x000fea000383ffff */
[----:B------:R-:W-:Y:S01]  /*df50*/  ISETP.NE.AND P3, PT, R54, 0x65, PT ;  /* 0x000000653600780c */ /* 0x000fe20003f65270 */
[----:B------:R-:W-:-:S12]  /*df60*/  BSSY.RECONVERGENT B0, `(.L_x_1552) ;  /* 0x0000017000007945 */ /* 0x000fd80003800200 */
[----:B------:R-:W-:Y:S05]  /*df70*/  @!P3 BRA `(.L_x_1553) ;  /* 0x000000000030b947 */ /* 0x000fea0003800000 */
[----:B------:R-:W-:-:S13]  /*df80*/  ISETP.NE.AND P4, PT, R54, 0x64, PT ;  /* 0x000000643600780c */ /* 0x000fda0003f85270 */
[----:B------:R-:W-:Y:S05]  /*df90*/  @P4 BRA `(.L_x_1554) ;  /* 0x00000000004c4947 */ /* 0x000fea0003800000 */
[----:B------:R-:W4:Y:S02]  /*dfa0*/  LDC.64 R20, c[0x0][0x3e0] ;  /* 0x0000f800ff147b82 */ /* 0x000f240000000a00 */
[----:B----4-:R-:W-:-:S05]  /*dfb0*/  IMAD.WIDE R20, R25, 0x1c, R20 ;  /* 0x0000001c19147825 */ /* 0x010fca00078e0214 */
[----:B0-----:R4:W5:Y:S04]  /*dfc0*/  LD.E.STRONG.GPU R46, desc[UR6][R20.64] ;  /* 0x00000006142e7980 */ /* 0x001968000c10f900 */
[----:B------:R4:W5:Y:S04]  /*dfd0*/  LD.E.STRONG.GPU R45, desc[UR6][R20.64+0x4] ;  /* 0x00000406142d7980 */ /* 0x000968000c10f900 */
[----:B------:R4:W5:Y:S04]  /*dfe0*/  LD.E.STRONG.GPU R44, desc[UR6][R20.64+0x8] ;  /* 0x00000806142c7980 */ /* 0x000968000c10f900 */
[----:B------:R4:W5:Y:S04]  /*dff0*/  LD.E.STRONG.GPU R43, desc[UR6][R20.64+0xc] ;  /* 0x00000c06142b7980 */ /* 0x000968000c10f900 */
[----:B------:R4:W5:Y:S04]  /*e000*/  LD.E.STRONG.GPU R42, desc[UR6][R20.64+0x10] ;  /* 0x00001006142a7980 */ /* 0x000968000c10f900 */
[----:B------:R4:W5:Y:S04]  /*e010*/  LD.E.STRONG.GPU R39, desc[UR6][R20.64+0x14] ;  /* 0x0000140614277980 */ /* 0x000968000c10f900 */
[----:B------:R4:W5:Y:S01]  /*e020*/  LD.E.STRONG.GPU R47, desc[UR6][R20.64+0x18] ;  /* 0x00001806142f7980 */ /* 0x000962000c10f900 */
[----:B------:R-:W-:Y:S05]  /*e030*/  BRA `(.L_x_1554) ;  /* 0x0000000000247947 */ /* 0x000fea0003800000 */
.L_x_1553:
        /* <DEDUP_REMOVED lines=8> */
[----:B------:R0:W5:Y:S02]  /*e0c0*/  LD.E.STRONG.GPU R47, desc[UR6][R20.64+0x18] ;  /* 0x00001806142f7980 */ /* 0x000164000c10f900 */
.L_x_1554:
[----:B------:R-:W-:Y:S05]  /*e0d0*/  BSYNC.RECONVERGENT B0 ;  /* 0x0000000000007941 */ /* 0x000fea0003800200 */
.L_x_1552:
[----:B------:R-:W-:-:S03]  /*e0e0*/  UMOV UR4, 0xffffffff ;  /* 0xffffffff00047882 */ /* 0x000fc60000000000 */
[----:B------:R-:W-:Y:S05]  /*e0f0*/  BRA.DIV UR4, `(.L_x_1555) ;  /* 0x0000004604787947 */ /* 0x000fea000b800000 */
[----:B------:R-:W-:-:S04]  /*e100*/  VOTE.ANY R0, PT, !P3 ;  /* 0x0000000000007806 */ /* 0x000fc800058e0100 */
[----:B------:R-:W-:-:S04]  /*e110*/  LOP3.LUT R0, R0, 0x80000000, R24, 0xec, !PT ;  /* 0x8000000000007812 */ /* 0x000fc800078eec18 */
[----:B0---4-:R-:W-:-:S04]  /*e120*/  IADD3 R21, PT, PT, R0, -0x1, RZ ;  /* 0xffffffff00157810 */ /* 0x011fc80007ffe0ff */
[----:B------:R-:W-:-:S04]  /*e130*/  LOP3.LUT R21, R0, R21, RZ, 0xc, !PT ;  /* 0x0000001500157212 */ /* 0x000fc800078e0cff */
[----:B-123--:R-:W0:Y:S02]  /*e140*/  POPC R23, R21 ;  /* 0x0000001500177309 */ /* 0x00ee240000000000 */
[----:B0----5:R0:W1:Y:S04]  /*e150*/  SHFL.DOWN PT, R61, R46, 0x1, R23 ;  /* 0x082000002e3d7989 */ /* 0x02106800000e0017 */
[----:B------:R0:W2:Y:S04]  /*e160*/  SHFL.DOWN PT, R60, R45, 0x1, R23 ;  /* 0x082000002d3c7989 */ /* 0x0000a800000e0017 */
[----:B------:R0:W3:Y:S04]  /*e170*/  SHFL.DOWN PT, R71, R44, 0x1, R23 ;  /* 0x082000002c477989 */ /* 0x0000e800000e0017 */
[----:B------:R0:W4:Y:S04]  /*e180*/  SHFL.DOWN PT, R70, R43, 0x1, R23 ;  /* 0x082000002b467989 */ /* 0x00012800000e0017 */
[----:B------:R0:W0:Y:S04]  /*e190*/  SHFL.DOWN PT, R73, R42, 0x1, R23 ;  /* 0x082000002a497989 */ /* 0x00002800000e0017 */
[----:B------:R0:W0:Y:S04]  /*e1a0*/  SHFL.DOWN PT, R72, R39, 0x1, R23 ;  /* 0x0820000027487989 */ /* 0x00002800000e0017 */
[----:B-1----:R0:W0:Y:S02]  /*e1b0*/  SHFL.DOWN PT, R22, R47, 0x1, R23 ;  /* 0x082000002f167989 */ /* 0x00202400000e0017 */
.L_x_1759:
        /* <DEDUP_REMOVED lines=8> */
[----:B------:R-:W-:Y:S01]  /*e240*/  IMAD.MOV.U32 R49, RZ, RZ, R39 ;  /* 0x000000ffff317224 */ /* 0x000fe200078e0027 */
[----:B------:R-:W-:Y:S06]  /*e250*/  @P3 BRA `(.L_x_1557) ;  /* 0x0000000000203947 */ /* 0x000fec0003800000 */
[C---:B------:R-:W-:Y:S01]  /*e260*/  ISETP.NE.AND P3, PT, R46.reuse, RZ, PT ;  /* 0x000000ff2e00720c */ /* 0x040fe20003f65270 */
[----:B------:R-:W-:-:S12]  /*e270*/  IMAD.IADD R55, R46, 0x1, R61 ;  /* 0x000000012e377824 */ /* 0x000fd800078e023d */
[----:B--2---:R-:W-:Y:S02]  /*e280*/  @!P3 VIMNMX R53, PT, PT, R45, R60, PT ;  /* 0x0000003c2d35b248 */ /* 0x004fe40003fe0100 */
[----:B---3--:R-:W-:Y:S02]  /*e290*/  @!P3 VIMNMX R52, PT, PT, R44, R71, !PT ;  /* 0x000000472c34b248 */ /* 0x008fe40007fe0100 */
[----:B----4-:R-:W-:Y:S02]  /*e2a0*/  @!P3 VIMNMX R51, PT, PT, R43, R70, PT ;  /* 0x000000462b33b248 */ /* 0x010fe40003fe0100 */
[----:B0-----:R-:W-:Y:S02]  /*e2b0*/  @!P3 VIMNMX R50, PT, PT, R42, R73, !PT ;  /* 0x000000492a32b248 */ /* 0x001fe40007fe0100 */
[----:B------:R-:W-:Y:S02]  /*e2c0*/  @!P3 VIMNMX R49, PT, PT, R39, R72, PT ;  /* 0x000000482731b248 */ /* 0x000fe40003fe0100 */
[----:B------:R-:W-:-:S07]  /*e2d0*/  @!P3 VIMNMX R48, PT, PT, R47, R22, !PT ;  /* 0x000000162f30b248 */ /* 0x000fce0007fe0100 */
.L_x_1557:
[----:B------:R-:W-:Y:S05]  /*e2e0*/  BSYNC.RECONVERGENT B0 ;  /* 0x0000000000007941 */ /* 0x000fea0003800200 */
.L_x_1556:
[----:B------:R-:W-:-:S03]  /*e2f0*/  UMOV UR4, 0xffffffff ;  /* 0xffffffff00047882 */ /* 0x000fc60000000000 */
[----:B------:R-:W-:Y:S05]  /*e300*/  BRA.DIV UR4, `(.L_x_1558) ;  /* 0x0000004604b47947 */ /* 0x000fea000b800000 */
[----:B--2---:R1:W2:Y:S04]  /*e310*/  SHFL.DOWN PT, R60, R55, 0x2, R23 ;  /* 0x08400000373c7989 */ /* 0x0042a800000e0017 */
[----:B----4-:R1:W4:Y:S04]  /*e320*/  SHFL.DOWN PT, R70, R53, 0x2, R23 ;  /* 0x0840000035467989 */ /* 0x01032800000e0017 */
[----:B------:R1:W1:Y:S04]  /*e330*/  SHFL.DOWN PT, R61, R52, 0x2, R23 ;  /* 0x08400000343d7989 */ /* 0x00026800000e0017 */
[----:B0-----:R0:W0:Y:S04]  /*e340*/  SHFL.DOWN PT, R72, R51, 0x2, R23 ;  /* 0x0840000033487989 */ /* 0x00102800000e0017 */
[----:B---3--:R3:W0:Y:S04]  /*e350*/  SHFL.DOWN PT, R71, R50, 0x2, R23 ;  /* 0x0840000032477989 */ /* 0x00862800000e0017 */
[----:B------:R3:W0:Y:S04]  /*e360*/  SHFL.DOWN PT, R74, R49, 0x2, R23 ;  /* 0x08400000314a7989 */ /* 0x00062800000e0017 */
[----:B--2---:R3:W0:Y:S02]  /*e370*/  SHFL.DOWN PT, R22, R48, 0x2, R23 ;  /* 0x0840000030167989 */ /* 0x00462400000e0017 */
.L_x_1768:
[----:B------:R-:W-:Y:S01]  /*e380*/  ISETP.GT.AND P3, PT, R26, R23, PT ;  /* 0x000000171a00720c */ /* 0x000fe20003f64270 */
[----:B------:R-:W-:-:S12]  /*e390*/  BSSY.RECONVERGENT B0, `(.L_x_1559) ;  /* 0x000000a000007945 */ /* 0x000fd80003800200 */
[----:B------:R-:W-:Y:S05]  /*e3a0*/  @P3 BRA `(.L_x_1560) ;  /* 0x0000000000203947 */ /* 0x000fea0003800000 */
[C---:B------:R-:W-:Y:S01]  /*e3b0*/  ISETP.NE.AND P3, PT, R55.reuse, RZ, PT ;  /* 0x000000ff3700720c */ /* 0x040fe20003f65270 */
[----:B-1----:R-:W-:-:S12]  /*e3c0*/  IMAD.IADD R55, R55, 0x1, R60 ;  /* 0x0000000137377824 */ /* 0x002fd800078e023c */
[----:B----4-:R-:W-:Y:S02]  /*e3d0*/  @!P3 VIMNMX R53, PT, PT, R53, R70, PT ;  /* 0x000000463535b248 */ /* 0x010fe40003fe0100 */
[----:B------:R-:W-:Y:S02]  /*e3e0*/  @!P3 VIMNMX R52, PT, PT, R52, R61, !PT ;  /* 0x0000003d3434b248 */ /* 0x000fe40007fe0100 */
[----:B0-----:R-:W-:Y:S02]  /*e3f0*/  @!P3 VIMNMX R51, PT, PT, R51, R72, PT ;  /* 0x000000483333b248 */ /* 0x001fe40003fe0100 */
[----:B---3--:R-:W-:Y:S02]  /*e400*/  @!P3 VIMNMX R50, PT, PT, R50, R71, !PT ;  /* 0x000000473232b248 */ /* 0x008fe40007fe0100 */
[----:B------:R-:W-:Y:S02]  /*e410*/  @!P3 VIMNMX R49, PT, PT, R49, R74, PT ;  /* 0x0000004a3131b248 */ /* 0x000fe40003fe0100 */
[----:B------:R-:W-:-:S07]  /*e420*/  @!P3 VIMNMX R48, PT, PT, R48, R22, !PT ;  /* 0x000000163030b248 */ /* 0x000fce0007fe0100 */
.L_x_1560:
[----:B------:R-:W-:Y:S05]  /*e430*/  BSYNC.RECONVERGENT B0 ;  /* 0x0000000000007941 */ /* 0x000fea0003800200 */
.L_x_1559:
[----:B------:R-:W-:-:S03]  /*e440*/  UMOV UR4, 0xffffffff ;  /* 0xffffffff00047882 */ /* 0x000fc60000000000 */
[----:B------:R-:W-:Y:S05]  /*e450*/  BRA.DIV UR4, `(.L_x_1561) ;  /* 0x0000004a04047947 */ /* 0x000fea000b800000 */
[----:B------:R2:W2:Y:S04]  /*e460*/  SHFL.DOWN PT, R60, R55, 0x4, R23 ;  /* 0x08800000373c7989 */ /* 0x0004a800000e0017 */
[----:B----4-:R4:W2:Y:S04]  /*e470*/  SHFL.DOWN PT, R70, R53, 0x4, R23 ;  /* 0x0880000035467989 */ /* 0x0108a800000e0017 */
[----:B-1----:R4:W1:Y:S04]  /*e480*/  SHFL.DOWN PT, R61, R52, 0x4, R23 ;  /* 0x08800000343d7989 */ /* 0x00286800000e0017 */
[----:B0-----:R4:W0:Y:S04]  /*e490*/  SHFL.DOWN PT, R72, R51, 0x4, R23 ;  /* 0x0880000033487989 */ /* 0x00182800000e0017 */
[----:B------:R4:W0:Y:S04]  /*e4a0*/  SHFL.DOWN PT, R71, R50, 0x4, R23 ;  /* 0x0880000032477989 */ /* 0x00082800000e0017 */
[----:B------:R4:W0:Y:S04]  /*e4b0*/  SHFL.DOWN PT, R74, R49, 0x4, R23 ;  /* 0x08800000314a7989 */ /* 0x00082800000e0017 */
[----:B------:R4:W0:Y:S02]  /*e4c0*/  SHFL.DOWN PT, R22, R48, 0x4, R23 ;  /* 0x0880000030167989 */ /* 0x00082400000e0017 */
.L_x_1777:
[----:B------:R-:W-:Y:S01]  /*e4d0*/  ISETP.GT.AND P3, PT, R27, R23, PT ;  /* 0x000000171b00720c */ /* 0x000fe20003f64270 */
[----:B------:R-:W-:-:S12]  /*e4e0*/  BSSY.RECONVERGENT B0, `(.L_x_1562) ;  /* 0x000000a000007945 */ /* 0x000fd80003800200 */
[----:B------:R-:W-:Y:S05]  /*e4f0*/  @P3 BRA `(.L_x_1563) ;  /* 0x0000000000203947 */ /* 0x000fea0003800000 */
[C---:B------:R-:W-:Y:S01]  /*e500*/  ISETP.NE.AND P3, PT, R55.reuse, RZ, PT ;  /* 0x000000ff3700720c */ /* 0x040fe20003f65270 */
[----:B--2---:R-:W-:-:S12]  /*e510*/  IMAD.IADD R55, R55, 0x1, R60 ;  /* 0x0000000137377824 */ /* 0x004fd800078e023c */
[----:B----4-:R-:W-:Y:S02]  /*e520*/  @!P3 VIMNMX R53, PT, PT, R53, R70, PT ;  /* 0x000000463535b248 */ /* 0x010fe40003fe0100 */
[----:B-1----:R-:W-:Y:S02]  /*e530*/  @!P3 VIMNMX R52, PT, PT, R52, R61, !PT ;  /* 0x0000003d3434b248 */ /* 0x002fe40007fe0100 */
[----:B0-----:R-:W-:Y:S02]  /*e540*/  @!P3 VIMNMX R51, PT, PT, R51, R72, PT ;  /* 0x000000483333b248 */ /* 0x001fe40003fe0100 */
[----:B---3--:R-:W-:Y:S02]  /*e550*/  @!P3 VIMNMX R50, PT, PT, R50, R71, !PT ;  /* 0x000000473232b248 */ /* 0x008fe40007fe0100 */
[----:B------:R-:W-:Y:S02]  /*e560*/  @!P3 VIMNMX R49, PT, PT, R49, R74, PT ;  /* 0x0000004a3131b248 */ /* 0x000fe40003fe0100 */
[----:B------:R-:W-:-:S07]  /*e570*/  @!P3 VIMNMX R48, PT, PT, R48, R22, !PT ;  /* 0x000000163030b248 */ /* 0x000fce0007fe0100 */
.L_x_1563:
[----:B------:R-:W-:Y:S05]  /*e580*/  BSYNC.RECONVERGENT B0 ;  /* 0x0000000000007941 */ /* 0x000fea0003800200 */
.L_x_1562:
[----:B------:R-:W-:-:S03]  /*e590*/  UMOV UR4, 0xffffffff ;  /* 0xffffffff00047882 */ /* 0x000fc60000000000 */
[----:B------:R-:W-:Y:S05]  /*e5a0*/  BRA.DIV UR4, `(.L_x_1564) ;  /* 0x0000004a04547947 */ /* 0x000fea000b800000 */
[----:B--2---:R2:W2:Y:S04]  /*e5b0*/  SHFL.DOWN PT, R60, R55, 0x8, R23 ;  /* 0x09000000373c7989 */ /* 0x0044a800000e0017 */
[----:B------:R2:W2:Y:S04]  /*e5c0*/  SHFL.DOWN PT, R70, R53, 0x8, R23 ;  /* 0x0900000035467989 */ /* 0x0004a800000e0017 */
[----:B-1----:R1:W1:Y:S04]  /*e5d0*/  SHFL.DOWN PT, R61, R52, 0x8, R23 ;  /* 0x09000000343d7989 */ /* 0x00226800000e0017 */
[----:B0-----:R0:W0:Y:S04]  /*e5e0*/  SHFL.DOWN PT, R72, R51, 0x8, R23 ;  /* 0x0900000033487989 */ /* 0x00102800000e0017 */
[----:B------:R0:W0:Y:S04]  /*e5f0*/  SHFL.DOWN PT, R71, R50, 0x8, R23 ;  /* 0x0900000032477989 */ /* 0x00002800000e0017 */
[----:B------:R0:W0:Y:S04]  /*e600*/  SHFL.DOWN PT, R74, R49, 0x8, R23 ;  /* 0x09000000314a7989 */ /* 0x00002800000e0017 */
[----:B------:R0:W0:Y:S02]  /*e610*/  SHFL.DOWN PT, R22, R48, 0x8, R23 ;  /* 0x0900000030167989 */ /* 0x00002400000e0017 */
.L_x_1786:
        /* <DEDUP_REMOVED lines=11> */
.L_x_1566:
[----:B------:R-:W-:Y:S05]  /*e6d0*/  BSYNC.RECONVERGENT B0 ;  /* 0x0000000000007941 */ /* 0x000fea0003800200 */
.L_x_1565:
        /* <DEDUP_REMOVED lines=9> */
.L_x_1795:
[----:B------:R-:W-:Y:S01]  /*e770*/  ISETP.GT.AND P4, PT, R36, R23, PT ;  /* 0x000000172400720c */ /* 0x000fe20003f84270 */
[----:B------:R-:W-:Y:S01]  /*e780*/  BSSY.RECONVERGENT B0, `(.L_x_1568) ;  /* 0x000000c000007945 */ /* 0x000fe20003800200 */
[----:B------:R-:W-:Y:S02]  /*e790*/  ISETP.NE.AND P3, PT, R54, 0x65, PT ;  /* 0x000000653600780c */ /* 0x000fe40003f65270 */
[----:B------:R-:W-:-:S09]  /*e7a0*/  ISETP.NE.AND P5, PT, R38, RZ, PT ;  /* 0x000000ff2600720c */ /* 0x000fd20003fa5270 */
        /* <DEDUP_REMOVED lines=9> */
.L_x_1569:
[----:B------:R-:W-:Y:S05]  /*e840*/  BSYNC.RECONVERGENT B0 ;  /* 0x0000000000007941 */ /* 0x000fea0003800200 */
.L_x_1568:
[----:B------:R-:W-:Y:S01]  /*e850*/  UMOV UR4, 0xffffffff ;  /* 0xffffffff00047882 */ /* 0x000fe20000000000 */
[----:B------:R-:W-:Y:S01]  /*e860*/  IMAD.IADD R38, R55, 0x1, R38 ;  /* 0x0000000137267824 */ /* 0x000fe200078e0226 */
[----:B------:R-:W-:Y:S02]  /*e870*/  @!P5 VIMNMX R40, PT, PT, R40, R53, PT ;  /* 0x000000352828d248 */ /* 0x000fe40003fe0100 */
[----:B------:R-:W-:Y:S02]  /*e880*/  @!P5 VIMNMX R41, PT, PT, R41, R52, !PT ;  /* 0x000000342929d248 */ /* 0x000fe40007fe0100 */
[----:B------:R-:W-:Y:S02]  /*e890*/  @!P5 VIMNMX R16, PT, PT, R16, R51, PT ;  /* 0x000000331010d248 */ /* 0x000fe40003fe0100 */
[----:B------:R-:W-:Y:S02]  /*e8a0*/  @!P5 VIMNMX R17, PT, PT, R17, R50, !PT ;  /* 0x000000321111d248 */ /* 0x000fe40007fe0100 */
[----:B------:R-:W-:-:S02]  /*e8b0*/  @!P5 VIMNMX R18, PT, PT, R18, R49, PT ;  /* 0x000000311212d248 */ /* 0x000fc40003fe0100 */
[----:B------:R-:W-:Y:S02]  /*e8c0*/  @!P5 VIMNMX R19, PT, PT, R19, R48, !PT ;  /* 0x000000301313d248 */ /* 0x000fe40007fe0100 */
[----:B------:R-:W-:Y:S01]  /*e8d0*/  IADD3 R25, PT, PT, R25, -0x20, RZ ;  /* 0xffffffe019197810 */ /* 0x000fe20007ffe0ff */
[----:B------:R-:W-:Y:S06]  /*e8e0*/  BRA.DIV UR4, `(.L_x_1570) ;  /* 0x0000004a04cc7947 */ /* 0x000fec000b800000 */
[----:B------:R-:W-:-:S13]  /*e8f0*/  VOTE.ALL P3, P3 ;  /* 0x0000000000ff7806 */ /* 0x000fda0001860000 */
.L_x_1798:
[----:B------:R-:W-:Y:S05]  /*e900*/  @P3 BRA `(.L_x_1571) ;  /* 0xfffffff400583947 */ /* 0x000fea000383ffff */
.L_x_1549:
[----:B------:R-:W-:Y:S01]  /*e910*/  ISETP.NE.AND P4, PT, R2, RZ, PT ;  /* 0x000000ff0200720c */ /* 0x000fe20003f85270 */
[----:B------:R-:W-:Y:S01]  /*e920*/  BSSY.RECONVERGENT B0, `(.L_x_1572) ;  /* 0x0000033000007945 */ /* 0x000fe20003800200 */
[----:B------:R-:W-:Y:S01]  /*e930*/  ISETP.NE.AND P3, PT, R3, RZ, PT ;  /* 0x000000ff0300720c */ /* 0x000fe20003f65270 */
[----:B------:R-:W-:Y:S02]  /*e940*/  IMAD.MOV.U32 R39, RZ, RZ, R40 ;  /* 0x000000ffff277224 */ /* 0x000fe400078e0028 */
[----:B------:R-:W-:Y:S02]  /*e950*/  IMAD.MOV.U32 R20, RZ, RZ, R41 ;  /* 0x000000ffff147224 */ /* 0x000fe400078e0029 */
[----:B0-----:R-:W-:Y:S02]  /*e960*/  IMAD.MOV.U32 R22, RZ, RZ, R17 ;  /* 0x000000ffff167224 */ /* 0x001fe400078e0011 */
[----:B-1234-:R-:W-:-:S04]  /*e970*/  IMAD.MOV.U32 R23, RZ, RZ, R18 ;  /* 0x000000ffff177224 */ /* 0x01efc800078e0012 */
        /* <DEDUP_REMOVED lines=9> */
[----:B------:R-:W-:Y:S02]  /*ea10*/  HFMA2 R47, -RZ, RZ, 0, 6.020069122314453125e-06 ;  /* 0x00000065ff2f7431 */ /* 0x000fe400000001ff */
[----:B------:R-:W-:Y:S02]  /*ea20*/  IMAD.MOV.U32 R28, RZ, RZ, R29 ;  /* 0x000000ffff1c7224 */ /* 0x000fe400078e001d */
[----:B------:R-:W1:Y:S06]  /*ea30*/  LDC.64 R42, c[0x0][0x3e8] ;  /* 0x0000fa00ff2a7b82 */ /* 0x000e6c0000000a00 */
[----:B------:R-:W-:-:S02]  /*ea40*/  @!P3 VIMNMX R30, PT, PT, R30, R40, PT ;  /* 0x000000281e1eb248 */ /* 0x000fc40003fe0100 */
[----:B------:R-:W2:Y:S01]  /*ea50*/  LDC.64 R24, c[0x0][0x3d8] ;  /* 0x0000f600ff187b82 */ /* 0x000ea20000000a00 */
[----:B------:R-:W-:Y:S02]  /*ea60*/  @!P3 VIMNMX R31, PT, PT, R31, R41, !PT ;  /* 0x000000291f1fb248 */ /* 0x000fe40007fe0100 */
[----:B------:R-:W-:Y:S02]  /*ea70*/  @!P3 VIMNMX R32, PT, PT, R32, R16, PT ;  /* 0x000000102020b248 */ /* 0x000fe40003fe0100 */
[----:B------:R-:W-:Y:S01]  /*ea80*/  @!P3 VIMNMX R33, PT, PT, R33, R17, !PT ;  /* 0x000000112121b248 */ /* 0x000fe20007fe0100 */
[----:B------:R-:W-:Y:S01]  /*ea90*/  IMAD.MOV.U32 R26, RZ, RZ, R31 ;  /* 0x000000ffff1a7224 */ /* 0x000fe200078e001f */
[----:B------:R-:W-:Y:S01]  /*eaa0*/  @!P3 VIMNMX R34, PT, PT, R34, R18, PT ;  /* 0x000000122222b248 */ /* 0x000fe20003fe0100 */
[----:B0-----:R-:W-:Y:S01]  /*eab0*/  ULEA UR4, UR5, UR4, 0x18 ;  /* 0x0000000405047291 */ /* 0x001fe2000f8ec0ff */
[----:B------:R-:W-:Y:S01]  /*eac0*/  @!P3 VIMNMX R35, PT, PT, R35, R19, !PT ;  /* 0x000000132323b248 */ /* 0x000fe20007fe0100 */
[----:B------:R-:W-:Y:S01]  /*ead0*/  IMAD.MOV.U32 R48, RZ, RZ, R33 ;  /* 0x000000ffff307224 */ /* 0x000fe200078e0021 */
[----:B------:R-:W-:Y:S01]  /*eae0*/  MOV R49, R34 ;  /* 0x0000002200317202 */ /* 0x000fe20000000f00 */
        /* <DEDUP_REMOVED lines=22> */
.L_x_1573:
[----:B------:R-:W-:Y:S05]  /*ec50*/  BSYNC.RECONVERGENT B0 ;  /* 0x0000000000007941 */ /* 0x000fea0003800200 */
.L_x_1572:
[----:B------:R1:W-:Y:S01]  /*ec60*/  @!P4 STS.128 [R0+0xf0], R20 ;  /* 0x0000f0140000c388 */ /* 0x0003e20000000c00 */
[----:B------:R-:W-:Y:S01]  /*ec70*/  @!P4 IMAD.MOV.U32 R37, RZ, RZ, R38 ;  /* 0x000000ffff25c224 */ /* 0x000fe200078e0026 */
[----:B------:R-:W-:Y:S01]  /*ec80*/  @!P4 MOV R64, R40 ;  /* 0x000000280040c202 */ /* 0x000fe20000000f00 */
[----:B------:R-:W-:Y:S01]  /*ec90*/  @!P4 IMAD.MOV.U32 R59, RZ, RZ, R19 ;  /* 0x000000ffff3bc224 */ /* 0x000fe200078e0013 */
[----:B------:R1:W-:Y:S01]  /*eca0*/  @!P4 STS.64 [R0+0xe8], R38 ;  /* 0x0000e8260000c388 */ /* 0x0003e20000000a00 */
[----:B------:R-:W-:Y:S02]  /*ecb0*/  @!P4 IMAD.MOV.U32 R58, RZ, RZ, R18 ;  /* 0x000000ffff3ac224 */ /* 0x000fe400078e0012 */
[----:B------:R-:W-:Y:S01]  /*ecc0*/  @!P4 IMAD.MOV.U32 R5, RZ, RZ, R17 ;  /* 0x000000ffff05c224 */ /* 0x000fe200078e0011 */
[----:B------:R1:W-:Y:S01]  /*ecd0*/  @!P4 STS [R0+0x100], R19 ;  /* 0x000100130000c388 */ /* 0x0003e20000000800 */
[----:B------:R-:W-:Y:S02]  /*ece0*/  @!P4 IMAD.MOV.U32 R62, RZ, RZ, R16 ;  /* 0x000000ffff3ec224 */ /* 0x000fe400078e0010 */
[----:B------:R-:W-:-:S07]  /*ecf0*/  @!P4 IMAD.MOV.U32 R63, RZ, RZ, R41 ;  /* 0x000000ffff3fc224 */ /* 0x000fce00078e0029 */
.L_x_1523:
[----:B0-----:R-:W0:Y:S01]  /*ed00*/  S2R R17, SR_CgaCtaId ;  /* 0x0000000000117919 */ /* 0x001e220000008800 */
[----:B------:R-:W-:Y:S05]  /*ed10*/  WARPSYNC.ALL ;  /* 0x0000000000007948 */ /* 0x000fea0003800000 */
[----:B------:R-:W-:Y:S01]  /*ed20*/  BAR.SYNC.DEFER_BLOCKING 0x0 ;  /* 0x0000000000007b1d */ /* 0x000fe20000010000 */
[----:B-1----:R-:W-:Y:S02]  /*ed30*/  MOV R0, 0x400 ;  /* 0x0000040000007802 */ /* 0x002fe40000000f00 */
[----:B------:R-:W-:Y:S02]  /*ed40*/  ISETP.NE.AND P4, PT, R3, RZ, PT ;  /* 0x000000ff0300720c */ /* 0x000fe40003f85270 */
[----:B------:R-:W-:Y:S01]  /*ed50*/  SEL R4, RZ, 0x1, !P1 ;  /* 0x00000001ff047807 */ /* 0x000fe20004800000 */
[----:B------:R-:W-:Y:S01]  /*ed60*/  BSSY.RECONVERGENT B0, `(.L_x_1574) ;  /* 0x0000014000007945 */ /* 0x000fe20003800200 */
[----:B0-----:R-:W-:-:S05]  /*ed70*/  LEA R0, R17, R0, 0x18 ;  /* 0x0000000011007211 */ /* 0x001fca00078ec0ff */
[----:B------:R-:W0:Y:S04]  /*ed80*/  LDS.128 R16, [R0+0x150] ;  /* 0x0001500000107984 */ /* 0x000e280000000c00 */
[----:B------:R1:W2:Y:S01]  /*ed90*/  LDS.128 R20, [R0+0x140] ;  /* 0x0001400000147984 */ /* 0x0002a20000000c00 */
[----:B0-----:R-:W-:Y:S01]  /*eda0*/  ISETP.GE.AND P3, PT, R19, 0x101, PT ;  /* 0x000001011300780c */ /* 0x001fe20003f66270 */
[----:B-1----:R-:W-:-:S12]  /*edb0*/  @!P4 BRA `(.L_x_1575) ;  /* 0x000000000038c947 */ /* 0x002fd80003800000 */
[----:B------:R-:W0:Y:S01]  /*edc0*/  S2UR UR5, SR_CgaCtaId ;  /* 0x00000000000579c3 */ /* 0x000e220000008800 */
[----:B------:R-:W-:Y:S01]  /*edd0*/  ISETP.NE.AND P4, PT, R37, RZ, PT ;  /* 0x000000ff2500720c */ /* 0x000fe20003f85270 */
[----:B------:R-:W-:Y:S02]  /*ede0*/  UMOV UR4, 0x400 ;  /* 0x0000040000047882 */ /* 0x000fe40000000000 */
[----:B0-----:R-:W-:-:S10]  /*edf0*/  ULEA UR4, UR5, UR4, 0x18 ;  /* 0x0000000405047291 */ /* 0x001fd4000f8ec0ff */
[----:B------:R-:W0:Y:S04]  /*ee00*/  @!P4 LDS.128 R24, [UR4+0xf0] ;  /* 0x0000f004ff18c984 */ /* 0x000e280008000c00 */
[----:B------:R-:W1:Y:S04]  /*ee10*/  LDS.64 R28, [UR4+0xe8] ;  /* 0x0000e804ff1c7984 */ /* 0x000e680008000a00 */
[----:B------:R-:W3:Y:S01]  /*ee20*/  @!P4 LDS R2, [UR4+0x100] ;  /* 0x00010004ff02c984 */ /* 0x000ee20008000800 */
[----:B0-----:R-:W-:Y:S02]  /*ee30*/  @!P4 VIMNMX R63, PT, PT, R63, R24, !PT ;  /* 0x000000183f3fc248 */ /* 0x001fe40007fe0100 */
[----:B------:R-:W-:-:S02]  /*ee40*/  @!P4 VIMNMX R62, PT, PT, R62, R25, PT ;  /* 0x000000193e3ec248 */ /* 0x000fc40003fe0100 */
[----:B------:R-:W-:Y:S01]  /*ee50*/  @!P4 VIMNMX R5, PT, PT, R5, R26, !PT ;  /* 0x0000001a0505c248 */ /* 0x000fe20007fe0100 */
[----:B-1----:R-:W-:Y:S01]  /*ee60*/  IMAD.IADD R37, R37, 0x1, R28 ;  /* 0x0000000125257824 */ /* 0x002fe200078e021c */
[----:B------:R-:W-:Y:S02]  /*ee70*/  @!P4 VIMNMX R58, PT, PT, R58, R27, PT ;  /* 0x0000001b3a3ac248 */ /* 0x000fe40003fe0100 */
[----:B------:R-:W-:Y:S02]  /*ee80*/  @!P4 VIMNMX R64, PT, PT, R64, R29, PT ;  /* 0x0000001d4040c248 */ /* 0x000fe40003fe0100 */
[----:B---3--:R-:W-:-:S07]  /*ee90*/  @!P4 VIMNMX R59, PT, PT, R59, R2, !PT ;  /* 0x000000023b3bc248 */ /* 0x008fce0007fe0100 */
.L_x_1575:
[----:B------:R-:W-:Y:S05]  /*eea0*/  BSYNC.RECONVERGENT B0 ;  /* 0x0000000000007941 */ /* 0x000fea0003800200 */
.L_x_1574:
        /* <DEDUP_REMOVED lines=28> */
.L_x_1578:
[----:B------:R-:W-:Y:S05]  /*f070*/  BSYNC.RECONVERGENT B0 ;  /* 0x0000000000007941 */ /* 0x000fea0003800200 */
.L_x_1577:
        /* <DEDUP_REMOVED lines=11> */
.L_x_1580:
[----:B------:R-:W-:Y:S05]  /*f130*/  BSYNC.RECONVERGENT B0 ;  /* 0x0000000000007941 */ /* 0x000fea0003800200 */
.L_x_1579:
        /* <DEDUP_REMOVED lines=11> */
.L_x_1582:
[----:B------:R-:W-:Y:S05]  /*f1f0*/  BSYNC.RECONVERGENT B0 ;  /* 0x0000000000007941 */ /* 0x000fea0003800200 */
.L_x_1581:
[----:B------:R-:W-:Y:S01]  /*f200*/  BAR.SYNC.DEFER_BLOCKING 0x0 ;  /* 0x0000000000007b1d */ /* 0x000fe20000010000 */
[----:B------:R-:W-:-:S05]  /*f210*/  ISETP.GE.AND P0, PT, R3, R19, PT ;  /* 0x000000130300720c */ /* 0x000fca0003f06270 */
[----:B------:R-:W-:Y:S08]  /*f220*/  BSSY.RECONVERGENT B0, `(.L_x_1583) ;  /* 0x0000069000007945 */ /* 0x000ff00003800200 */
[----:B------:R-:W-:Y:S05]  /*f230*/  @P0 BRA `(.L_x_1584) ;  /* 0x00000004009c0947 */ /* 0x000fea0003800000 */
[----:B----4-:R-:W-:Y:S01]  /*f240*/  LOP3.LUT R4, RZ, R3, RZ, 0x33, !PT ;  /* 0x00000003ff047212 */ /* 0x010fe200078e33ff */
[----:B------:R-:W4:Y:S01]  /*f250*/  LDC.64 R32, c[0x0][0x3c8] ;  /* 0x0000f200ff207b82 */ /* 0x000f220000000a00 */
[----:B------:R-:W-:Y:S01]  /*f260*/  BSSY.RECONVERGENT B1, `(.L_x_1585) ;  /* 0x0000028000017945 */ /* 0x000fe20003800200 */
[----:B------:R-:W-:Y:S01]  /*f270*/  IMAD.MOV.U32 R9, RZ, RZ, R3 ;  /* 0x000000ffff097224 */ /* 0x000fe200078e0003 */
[----:B------:R-:W-:-:S04]  /*f280*/  IADD3 R4, PT, PT, R4, R19, RZ ;  /* 0x0000001304047210 */ /* 0x000fc80007ffe0ff */
[C---:B0--3--:R-:W-:Y:S02]  /*f290*/  LOP3.LUT R5, R4.reuse, 0x300, RZ, 0xc0, !PT ;  /* 0x0000030004057812 */ /* 0x049fe400078ec0ff */
[----:B------:R-:W-:Y:S02]  /*f2a0*/  ISETP.GE.U32.AND P1, PT, R4, 0x300, PT ;  /* 0x000003000400780c */ /* 0x000fe40003f26070 */
[----:B------:R-:W-:-:S13]  /*f2b0*/  ISETP.NE.AND P0, PT, R5, 0x300, PT ;  /* 0x000003000500780c */ /* 0x000fda0003f05270 */
[----:B------:R-:W-:Y:S05]  /*f2c0*/  @!P0 BRA `(.L_x_1586) ;  /* 0x0000000000848947 */ /* 0x000fea0003800000 */
[----:B------:R-:W-:Y:S01]  /*f2d0*/  LEA.HI R6, R4, 0x1, RZ, 0x18 ;  /* 0x0000000104067811 */ /* 0x000fe200078fc0ff */
[----:B------:R-:W-:Y:S02]  /*f2e0*/  IMAD.MOV.U32 R4, RZ, RZ, 0xc ;  /* 0x0000000cff047424 */ /* 0x000fe400078e00ff */
[----:B------:R-:W-:Y:S01]  /*f2f0*/  IMAD.MOV.U32 R5, RZ, RZ, 0x0 ;  /* 0x00000000ff057424 */ /* 0x000fe200078e00ff */
[C---:B------:R-:W-:Y:S01]  /*f300*/  LOP3.LUT R8, R6.reuse, 0x3, RZ, 0xc0, !PT ;  /* 0x0000000306087812 */ /* 0x040fe200078ec0ff */
[----:B------:R-:W-:Y:S02]  /*f310*/  IMAD.SHL.U32 R9, R6, 0x100, RZ ;  /* 0x0000010006097824 */ /* 0x000fe400078e00ff */
[----:B----4-:R-:W-:Y:S01]  /*f320*/  IMAD.WIDE.U32 R6, R32, 0x1, R4 ;  /* 0x0000000120067825 */ /* 0x010fe200078e0004 */
[----:B------:R-:W-:Y:S02]  /*f330*/  IADD3 R8, PT, PT, -R8, RZ, RZ ;  /* 0x000000ff08087210 */ /* 0x000fe40007ffe1ff */
[----:B------:R-:W-:Y:S01]  /*f340*/  LOP3.LUT R4, R9, 0x300, RZ, 0xc0, !PT ;  /* 0x0000030009047812 */ /* 0x000fe200078ec0ff */
[----:B------:R-:W-:-:S02]  /*f350*/  IMAD R10, R3, 0x1c, R0 ;  /* 0x0000001c030a7824 */ /* 0x000fc400078e0200 */
[----:B-1----:R-:W-:Y:S02]  /*f360*/  IMAD.IADD R11, R2, 0x1, R3 ;  /* 0x00000001020b7824 */ /* 0x002fe400078e0203 */
[----:B------:R-:W-:Y:S02]  /*f370*/  VIADD R10, R10, 0xc ;  /* 0x0000000c0a0a7836 */ /* 0x000fe40000000000 */
[----:B------:R-:W-:Y:S02]  /*f380*/  IMAD.IADD R35, R7, 0x1, R33 ;  /* 0x0000000107237824 */ /* 0x000fe400078e0221 */
[----:B------:R-:W-:-:S07]  /*f390*/  IMAD.IADD R9, R4, 0x1, R3 ;  /* 0x0000000104097824 */ /* 0x000fce00078e0203 */
.L_x_1587:
[----:B0-----:R-:W0:Y:S01]  /*f3a0*/  LDS R13, [R10+-0x8] ;  /* 0xfffff8000a0d7984 */ /* 0x001e220000000800 */
[----:B------:R-:W-:Y:S02]  /*f3b0*/  IMAD.MOV.U32 R4, RZ, RZ, R6 ;  /* 0x000000ffff047224 */ /* 0x000fe400078e0006 */
[----:B------:R-:W-:Y:S01]  /*f3c0*/  IMAD.MOV.U32 R5, RZ, RZ, R35 ;  /* 0x000000ffff057224 */ /* 0x000fe200078e0023 */
[----:B------:R-:W1:Y:S01]  /*f3d0*/  LDS R15, [R10+-0x4] ;  /* 0xfffffc000a0f7984 */ /* 0x000e620000000800 */
[----:B------:R-:W-:Y:S02]  /*f3e0*/  VIADD R8, R8, 0x1 ;  /* 0x0000000108087836 */ /* 0x000fe40000000000 */
[C---:B------:R-:W-:Y:S01]  /*f3f0*/  IMAD.WIDE R4, R11.reuse, 0x18, R4 ;  /* 0x000000180b047825 */ /* 0x040fe200078e0204 */
[----:B------:R-:W3:Y:S01]  /*f400*/  LDS R25, [R10] ;  /* 0x000000000a197984 */ /* 0x000ee20000000800 */
[----:B------:R-:W-:Y:S02]  /*f410*/  IADD3 R11, PT, PT, R11, 0x100, RZ ;  /* 0x000001000b0b7810 */ /* 0x000fe40007ffe0ff */
[----:B------:R-:W-:Y:S01]  /*f420*/  ISETP.NE.AND P0, PT, R8, RZ, PT ;  /* 0x000000ff0800720c */ /* 0x000fe20003f05270 */
        /* <DEDUP_REMOVED lines=11> */
.L_x_1586:
[----:B------:R-:W-:Y:S05]  /*f4e0*/  BSYNC.RECONVERGENT B1 ;  /* 0x0000000000017941 */ /* 0x000fea0003800200 */
.L_x_1585:
[----:B------:R-:W-:Y:S05]  /*f4f0*/  @!P1 BRA `(.L_x_1584) ;  /* 0x0000000000ec9947 */ /* 0x000fea0003800000 */
[----:B0---4-:R-:W-:Y:S01]  /*f500*/  IADD3 R4, P0, PT, R32, 0x3000, RZ ;  /* 0x0000300020047810 */ /* 0x011fe20007f1e0ff */
[----:B------:R-:W-:Y:S02]  /*f510*/  IMAD R0, R9, 0x1c, R0 ;  /* 0x0000001c09007824 */ /* 0x000fe400078e0200 */
[----:B-1----:R-:W-:Y:S02]  /*f520*/  IMAD.IADD R11, R2, 0x1, R9 ;  /* 0x00000001020b7824 */ /* 0x002fe400078e0209 */
[----:B------:R-:W-:Y:S02]  /*f530*/  IMAD.X R5, RZ, RZ, R33, P0 ;  /* 0x000000ffff057224 */ /* 0x000fe400000e0621 */
[----:B------:R-:W-:-:S07]  /*f540*/  VIADD R0, R0, 0x3804 ;  /* 0x0000380400007836 */ /* 0x000fce0000000000 */
.L_x_1588:
        /* <DEDUP_REMOVED lines=34> */
[----:B--2---:R0:W-:Y:S04]  /*f770*/  STG.E desc[UR6][R6.64+-0x2fec], R31 ;  /* 0xffd0141f06007986 */ /* 0x0041e8000c101906 */
        /* <DEDUP_REMOVED lines=19> */
.L_x_1584:
[----:B------:R-:W-:Y:S05]  /*f8b0*/  BSYNC.RECONVERGENT B0 ;  /* 0x0000000000007941 */ /* 0x000fea0003800200 */
.L_x_1583:
[----:B------:R-:W-:Y:S05]  /*f8c0*/  BRA `(.L_x_1589) ;  /* 0x0000000000607947 */ /* 0x000fea0003800000 */
.L_x_1576:
[----:B------:R-:W0:Y:S08]  /*f8d0*/  @P1 LDC.64 R24, c[0x0][0x3c8] ;  /* 0x0000f200ff181b82 */ /* 0x000e300000000a00 */
[----:B------:R-:W1:Y:S08]  /*f8e0*/  @P0 LDC.64 R26, c[0x0][0x3c8] ;  /* 0x0000f200ff1a0b82 */ /* 0x000e700000000a00 */
[----:B------:R-:W3:Y:S01]  /*f8f0*/  @P2 LDC.64 R28, c[0x0][0x3c8] ;  /* 0x0000f200ff1c2b82 */ /* 0x000ee20000000a00 */
[----:B0-----:R-:W-:-:S05]  /*f900*/  @P1 IMAD.WIDE R24, R37, 0x18, R24 ;  /* 0x0000001825181825 */ /* 0x001fca00078e0218 */
[----:B------:R0:W-:Y:S01]  /*f910*/  @P1 STG.E desc[UR6][R24.64], R64 ;  /* 0x0000004018001986 */ /* 0x0001e2000c101906 */
[----:B-1----:R-:W-:-:S03]  /*f920*/  @P0 IMAD.WIDE R26, R31, 0x18, R26 ;  /* 0x000000181f1a0825 */ /* 0x002fc600078e021a */
[----:B------:R0:W-:Y:S04]  /*f930*/  @P1 STG.E desc[UR6][R24.64+0x4], R63 ;  /* 0x0000043f18001986 */ /* 0x0001e8000c101906 */
[----:B------:R0:W-:Y:S01]  /*f940*/  @P1 STG.E desc[UR6][R24.64+0x8], R62 ;  /* 0x0000083e18001986 */ /* 0x0001e2000c101906 */
[----:B---3--:R-:W-:-:S03]  /*f950*/  @P2 IMAD.WIDE R28, R65, 0x18, R28 ;  /* 0x00000018411c2825 */ /* 0x008fc600078e021c */
        /* <DEDUP_REMOVED lines=15> */
.L_x_1589:
[----:B------:R-:W-:-:S13]  /*fa50*/  ISETP.NE.AND P0, PT, R3, 0xff, PT ;  /* 0x000000ff0300780c */ /* 0x000fda0003f05270 */
[----:B------:R-:W-:Y:S05]  /*fa60*/  @P0 EXIT ;  /* 0x000000000000094d */ /* 0x000fea0003800000 */
[----:B0--34-:R-:W0:Y:S01]  /*fa70*/  LDC.64 R4, c[0x0][0x3d0] ;  /* 0x0000f400ff047b82 */ /* 0x019e220000000a00 */
[----:B------:R-:W-:-:S13]  /*fa80*/  ISETP.NE.AND P0, PT, R69, 0x300, PT ;  /* 0x000003004500780c */ /* 0x000fda0003f05270 */
[----:B------:R-:W-:Y:S05]  /*fa90*/  @P0 BRA `(.L_x_1590) ;  /* 0x0000000000240947 */ /* 0x000fea0003800000 */
[----:B-1----:R-:W2:Y:S02]  /*faa0*/  LDC.64 R2, c[0x0][0x3c8] ;  /* 0x0000f200ff027b82 */ /* 0x002ea40000000a00 */
[C---:B--2---:R-:W-:Y:S01]  /*fab0*/  IMAD.WIDE R2, R20.reuse, 0x18, R2 ;  /* 0x0000001814027825 */ /* 0x044fe200078e0202 */
[----:B------:R-:W-:-:S04]  /*fac0*/  IADD3 R20, PT, PT, R20, 0x1, RZ ;  /* 0x0000000114147810 */ /* 0x000fc80007ffe0ff */
[----:B------:R3:W-:Y:S04]  /*fad0*/  STG.E desc[UR6][R2.64], R21 ;  /* 0x0000001502007986 */ /* 0x0007e8000c101906 */
[----:B------:R3:W-:Y:S04]  /*fae0*/  STG.E desc[UR6][R2.64+0x4], R22 ;  /* 0x0000041602007986 */ /* 0x0007e8000c101906 */
[----:B------:R3:W-:Y:S04]  /*faf0*/  STG.E desc[UR6][R2.64+0x8], R23 ;  /* 0x0000081702007986 */ /* 0x0007e8000c101906 */
[----:B------:R3:W-:Y:S04]  /*fb00*/  STG.E desc[UR6][R2.64+0xc], R16 ;  /* 0x00000c1002007986 */ /* 0x0007e8000c101906 */
[----:B------:R3:W-:Y:S04]  /*fb10*/  STG.E desc[UR6][R2.64+0x10], R17 ;  /* 0x0000101102007986 */ /* 0x0007e8000c101906 */
[----:B------:R3:W-:Y:S02]  /*fb20*/  STG.E desc[UR6][R2.64+0x14], R18 ;  /* 0x0000141202007986 */ /* 0x0007e4000c101906 */
.L_x_1590:
[----:B0-2---:R-:W-:Y:S01]  /*fb30*/  STG.E desc[UR6][R4.64], R20 ;  /* 0x0000001404007986 */ /* 0x005fe2000c101906 */
[----:B------:R-:W-:Y:S05]  /*fb40*/  EXIT ;  /* 0x000000000000794d */ /* 0x000fea0003800000 */
.L_x_1446:
[----:B------:R-:W-:Y:S01]  /*fb50*/  BSSY B0, `(.L_x_1591) ;  /* 0x0000006000007945 */ /* 0x000fe20003800000 */
[----:B------:R-:W-:Y:S01]  /*fb60*/  PLOP3.LUT P3, PT, P0, PT, PT, 0x8, 0x80 ;  /* 0x000000000080781c */ /* 0x000fe2000076e170 */
[----:B------:R-:W-:-:S12]  /*fb70*/  IMAD.MOV.U32 R0, RZ, RZ, -0x1 ;  /* 0xffffffffff007424 */ /* 0x000fd800078e00ff */
[----:B------:R-:W-:Y:S05]  /*fb80*/  WARPSYNC.COLLECTIVE R0, `(.L_x_1592) ;  /* 0x0000000000087348 */ /* 0x000fea0003c00000 */
[----:B------:R-:W-:Y:S01]  /*fb90*/  VOTE.ANY P3, P3 ;  /* 0x0000000000ff7806 */ /* 0x000fe20001860100 */
[----:B------:R-:W-:-:S12]  /*fba0*/  ENDCOLLECTIVE ;  /* 0x000000000000791b */ /* 0x000fd80003800000 */
.L_x_1592:
[----:B------:R-:W-:Y:S05]  /*fbb0*/  BSYNC B0 ;  /* 0x0000000000007941 */ /* 0x000fea0003800000 */
.L_x_1591:
[----:B------:R-:W-:Y:S01]  /*fbc0*/  PLOP3.LUT P0, PT, P3, PT, PT, 0x80, 0x8 ;  /* 0x000000000008781c */ /* 0x000fe20001f0f070 */
[----:B------:R-:W-:-:S12]  /*fbd0*/  BRA `(.L_x_1593) ;  /* 0xffffff5800a07947 */ /* 0x000fd8000383ffff */
.L_x_1451:
[----:B------:R-:W2:Y:S01]  /*fbe0*/  S2R R44, SR_GEMASK ;  /* 0x00000000002c7919 */ /* 0x000ea20000003c00 */
[----:B------:R-:W-:Y:S01]  /*fbf0*/  BSSY B0, `(.L_x_1594) ;  /* 0x0000006000007945 */ /* 0x000fe20003800000 */
[----:B------:R-:W-:Y:S01]  /*fc00*/  PLOP3.LUT P3, PT, P0, PT, PT, 0x8, 0x80 ;  /* 0x000000000080781c */ /* 0x000fe2000076e170 */
[----:B------:R-:W-:-:S12]  /*fc10*/  IMAD.MOV.U32 R0, RZ, RZ, -0x1 ;  /* 0xffffffffff007424 */ /* 0x000fd800078e00ff */
[----:B012--5:R-:W-:Y:S05]  /*fc20*/  WARPSYNC.COLLECTIVE R0, `(.L_x_1595) ;  /* 0x0000000000087348 */ /* 0x027fea0003c00000 */
[----:B------:R-:W-:Y:S01]  /*fc30*/  VOTE.ANY R0, PT, P3 ;  /* 0x0000000000007806 */ /* 0x000fe200018e0100 */
[----:B012--5:R-:W-:Y:S06]  /*fc40*/  ENDCOLLECTIVE ;  /* 0x000000000000791b */ /* 0x027fec0003800000 */
.L_x_1595:
[----:B------:R-:W-:Y:S05]  /*fc50*/  BSYNC B0 ;  /* 0x0000000000007941 */ /* 0x000fea0003800000 */
.L_x_1594:
        /* <DEDUP_REMOVED lines=10> */
.L_x_1596:
[----:B------:R-:W-:Y:S01]  /*fd00*/  IMAD.MOV.U32 R21, RZ, RZ, R2 ;  /* 0x000000ffff157224 */ /* 0x000fe200078e0002 */
[----:B------:R-:W-:-:S07]  /*fd10*/  MOV R25, R22 ;  /* 0x0000001600197202 */ /* 0x000fce0000000f00 */
[----:B------:R-:W-:Y:S05]  /*fd20*/  WARPSYNC.COLLECTIVE R0, `(.L_x_1597) ;  /* 0x0000000000087348 */ /* 0x000fea0003c00000 */
[----:B------:R0:W1:Y:S02]  /*fd30*/  SHFL.DOWN P3, R22, R21, R20, R23 ;  /* 0x0800001415167389 */ /* 0x0000640000060017 */
[----:B01----:R-:W-:Y:S05]  /*fd40*/  ENDCOLLECTIVE ;  /* 0x000000000000791b */ /* 0x003fea0003800000 */
.L_x_1597:
[----:B------:R-:W-:Y:S02]  /*fd50*/  IMAD.MOV.U32 R21, RZ, RZ, R3 ;  /* 0x000000ffff157224 */ /* 0x000fe400078e0003 */
[----:B------:R-:W-:-:S07]  /*fd60*/  IMAD.MOV.U32 R27, RZ, RZ, R22 ;  /* 0x000000ffff1b7224 */ /* 0x000fce00078e0016 */
[----:B------:R-:W-:Y:S05]  /*fd70*/  WARPSYNC.COLLECTIVE R0, `(.L_x_1598) ;  /* 0x0000000000087348 */ /* 0x000fea0003c00000 */
[----:B------:R0:W1:Y:S02]  /*fd80*/  SHFL.DOWN P3, R22, R21, R20, R23 ;  /* 0x0800001415167389 */ /* 0x0000640000060017 */
[----:B01----:R-:W-:Y:S05]  /*fd90*/  ENDCOLLECTIVE ;  /* 0x000000000000791b */ /* 0x003fea0003800000 */
.L_x_1598:
[----:B------:R-:W-:Y:S02]  /*fda0*/  IMAD.MOV.U32 R21, RZ, RZ, R16 ;  /* 0x000000ffff157224 */ /* 0x000fe400078e0010 */
[----:B------:R-:W-:-:S07]  /*fdb0*/  IMAD.MOV.U32 R24, RZ, RZ, R22 ;  /* 0x000000ffff187224 */ /* 0x000fce00078e0016 */
[----:B------:R-:W-:Y:S05]  /*fdc0*/  WARPSYNC.COLLECTIVE R0, `(.L_x_1599) ;  /* 0x0000000000087348 */ /* 0x000fea0003c00000 */
[----:B------:R0:W1:Y:S02]  /*fdd0*/  SHFL.DOWN P3, R22, R21, R20, R23 ;  /* 0x0800001415167389 */ /* 0x0000640000060017 */
[----:B01----:R-:W-:Y:S05]  /*fde0*/  ENDCOLLECTIVE ;  /* 0x000000000000791b */ /* 0x003fea0003800000 */
.L_x_1599:
[----:B------:R-:W-:Y:S01]  /*fdf0*/  MOV R21, R17 ;  /* 0x0000001100157202 */ /* 0x000fe20000000f00 */
[----:B------:R-:W-:-:S07]  /*fe00*/  IMAD.MOV.U32 R35, RZ, RZ, R22 ;  /* 0x000000ffff237224 */ /* 0x000fce00078e0016 */
[----:B------:R-:W-:Y:S05]  /*fe10*/  WARPSYNC.COLLECTIVE R0, `(.L_x_1600) ;  /* 0x0000000000087348 */ /* 0x000fea0003c00000 */
[----:B------:R0:W1:Y:S02]  /*fe20*/  SHFL.DOWN P3, R22, R21, R20, R23 ;  /* 0x0800001415167389 */ /* 0x0000640000060017 */
[----:B01----:R-:W-:Y:S05]  /*fe30*/  ENDCOLLECTIVE ;  /* 0x000000000000791b */ /* 0x003fea0003800000 */
.L_x_1600:
[----:B------:R-:W-:Y:S02]  /*fe40*/  IMAD.MOV.U32 R21, RZ, RZ, R18 ;  /* 0x000000ffff157224 */ /* 0x000fe400078e0012 */
[----:B------:R-:W-:-:S07]  /*fe50*/  IMAD.MOV.U32 R26, RZ, RZ, R22 ;  /* 0x000000ffff1a7224 */ /* 0x000fce00078e0016 */
[----:B------:R-:W-:Y:S05]  /*fe60*/  WARPSYNC.COLLECTIVE R0, `(.L_x_1601) ;  /* 0x0000000000087348 */ /* 0x000fea0003c00000 */
[----:B------:R0:W1:Y:S02]  /*fe70*/  SHFL.DOWN P3, R22, R21, R20, R23 ;  /* 0x0800001415167389 */ /* 0x0000640000060017 */
[----:B01----:R-:W-:Y:S05]  /*fe80*/  ENDCOLLECTIVE ;  /* 0x000000000000791b */ /* 0x003fea0003800000 */
.L_x_1601:
[----:B------:R-:W-:Y:S02]  /*fe90*/  IMAD.MOV.U32 R21, RZ, RZ, R19 ;  /* 0x000000ffff157224 */ /* 0x000fe400078e0013 */
[----:B------:R-:W-:-:S07]  /*fea0*/  IMAD.MOV.U32 R37, RZ, RZ, R22 ;  /* 0x000000ffff257224 */ /* 0x000fce00078e0016 */
[----:B------:R-:W-:Y:S05]  /*feb0*/  WARPSYNC.COLLECTIVE R0, `(.L_x_1602) ;  /* 0x0000000000087348 */ /* 0x000fea0003c00000 */
[----:B------:R0:W1:Y:S02]  /*fec0*/  SHFL.DOWN P3, R22, R21, R20, R23 ;  /* 0x0800001415167389 */ /* 0x0000640000060017 */
[----:B01----:R-:W-:Y:S05]  /*fed0*/  ENDCOLLECTIVE ;  /* 0x000000000000791b */ /* 0x003fea0003800000 */
.L_x_1602:
[----:B------:R-:W-:Y:S05]  /*fee0*/  BRA `(.L_x_1603) ;  /* 0xffffff5800807947 */ /* 0x000fea000383ffff */
.L_x_1454:
[----:B------:R-:W-:Y:S01]  /*fef0*/  BSSY B0, `(.L_x_1604) ;  /* 0x0000007000007945 */ /* 0x000fe20003800000 */
[----:B------:R-:W-:Y:S01]  /*ff00*/  IMAD.MOV.U32 R21, RZ, RZ, R36 ;  /* 0x000000ffff157224 */ /* 0x000fe200078e0024 */
[----:B------:R-:W-:Y:S01]  /*ff10*/  MOV R0, 0xffffffff ;  /* 0xffffffff00007802 */ /* 0x000fe20000000f00 */
[----:B------:R-:W-:-:S07]  /*ff20*/  IMAD.MOV.U32 R20, RZ, RZ, 0x2 ;  /* 0x00000002ff147424 */ /* 0x000fce00078e00ff */
[----:B0-234-:R-:W-:Y:S05]  /*ff30*/  WARPSYNC.COLLECTIVE R0, `(.L_x_1605) ;  /* 0x0000000000087348 */ /* 0x01dfea0003c00000 */
[----:B0-----:R0:W1:Y:S02]  /*ff40*/  SHFL.DOWN P3, R22, R21, R20, R23 ;  /* 0x0800001415167389 */ /* 0x0010640000060017 */
[----:B01234-:R-:W-:Y:S05]  /*ff50*/  ENDCOLLECTIVE ;  /* 0x000000000000791b */ /* 0x01ffea0003800000 */
.L_x_1605:
[----:B------:R-:W-:Y:S05]  /*ff60*/  BSYNC B0 ;  /* 0x0000000000007941 */ /* 0x000fea0003800000 */
.L_x_1604:
[----:B------:R-:W-:Y:S02]  /*ff70*/  IMAD.MOV.U32 R21, RZ, RZ, R2 ;  /* 0x000000ffff157224 */ /* 0x000fe400078e0002 */
[----:B------:R-:W-:Y:S02]  /*ff80*/  IMAD.MOV.U32 R20, RZ, RZ, 0x2 ;  /* 0x00000002ff147424 */ /* 0x000fe400078e00ff */
[----:B------:R-:W-:Y:S02]  /*ff90*/  IMAD.MOV.U32 R0, RZ, RZ, -0x1 ;  /* 0xffffffffff007424 */ /* 0x000fe400078e00ff */
[----:B------:R-:W-:-:S07]  /*ffa0*/  IMAD.MOV.U32 R25, RZ, RZ, R22 ;  /* 0x000000ffff197224 */ /* 0x000fce00078e0016 */
[----:B------:R-:W-:Y:S05]  /*ffb0*/  WARPSYNC.COLLECTIVE R0, `(.L_x_1606) ;  /* 0x0000000000087348 */ /* 0x000fea0003c00000 */
[----:B------:R0:W1:Y:S02]  /*ffc0*/  SHFL.DOWN P3, R22, R21, R20, R23 ;  /* 0x0800001415167389 */ /* 0x0000640000060017 */
[----:B01----:R-:W-:Y:S05]  /*ffd0*/  ENDCOLLECTIVE ;  /* 0x000000000000791b */ /* 0x003fea0003800000 */
.L_x_1606:
[----:B------:R-:W-:Y:S02]  /*ffe0*/  IMAD.MOV.U32 R21, RZ, RZ, R3 ;  /* 0x000000ffff157224 */ /* 0x000fe400078e0003 */
[----:B------:R-:W-:-:S07]  /*fff0*/  IMAD.MOV.U32 R27, RZ, RZ, R22 ;  /* 0x000000ffff1b7224 */ /* 0x000fce00078e0016 */
[----:B------:R-:W-:Y:S05]  /*10000*/  WARPSYNC.COLLECTIVE R0, `(.L_x_1607) ;  /* 0x0000000000087348 */ /* 0x000fea0003c00000 */
[----:B------:R0:W1:Y:S02]  /*10010*/  SHFL.DOWN P3, R22, R21, R20, R23 ;  /* 0x0800001415167389 */ /* 0x0000640000060017 */
[----:B01----:R-:W-:Y:S05]  /*10020*/  ENDCOLLECTIVE ;  /* 0x000000000000791b */ /* 0x003fea0003800000 */
.L_x_1607:
[----:B------:R-:W-:Y:S01]  /*10030*/  IMAD.MOV.U32 R21, RZ, RZ, R16 ;  /* 0x000000ffff157224 */ /* 0x000fe200078e0010 */
[----:B------:R-:W-:-:S07]  /*10040*/  MOV R24, R22 ;  /* 0x0000001600187202 */ /* 0x000fce0000000f00 */
[----:B------:R-:W-:Y:S05]  /*10050*/  WARPSYNC.COLLECTIVE R0, `(.L_x_1608) ;  /* 0x0000000000087348 */ /* 0x000fea0003c00000 */
[----:B------:R0:W1:Y:S02]  /*10060*/  SHFL.DOWN P3, R22, R21, R20, R23 ;  /* 0x0800001415167389 */ /* 0x0000640000060017 */
[----:B01----:R-:W-:Y:S05]  /*10070*/  ENDCOLLECTIVE ;  /* 0x000000000000791b */ /* 0x003fea0003800000 */
.L_x_1608:
[----:B------:R-:W-:Y:S02]  /*10080*/  IMAD.MOV.U32 R21, RZ, RZ, R17 ;  /* 0x000000ffff157224 */ /* 0x000fe400078e0011 */
[----:B------:R-:W-:-:S07]  /*10090*/  IMAD.MOV.U32 R35, RZ, RZ, R22 ;  /* 0x000000ffff237224 */ /* 0x000fce00078e0016 */
[----:B------:R-:W-:Y:S05]  /*100a0*/  WARPSYNC.COLLECTIVE R0, `(.L_x_1609) ;  /* 0x0000000000087348 */ /* 0x000fea0003c00000 */
[----:B------:R0:W1:Y:S02]  /*100b0*/  SHFL.DOWN P3, R22, R21, R20, R23 ;  /* 0x0800001415167389 */ /* 0x0000640000060017 */
[----:B01----:R-:W-:Y:S05]  /*100c0*/  ENDCOLLECTIVE ;  /* 0x000000000000791b */ /* 0x003fea0003800000 */
.L_x_1609:
[----:B------:R-:W-:Y:S02]  /*100d0*/  IMAD.MOV.U32 R21, RZ, RZ, R18 ;  /* 0x000000ffff157224 */ /* 0x000fe400078e0012 */
[----:B------:R-:W-:-:S07]  /*100e0*/  IMAD.MOV.U32 R26, RZ, RZ, R22 ;  /* 0x000000ffff1a7224 */ /* 0x000fce00078e0016 */
[----:B------:R-:W-:Y:S05]  /*100f0*/  WARPSYNC.COLLECTIVE R0, `(.L_x_1610) ;  /* 0x0000000000087348 */ /* 0x000fea0003c00000 */
[----:B------:R0:W1:Y:S02]  /*10100*/  SHFL.DOWN P3, R22, R21, R20, R23 ;  /* 0x0800001415167389 */ /* 0x0000640000060017 */
[----:B01----:R-:W-:Y:S05]  /*10110*/  ENDCOLLECTIVE ;  /* 0x000000000000791b */ /* 0x003fea0003800000 */
.L_x_1610:
[----:B------:R-:W-:Y:S01]  /*10120*/  MOV R21, R19 ;  /* 0x0000001300157202 */ /* 0x000fe20000000f00 */
[----:B------:R-:W-:-:S07]  /*10130*/  IMAD.MOV.U32 R37, RZ, RZ, R22 ;  /* 0x000000ffff257224 */ /* 0x000fce00078e0016 */
[----:B------:R-:W-:Y:S05]  /*10140*/  WARPSYNC.COLLECTIVE R0, `(.L_x_1611) ;  /* 0x0000000000087348 */ /* 0x000fea0003c00000 */
[----:B------:R0:W1:Y:S02]  /*10150*/  SHFL.DOWN P3, R22, R21, R20, R23 ;  /* 0x0800001415167389 */ /* 0x0000640000060017 */
[----:B01----:R-:W-:Y:S05]  /*10160*/  ENDCOLLECTIVE ;  /* 0x000000000000791b */ /* 0x003fea0003800000 */
.L_x_1611:
[----:B------:R-:W-:Y:S05]  /*10170*/  BRA `(.L_x_1612) ;  /* 0xffffff5800307947 */ /* 0x000fea000383ffff */
.L_x_1457:
[----:B------:R-:W-:Y:S01]  /*10180*/  BSSY B0, `(.L_x_1613) ;  /* 0x0000007000007945 */ /* 0x000fe20003800000 */
[----:B------:R-:W-:Y:S02]  /*10190*/  IMAD.MOV.U32 R21, RZ, RZ, R36 ;  /* 0x000000ffff157224 */ /* 0x000fe400078e0024 */
[----:B------:R-:W-:Y:S02]  /*101a0*/  IMAD.MOV.U32 R20, RZ, RZ, 0x4 ;  /* 0x00000004ff147424 */ /* 0x000fe400078e00ff */
[----:B------:R-:W-:-:S07]  /*101b0*/  IMAD.MOV.U32 R0, RZ, RZ, -0x1 ;  /* 0xffffffffff007424 */ /* 0x000fce00078e00ff */
[----:B01234-:R-:W-:Y:S05]  /*101c0*/  WARPSYNC.COLLECTIVE R0, `(.L_x_1614) ;  /* 0x0000000000087348 */ /* 0x01ffea0003c00000 */
[----:B0-----:R0:W0:Y:S02]  /*101d0*/  SHFL.DOWN P3, R22, R21, R20, R23 ;  /* 0x0800001415167389 */ /* 0x0010240000060017 */
[----:B01234-:R-:W-:Y:S05]  /*101e0*/  ENDCOLLECTIVE ;  /* 0x000000000000791b */ /* 0x01ffea0003800000 */
.L_x_1614:
[----:B------:R-:W-:Y:S05]  /*101f0*/  BSYNC B0 ;  /* 0x0000000000007941 */ /* 0x000fea0003800000 */
.L_x_1613:
[----:B------:R-:W-:Y:S01]  /*10200*/  IMAD.MOV.U32 R21, RZ, RZ, R2 ;  /* 0x000000ffff157224 */ /* 0x000fe200078e0002 */
[----:B------:R-:W-:Y:S01]  /*10210*/  MOV R0, 0xffffffff ;  /* 0xffffffff00007802 */ /* 0x000fe20000000f00 */
[----:B------:R-:W-:Y:S02]  /*10220*/  IMAD.MOV.U32 R20, RZ, RZ, 0x4 ;  /* 0x00000004ff147424 */ /* 0x000fe400078e00ff */
[----:B------:R-:W-:-:S07]  /*10230*/  IMAD.MOV.U32 R25, RZ, RZ, R22 ;  /* 0x000000ffff197224 */ /* 0x000fce00078e0016 */
[----:B------:R-:W-:Y:S05]  /*10240*/  WARPSYNC.COLLECTIVE R0, `(.L_x_1615) ;  /* 0x0000000000087348 */ /* 0x000fea0003c00000 */
[----:B------:R0:W1:Y:S02]  /*10250*/  SHFL.DOWN P3, R22, R21, R20, R23 ;  /* 0x0800001415167389 */ /* 0x0000640000060017 */
[----:B01----:R-:W-:Y:S05]  /*10260*/  ENDCOLLECTIVE ;  /* 0x000000000000791b */ /* 0x003fea0003800000 */
.L_x_1615:
[----:B------:R-:W-:Y:S02]  /*10270*/  IMAD.MOV.U32 R21, RZ, RZ, R3 ;  /* 0x000000ffff157224 */ /* 0x000fe400078e0003 */
[----:B------:R-:W-:-:S07]  /*10280*/  IMAD.MOV.U32 R27, RZ, RZ, R22 ;  /* 0x000000ffff1b7224 */ /* 0x000fce00078e0016 */
[----:B------:R-:W-:Y:S05]  /*10290*/  WARPSYNC.COLLECTIVE R0, `(.L_x_1616) ;  /* 0x0000000000087348 */ /* 0x000fea0003c00000 */
[----:B------:R0:W1:Y:S02]  /*102a0*/  SHFL.DOWN P3, R22, R21, R20, R23 ;  /* 0x0800001415167389 */ /* 0x0000640000060017 */
[----:B01----:R-:W-:Y:S05]  /*102b0*/  ENDCOLLECTIVE ;  /* 0x000000000000791b */ /* 0x003fea0003800000 */
.L_x_1616:
[----:B------:R-:W-:Y:S02]  /*102c0*/  IMAD.MOV.U32 R21, RZ, RZ, R16 ;  /* 0x000000ffff157224 */ /* 0x000fe400078e0010 */
[----:B------:R-:W-:-:S07]  /*102d0*/  IMAD.MOV.U32 R24, RZ, RZ, R22 ;  /* 0x000000ffff187224 */ /* 0x000fce00078e0016 */
[----:B------:R-:W-:Y:S05]  /*102e0*/  WARPSYNC.COLLECTIVE R0, `(.L_x_1617) ;  /* 0x0000000000087348 */ /* 0x000fea0003c00000 */
[----:B------:R0:W1:Y:S02]  /*102f0*/  SHFL.DOWN P3, R22, R21, R20, R23 ;  /* 0x0800001415167389 */ /* 0x0000640000060017 */
[----:B01----:R-:W-:Y:S05]  /*10300*/  ENDCOLLECTIVE ;  /* 0x000000000000791b */ /* 0x003fea0003800000 */
.L_x_1617:
[----:B------:R-:W-:Y:S02]  /*10310*/  IMAD.MOV.U32 R21, RZ, RZ, R17 ;  /* 0x000000ffff157224 */ /* 0x000fe400078e0011 */
[----:B------:R-:W-:-:S07]  /*10320*/  IMAD.MOV.U32 R35, RZ, RZ, R22 ;  /* 0x000000ffff237224 */ /* 0x000fce00078e0016 */
[----:B------:R-:W-:Y:S05]  /*10330*/  WARPSYNC.COLLECTIVE R0, `(.L_x_1618) ;  /* 0x0000000000087348 */ /* 0x000fea0003c00000 */
[----:B------:R0:W1:Y:S02]  /*10340*/  SHFL.DOWN P3, R22, R21, R20, R23 ;  /* 0x0800001415167389 */ /* 0x0000640000060017 */
[----:B01----:R-:W-:Y:S05]  /*10350*/  ENDCOLLECTIVE ;  /* 0x000000000000791b */ /* 0x003fea0003800000 */
.L_x_1618:
[----:B------:R-:W-:Y:S01]  /*10360*/  IMAD.MOV.U32 R21, RZ, RZ, R18 ;  /* 0x000000ffff157224 */ /* 0x000fe200078e0012 */
[----:B------:R-:W-:-:S07]  /*10370*/  MOV R26, R22 ;  /* 0x00000016001a7202 */ /* 0x000fce0000000f00 */
[----:B------:R-:W-:Y:S05]  /*10380*/  WARPSYNC.COLLECTIVE R0, `(.L_x_1619) ;  /* 0x0000000000087348 */ /* 0x000fea0003c00000 */
[----:B------:R0:W1:Y:S02]  /*10390*/  SHFL.DOWN P3, R22, R21, R20, R23 ;  /* 0x0800001415167389 */ /* 0x0000640000060017 */
[----:B01----:R-:W-:Y:S05]  /*103a0*/  ENDCOLLECTIVE ;  /* 0x000000000000791b */ /* 0x003fea0003800000 */
.L_x_1619:
[----:B------:R-:W-:Y:S02]  /*103b0*/  IMAD.MOV.U32 R21, RZ, RZ, R19 ;  /* 0x000000ffff157224 */ /* 0x000fe400078e0013 */
[----:B------:R-:W-:-:S07]  /*103c0*/  IMAD.MOV.U32 R37, RZ, RZ, R22 ;  /* 0x000000ffff257224 */ /* 0x000fce00078e0016 */
[----:B------:R-:W-:Y:S05]  /*103d0*/  WARPSYNC.COLLECTIVE R0, `(.L_x_1620) ;  /* 0x0000000000087348 */ /* 0x000fea0003c00000 */
[----:B------:R0:W1:Y:S02]  /*103e0*/  SHFL.DOWN P3, R22, R21, R20, R23 ;  /* 0x0800001415167389 */ /* 0x0000640000060017 */
[----:B01----:R-:W-:Y:S05]  /*103f0*/  ENDCOLLECTIVE ;  /* 0x000000000000791b */ /* 0x003fea0003800000 */
.L_x_1620:
[----:B------:R-:W-:Y:S05]  /*10400*/  BRA `(.L_x_1621) ;  /* 0xffffff5400e47947 */ /* 0x000fea000383ffff */
.L_x_1460:
[----:B------:R-:W-:Y:S01]  /*10410*/  BSSY B0, `(.L_x_1622) ;  /* 0x0000007000007945 */ /* 0x000fe20003800000 */
[----:B------:R-:W-:Y:S02]  /*10420*/  IMAD.MOV.U32 R21, RZ, RZ, R36 ;  /* 0x000000ffff157224 */ /* 0x000fe400078e0024 */
[----:B------:R-:W-:Y:S02]  /*10430*/  IMAD.MOV.U32 R20, RZ, RZ, 0x8 ;  /* 0x00000008ff147424 */ /* 0x000fe400078e00ff */
[----:B------:R-:W-:-:S07]  /*10440*/  IMAD.MOV.U32 R0, RZ, RZ, -0x1 ;  /* 0xffffffffff007424 */ /* 0x000fce00078e00ff */
[----:B01234-:R-:W-:Y:S05]  /*10450*/  WARPSYNC.COLLECTIVE R0, `(.L_x_1623) ;  /* 0x0000000000087348 */ /* 0x01ffea0003c00000 */
[----:B0-----:R0:W0:Y:S02]  /*10460*/  SHFL.DOWN P3, R22, R21, R20, R23 ;  /* 0x0800001415167389 */ /* 0x0010240000060017 */
[----:B01234-:R-:W-:Y:S05]  /*10470*/  ENDCOLLECTIVE ;  /* 0x000000000000791b */ /* 0x01ffea0003800000 */
.L_x_1623:
[----:B------:R-:W-:Y:S05]  /*10480*/  BSYNC B0 ;  /* 0x0000000000007941 */ /* 0x000fea0003800000 */
.L_x_1622:
[----:B------:R-:W-:Y:S01]  /*10490*/  IMAD.MOV.U32 R21, RZ, RZ, R2 ;  /* 0x000000ffff157224 */ /* 0x000fe200078e0002 */
[----:B------:R-:W-:Y:S01]  /*104a0*/  MOV R25, R22 ;  /* 0x0000001600197202 */ /* 0x000fe20000000f00 */
[----:B------:R-:W-:Y:S02]  /*104b0*/  IMAD.MOV.U32 R20, RZ, RZ, 0x8 ;  /* 0x00000008ff147424 */ /* 0x000fe400078e00ff */
[----:B------:R-:W-:-:S07]  /*104c0*/  IMAD.MOV.U32 R0, RZ, RZ, -0x1 ;  /* 0xffffffffff007424 */ /* 0x000fce00078e00ff */
[----:B------:R-:W-:Y:S05]  /*104d0*/  WARPSYNC.COLLECTIVE R0, `(.L_x_1624) ;  /* 0x0000000000087348 */ /* 0x000fea0003c00000 */
[----:B------:R0:W1:Y:S02]  /*104e0*/  SHFL.DOWN P3, R22, R21, R20, R23 ;  /* 0x0800001415167389 */ /* 0x0000640000060017 */
[----:B01----:R-:W-:Y:S05]  /*104f0*/  ENDCOLLECTIVE ;  /* 0x000000000000791b */ /* 0x003fea0003800000 */
.L_x_1624:
[----:B------:R-:W-:Y:S02]  /*10500*/  IMAD.MOV.U32 R21, RZ, RZ, R3 ;  /* 0x000000ffff157224 */ /* 0x000fe400078e0003 */
[----:B------:R-:W-:-:S07]  /*10510*/  IMAD.MOV.U32 R27, RZ, RZ, R22 ;  /* 0x000000ffff1b7224 */ /* 0x000fce00078e0016 */
[----:B------:R-:W-:Y:S05]  /*10520*/  WARPSYNC.COLLECTIVE R0, `(.L_x_1625) ;  /* 0x0000000000087348 */ /* 0x000fea0003c00000 */
[----:B------:R0:W1:Y:S02]  /*10530*/  SHFL.DOWN P3, R22, R21, R20, R23 ;  /* 0x0800001415167389 */ /* 0x0000640000060017 */
[----:B01----:R-:W-:Y:S05]  /*10540*/  ENDCOLLECTIVE ;  /* 0x000000000000791b */ /* 0x003fea0003800000 */
.L_x_1625:
[----:B------:R-:W-:Y:S01]  /*10550*/  MOV R21, R16 ;  /* 0x0000001000157202 */ /* 0x000fe20000000f00 */
[----:B------:R-:W-:-:S07]  /*10560*/  IMAD.MOV.U32 R24, RZ, RZ, R22 ;  /* 0x000000ffff187224 */ /* 0x000fce00078e0016 */
[----:B------:R-:W-:Y:S05]  /*10570*/  WARPSYNC.COLLECTIVE R0, `(.L_x_1626) ;  /* 0x0000000000087348 */ /* 0x000fea0003c00000 */
[----:B------:R0:W1:Y:S02]  /*10580*/  SHFL.DOWN P3, R22, R21, R20, R23 ;  /* 0x0800001415167389 */ /* 0x0000640000060017 */
[----:B01----:R-:W-:Y:S05]  /*10590*/  ENDCOLLECTIVE ;  /* 0x000000000000791b */ /* 0x003fea0003800000 */
.L_x_1626:
[----:B------:R-:W-:Y:S02]  /*105a0*/  IMAD.MOV.U32 R21, RZ, RZ, R17 ;  /* 0x000000ffff157224 */ /* 0x000fe400078e0011 */
[----:B------:R-:W-:-:S07]  /*105b0*/  IMAD.MOV.U32 R35, RZ, RZ, R22 ;  /* 0x000000ffff237224 */ /* 0x000fce00078e0016 */
[----:B------:R-:W-:Y:S05]  /*105c0*/  WARPSYNC.COLLECTIVE R0, `(.L_x_1627) ;  /* 0x0000000000087348 */ /* 0x000fea0003c00000 */
[----:B------:R0:W1:Y:S02]  /*105d0*/  SHFL.DOWN P3, R22, R21, R20, R23 ;  /* 0x0800001415167389 */ /* 0x0000640000060017 */
[----:B01----:R-:W-:Y:S05]  /*105e0*/  ENDCOLLECTIVE ;  /* 0x000000000000791b */ /* 0x003fea0003800000 */
.L_x_1627:
[----:B------:R-:W-:Y:S02]  /*105f0*/  IMAD.MOV.U32 R21, RZ, RZ, R18 ;  /* 0x000000ffff157224 */ /* 0x000fe400078e0012 */
[----:B------:R-:W-:-:S07]  /*10600*/  IMAD.MOV.U32 R26, RZ, RZ, R22 ;  /* 0x000000ffff1a7224 */ /* 0x000fce00078e0016 */
[----:B------:R-:W-:Y:S05]  /*10610*/  WARPSYNC.COLLECTIVE R0, `(.L_x_1628) ;  /* 0x0000000000087348 */ /* 0x000fea0003c00000 */
[----:B------:R0:W1:Y:S02]  /*10620*/  SHFL.DOWN P3, R22, R21, R20, R23 ;  /* 0x0800001415167389 */ /* 0x0000640000060017 */
[----:B01----:R-:W-:Y:S05]  /*10630*/  ENDCOLLECTIVE ;  /* 0x000000000000791b */ /* 0x003fea0003800000 */
.L_x_1628:
[----:B------:R-:W-:Y:S02]  /*10640*/  IMAD.MOV.U32 R21, RZ, RZ, R19 ;  /* 0x000000ffff157224 */ /* 0x000fe400078e0013 */
[----:B------:R-:W-:-:S07]  /*10650*/  IMAD.MOV.U32 R37, RZ, RZ, R22 ;  /* 0x000000ffff257224 */ /* 0x000fce00078e0016 */
[----:B------:R-:W-:Y:S05]  /*10660*/  WARPSYNC.COLLECTIVE R0, `(.L_x_1629) ;  /* 0x0000000000087348 */ /* 0x000fea0003c00000 */
[----:B------:R0:W1:Y:S02]  /*10670*/  SHFL.DOWN P3, R22, R21, R20, R23 ;  /* 0x0800001415167389 */ /* 0x0000640000060017 */
[----:B01----:R-:W-:Y:S05]  /*10680*/  ENDCOLLECTIVE ;  /* 0x000000000000791b */ /* 0x003fea0003800000 */
.L_x_1629:
[----:B------:R-:W-:Y:S05]  /*10690*/  BRA `(.L_x_1630) ;  /* 0xffffff5400987947 */ /* 0x000fea000383ffff */
.L_x_1463:
[----:B------:R-:W-:Y:S01]  /*106a0*/  BSSY B0, `(.L_x_1631) ;  /* 0x0000007000007945 */ /* 0x000fe20003800000 */
[----:B------:R-:W-:Y:S01]  /*106b0*/  MOV R21, R36 ;  /* 0x0000002400157202 */ /* 0x000fe20000000f00 */
[----:B------:R-:W-:Y:S02]  /*106c0*/  IMAD.MOV.U32 R20, RZ, RZ, 0x10 ;  /* 0x00000010ff147424 */ /* 0x000fe400078e00ff */
[----:B------:R-:W-:-:S07]  /*106d0*/  IMAD.MOV.U32 R0, RZ, RZ, -0x1 ;  /* 0xffffffffff007424 */ /* 0x000fce00078e00ff */
[----:B01234-:R-:W-:Y:S05]  /*106e0*/  WARPSYNC.COLLECTIVE R0, `(.L_x_1632) ;  /* 0x0000000000087348 */ /* 0x01ffea0003c00000 */
[----:B0-----:R0:W0:Y:S02]  /*106f0*/  SHFL.DOWN P3, R22, R21, R20, R23 ;  /* 0x0800001415167389 */ /* 0x0010240000060017 */
[----:B01234-:R-:W-:Y:S05]  /*10700*/  ENDCOLLECTIVE ;  /* 0x000000000000791b */ /* 0x01ffea0003800000 */
.L_x_1632:
[----:B------:R-:W-:Y:S05]  /*10710*/  BSYNC B0 ;  /* 0x0000000000007941 */ /* 0x000fea0003800000 */
.L_x_1631:
[----:B------:R-:W-:Y:S02]  /*10720*/  IMAD.MOV.U32 R21, RZ, RZ, R2 ;  /* 0x000000ffff157224 */ /* 0x000fe400078e0002 */
[----:B------:R-:W-:Y:S02]  /*10730*/  IMAD.MOV.U32 R20, RZ, RZ, 0x10 ;  /* 0x00000010ff147424 */ /* 0x000fe400078e00ff */
[----:B------:R-:W-:Y:S02]  /*10740*/  IMAD.MOV.U32 R0, RZ, RZ, -0x1 ;  /* 0xffffffffff007424 */ /* 0x000fe400078e00ff */
[----:B------:R-:W-:-:S07]  /*10750*/  IMAD.MOV.U32 R27, RZ, RZ, R22 ;  /* 0x000000ffff1b7224 */ /* 0x000fce00078e0016 */
[----:B------:R-:W-:Y:S05]  /*10760*/  WARPSYNC.COLLECTIVE R0, `(.L_x_1633) ;  /* 0x0000000000087348 */ /* 0x000fea0003c00000 */
[----:B------:R0:W1:Y:S02]  /*10770*/  SHFL.DOWN P3, R22, R21, R20, R23 ;  /* 0x0800001415167389 */ /* 0x0000640000060017 */
[----:B01----:R-:W-:Y:S05]  /*10780*/  ENDCOLLECTIVE ;  /* 0x000000000000791b */ /* 0x003fea0003800000 */
.L_x_1633:
[----:B------:R-:W-:Y:S01]  /*10790*/  IMAD.MOV.U32 R21, RZ, RZ, R3 ;  /* 0x000000ffff157224 */ /* 0x000fe200078e0003 */
[----:B------:R-:W-:-:S07]  /*107a0*/  MOV R35, R22 ;  /* 0x0000001600237202 */ /* 0x000fce0000000f00 */
[----:B------:R-:W-:Y:S05]  /*107b0*/  WARPSYNC.COLLECTIVE R0, `(.L_x_1634) ;  /* 0x0000000000087348 */ /* 0x000fea0003c00000 */
[----:B------:R0:W1:Y:S02]  /*107c0*/  SHFL.DOWN P3, R22, R21, R20, R23 ;  /* 0x0800001415167389 */ /* 0x0000640000060017 */
[----:B01----:R-:W-:Y:S05]  /*107d0*/  ENDCOLLECTIVE ;  /* 0x000000000000791b */ /* 0x003fea0003800000 */
.L_x_1634:
[----:B------:R-:W-:Y:S02]  /*107e0*/  IMAD.MOV.U32 R21, RZ, RZ, R16 ;  /* 0x000000ffff157224 */ /* 0x000fe400078e0010 */
[----:B------:R-:W-:-:S07]  /*107f0*/  IMAD.MOV.U32 R26, RZ, RZ, R22 ;  /* 0x000000ffff1a7224 */ /* 0x000fce00078e0016 */
[----:B------:R-:W-:Y:S05]  /*10800*/  WARPSYNC.COLLECTIVE R0, `(.L_x_1635) ;  /* 0x0000000000087348 */ /* 0x000fea0003c00000 */
[----:B------:R0:W1:Y:S02]  /*10810*/  SHFL.DOWN P3, R22, R21, R20, R23 ;  /* 0x0800001415167389 */ /* 0x0000640000060017 */
[----:B01----:R-:W-:Y:S05]  /*10820*/  ENDCOLLECTIVE ;  /* 0x000000000000791b */ /* 0x003fea0003800000 */
.L_x_1635:
[----:B------:R-:W-:Y:S02]  /*10830*/  IMAD.MOV.U32 R21, RZ, RZ, R17 ;  /* 0x000000ffff157224 */ /* 0x000fe400078e0011 */
[----:B------:R-:W-:-:S07]  /*10840*/  IMAD.MOV.U32 R37, RZ, RZ, R22 ;  /* 0x000000ffff257224 */ /* 0x000fce00078e0016 */
[----:B------:R-:W-:Y:S05]  /*10850*/  WARPSYNC.COLLECTIVE R0, `(.L_x_1636) ;  /* 0x0000000000087348 */ /* 0x000fea0003c00000 */
[----:B------:R0:W1:Y:S02]  /*10860*/  SHFL.DOWN P3, R22, R21, R20, R23 ;  /* 0x0800001415167389 */ /* 0x0000640000060017 */
[----:B01----:R-:W-:Y:S05]  /*10870*/  ENDCOLLECTIVE ;  /* 0x000000000000791b */ /* 0x003fea0003800000 */
.L_x_1636:
[----:B------:R-:W-:Y:S01]  /*10880*/  MOV R21, R18 ;  /* 0x0000001200157202 */ /* 0x000fe20000000f00 */
[----:B------:R-:W-:-:S07]  /*10890*/  IMAD.MOV.U32 R46, RZ, RZ, R22 ;  /* 0x000000ffff2e7224 */ /* 0x000fce00078e0016 */
[----:B------:R-:W-:Y:S05]  /*108a0*/  WARPSYNC.COLLECTIVE R0, `(.L_x_1637) ;  /* 0x0000000000087348 */ /* 0x000fea0003c00000 */
[----:B------:R0:W1:Y:S02]  /*108b0*/  SHFL.DOWN P3, R22, R21, R20, R23 ;  /* 0x0800001415167389 */ /* 0x0000640000060017 */
[----:B01----:R-:W-:Y:S05]  /*108c0*/  ENDCOLLECTIVE ;  /* 0x000000000000791b */ /* 0x003fea0003800000 */
.L_x_1637:
[----:B------:R-:W-:Y:S02]  /*108d0*/  IMAD.MOV.U32 R21, RZ, RZ, R19 ;  /* 0x000000ffff157224 */ /* 0x000fe400078e0013 */
[----:B------:R-:W-:-:S07]  /*108e0*/  IMAD.MOV.U32 R39, RZ, RZ, R22 ;  /* 0x000000ffff277224 */ /* 0x000fce00078e0016 */
[----:B------:R-:W-:Y:S05]  /*108f0*/  WARPSYNC.COLLECTIVE R0, `(.L_x_1638) ;  /* 0x0000000000087348 */ /* 0x000fea0003c00000 */
[----:B------:R0:W1:Y:S02]  /*10900*/  SHFL.DOWN P3, R22, R21, R20, R23 ;  /* 0x0800001415167389 */ /* 0x0000640000060017 */
[----:B01----:R-:W-:Y:S05]  /*10910*/  ENDCOLLECTIVE ;  /* 0x000000000000791b */ /* 0x003fea0003800000 */
.L_x_1638:
[----:B------:R-:W-:Y:S05]  /*10920*/  BRA `(.L_x_1639) ;  /* 0xffffff54004c7947 */ /* 0x000fea000383ffff */
.L_x_1466:
[----:B------:R-:W-:Y:S01]  /*10930*/  BSSY B0, `(.L_x_1640) ;  /* 0x0000006000007945 */ /* 0x000fe20003800000 */
[----:B------:R-:W-:Y:S01]  /*10940*/  PLOP3.LUT P3, PT, P0, PT, PT, 0x80, 0x8 ;  /* 0x000000000008781c */ /* 0x000fe2000076f070 */
[----:B------:R-:W-:-:S12]  /*10950*/  IMAD.MOV.U32 R0, RZ, RZ, -0x1 ;  /* 0xffffffffff007424 */ /* 0x000fd800078e00ff */
[----:B01234-:R-:W-:Y:S05]  /*10960*/  WARPSYNC.COLLECTIVE R0, `(.L_x_1641) ;  /* 0x0000000000087348 */ /* 0x01ffea0003c00000 */
[----:B------:R-:W-:Y:S01]  /*10970*/  VOTE.ALL P3, P3 ;  /* 0x0000000000ff7806 */ /* 0x000fe20001860000 */
[----:B01234-:R-:W-:-:S12]  /*10980*/  ENDCOLLECTIVE ;  /* 0x000000000000791b */ /* 0x01ffd80003800000 */
.L_x_1641:
[----:B------:R-:W-:Y:S05]  /*10990*/  BSYNC B0 ;  /* 0x0000000000007941 */ /* 0x000fea0003800000 */
.L_x_1640:
[----:B------:R-:W-:Y:S01]  /*109a0*/  PLOP3.LUT P0, PT, P3, PT, PT, 0x80, 0x8 ;  /* 0x000000000008781c */ /* 0x000fe20001f0f070 */
[----:B------:R-:W-:-:S12]  /*109b0*/  BRA `(.L_x_1642) ;  /* 0xffffff5400787947 */ /* 0x000fd8000383ffff */
.L_x_1468:
[----:B------:R-:W-:Y:S01]  /*109c0*/  BSSY B0, `(.L_x_1643) ;  /* 0x0000006000007945 */ /* 0x000fe20003800000 */
[----:B------:R-:W-:Y:S01]  /*109d0*/  PLOP3.LUT P3, PT, P0, PT, PT, 0x8, 0x80 ;  /* 0x000000000080781c */ /* 0x000fe2000076e170 */
[----:B------:R-:W-:-:S12]  /*109e0*/  IMAD.MOV.U32 R0, RZ, RZ, -0x1 ;  /* 0xffffffffff007424 */ /* 0x000fd800078e00ff */
[----:B01234-:R-:W-:Y:S05]  /*109f0*/  WARPSYNC.COLLECTIVE R0, `(.L_x_1644) ;  /* 0x0000000000087348 */ /* 0x01ffea0003c00000 */
[----:B------:R-:W-:Y:S01]  /*10a00*/  VOTE.ANY P3, P3 ;  /* 0x0000000000ff7806 */ /* 0x000fe20001860100 */
[----:B01234-:R-:W-:-:S12]  /*10a10*/  ENDCOLLECTIVE ;  /* 0x000000000000791b */ /* 0x01ffd80003800000 */
.L_x_1644:
[----:B------:R-:W-:Y:S05]  /*10a20*/  BSYNC B0 ;  /* 0x0000000000007941 */ /* 0x000fea0003800000 */
.L_x_1643:
[----:B------:R-:W-:Y:S01]  /*10a30*/  PLOP3.LUT P0, PT, P3, PT, PT, 0x80, 0x8 ;  /* 0x000000000008781c */ /* 0x000fe20001f0f070 */
[----:B------:R-:W-:-:S12]  /*10a40*/  BRA `(.L_x_1645) ;  /* 0xffffff54008c7947 */ /* 0x000fd8000383ffff */
.L_x_1473:
[----:B------:R-:W-:Y:S01]  /*10a50*/  BSSY B0, `(.L_x_1646) ;  /* 0x0000006000007945 */ /* 0x000fe20003800000 */
[----:B------:R-:W-:Y:S01]  /*10a60*/  PLOP3.LUT P3, PT, P0, PT, PT, 0x8, 0x80 ;  /* 0x000000000080781c */ /* 0x000fe2000076e170 */
[----:B------:R-:W-:-:S12]  /*10a70*/  IMAD.MOV.U32 R0, RZ, RZ, -0x1 ;  /* 0xffffffffff007424 */ /* 0x000fd800078e00ff */
[----:B012345:R-:W-:Y:S05]  /*10a80*/  WARPSYNC.COLLECTIVE R0, `(.L_x_1647) ;  /* 0x0000000000087348 */ /* 0x03ffea0003c00000 */
[----:B------:R-:W-:Y:S01]  /*10a90*/  VOTE.ANY R0, PT, P3 ;  /* 0x0000000000007806 */ /* 0x000fe200018e0100 */
[----:B012345:R-:W-:Y:S06]  /*10aa0*/  ENDCOLLECTIVE ;  /* 0x000000000000791b */ /* 0x03ffec0003800000 */
.L_x_1647:
[----:B------:R-:W-:Y:S05]  /*10ab0*/  BSYNC B0 ;  /* 0x0000000000007941 */ /* 0x000fea0003800000 */
.L_x_1646:
[----:B------:R-:W-:Y:S01]  /*10ac0*/  LOP3.LUT R0, R0, 0x80000000, R44, 0xec, !PT ;  /* 0x8000000000007812 */ /* 0x000fe200078eec2c */
[----:B------:R-:W-:-:S04]  /*10ad0*/  IMAD.MOV.U32 R20, RZ, RZ, 0x1 ;  /* 0x00000001ff147424 */ /* 0x000fc800078e00ff */
[----:B------:R-:W-:-:S05]  /*10ae0*/  VIADD R21, R0, 0xffffffff ;  /* 0xffffffff00157836 */ /* 0x000fca0000000000 */
[----:B------:R-:W-:Y:S01]  /*10af0*/  LOP3.LUT R47, R0, R21, RZ, 0xc, !PT ;  /* 0x00000015002f7212 */ /* 0x000fe200078e0cff */
[----:B------:R-:W-:Y:S01]  /*10b00*/  IMAD.MOV.U32 R0, RZ, RZ, -0x1 ;  /* 0xffffffffff007424 */ /* 0x000fe200078e00ff */
[----:B------:R-:W-:Y:S02]  /*10b10*/  MOV R21, R39 ;  /* 0x0000002700157202 */ /* 0x000fe40000000f00 */
[----:B------:R0:W1:Y:S05]  /*10b20*/  POPC R23, R47 ;  /* 0x0000002f00177309 */ /* 0x00006a0000000000 */
[----:B01----:R-:W-:Y:S05]  /*10b30*/  WARPSYNC.COLLECTIVE R0, `(.L_x_1648) ;  /* 0x0000000000087348 */ /* 0x003fea0003c00000 */
[----:B-1----:R1:W2:Y:S02]  /*10b40*/  SHFL.DOWN P3, R22, R21, R20, R23 ;  /* 0x0800001415167389 */ /* 0x0022a40000060017 */
[----:B012---:R-:W-:Y:S05]  /*10b50*/  ENDCOLLECTIVE ;  /* 0x000000000000791b */ /* 0x007fea0003800000 */
.L_x_1648:
[----:B------:R-:W-:Y:S02]  /*10b60*/  IMAD.MOV.U32 R21, RZ, RZ, R38 ;  /* 0x000000ffff157224 */ /* 0x000fe400078e0026 */
[----:B------:R-:W-:-:S07]  /*10b70*/  IMAD.MOV.U32 R70, RZ, RZ, R22 ;  /* 0x000000ffff467224 */ /* 0x000fce00078e0016 */
[----:B------:R-:W-:Y:S05]  /*10b80*/  WARPSYNC.COLLECTIVE R0, `(.L_x_1649) ;  /* 0x0000000000087348 */ /* 0x000fea0003c00000 */
[----:B------:R0:W1:Y:S02]  /*10b90*/  SHFL.DOWN P3, R22, R21, R20, R23 ;  /* 0x0800001415167389 */ /* 0x0000640000060017 */
[----:B01----:R-:W-:Y:S05]  /*10ba0*/  ENDCOLLECTIVE ;  /* 0x000000000000791b */ /* 0x003fea0003800000 */
.L_x_1649:
[----:B------:R-:W-:Y:S02]  /*10bb0*/  IMAD.MOV.U32 R21, RZ, RZ, R37 ;  /* 0x000000ffff157224 */ /* 0x000fe400078e0025 */
[----:B------:R-:W-:-:S07]  /*10bc0*/  IMAD.MOV.U32 R71, RZ, RZ, R22 ;  /* 0x000000ffff477224 */ /* 0x000fce00078e0016 */
[----:B------:R-:W-:Y:S05]  /*10bd0*/  WARPSYNC.COLLECTIVE R0, `(.L_x_1650) ;  /* 0x0000000000087348 */ /* 0x000fea0003c00000 */
[----:B------:R0:W1:Y:S02]  /*10be0*/  SHFL.DOWN P3, R22, R21, R20, R23 ;  /* 0x0800001415167389 */ /* 0x0000640000060017 */
[----:B01----:R-:W-:Y:S05]  /*10bf0*/  ENDCOLLECTIVE ;  /* 0x000000000000791b */ /* 0x003fea0003800000 */
.L_x_1650:
[----:B------:R-:W-:Y:S01]  /*10c00*/  IMAD.MOV.U32 R21, RZ, RZ, R35 ;  /* 0x000000ffff157224 */ /* 0x000fe200078e0023 */
[----:B------:R-:W-:-:S07]  /*10c10*/  MOV R72, R22 ;  /* 0x0000001600487202 */ /* 0x000fce0000000f00 */
[----:B------:R-:W-:Y:S05]  /*10c20*/  WARPSYNC.COLLECTIVE R0, `(.L_x_1651) ;  /* 0x0000000000087348 */ /* 0x000fea0003c00000 */
[----:B------:R0:W1:Y:S02]  /*10c30*/  SHFL.DOWN P3, R22, R21, R20, R23 ;  /* 0x0800001415167389 */ /* 0x0000640000060017 */
[----:B01----:R-:W-:Y:S05]  /*10c40*/  ENDCOLLECTIVE ;  /* 0x000000000000791b */ /* 0x003fea0003800000 */
.L_x_1651:
[----:B------:R-:W-:Y:S02]  /*10c50*/  IMAD.MOV.U32 R21, RZ, RZ, R27 ;  /* 0x000000ffff157224 */ /* 0x000fe400078e001b */
[----:B------:R-:W-:-:S07]  /*10c60*/  IMAD.MOV.U32 R74, RZ, RZ, R22 ;  /* 0x000000ffff4a7224 */ /* 0x000fce00078e0016 */
[----:B------:R-:W-:Y:S05]  /*10c70*/  WARPSYNC.COLLECTIVE R0, `(.L_x_1652) ;  /* 0x0000000000087348 */ /* 0x000fea0003c00000 */
[----:B------:R0:W1:Y:S02]  /*10c80*/  SHFL.DOWN P3, R22, R21, R20, R23 ;  /* 0x0800001415167389 */ /* 0x0000640000060017 */
[----:B01----:R-:W-:Y:S05]  /*10c90*/  ENDCOLLECTIVE ;  /* 0x000000000000791b */ /* 0x003fea0003800000 */
.L_x_1652:
[----:B------:R-:W-:Y:S02]  /*10ca0*/  IMAD.MOV.U32 R21, RZ, RZ, R26 ;  /* 0x000000ffff157224 */ /* 0x000fe400078e001a */
[----:B------:R-:W-:-:S07]  /*10cb0*/  IMAD.MOV.U32 R76, RZ, RZ, R22 ;  /* 0x000000ffff4c7224 */ /* 0x000fce00078e0016 */
[----:B------:R-:W-:Y:S05]  /*10cc0*/  WARPSYNC.COLLECTIVE R0, `(.L_x_1653) ;  /* 0x0000000000087348 */ /* 0x000fea0003c00000 */
[----:B------:R0:W1:Y:S02]  /*10cd0*/  SHFL.DOWN P3, R22, R21, R20, R23 ;  /* 0x0800001415167389 */ /* 0x0000640000060017 */
[----:B01----:R-:W-:Y:S05]  /*10ce0*/  ENDCOLLECTIVE ;  /* 0x000000000000791b */ /* 0x003fea0003800000 */
.L_x_1653:
[----:B------:R-:W-:Y:S01]  /*10cf0*/  MOV R21, R46 ;  /* 0x0000002e00157202 */ /* 0x000fe20000000f00 */
[----:B------:R-:W-:-:S07]  /*10d00*/  IMAD.MOV.U32 R73, RZ, RZ, R22 ;  /* 0x000000ffff497224 */ /* 0x000fce00078e0016 */
[----:B------:R-:W-:Y:S05]  /*10d10*/  WARPSYNC.COLLECTIVE R0, `(.L_x_1654) ;  /* 0x0000000000087348 */ /* 0x000fea0003c00000 */
[----:B------:R0:W1:Y:S02]  /*10d20*/  SHFL.DOWN P3, R22, R21, R20, R23 ;  /* 0x0800001415167389 */ /* 0x0000640000060017 */
[----:B01----:R-:W-:Y:S05]  /*10d30*/  ENDCOLLECTIVE ;  /* 0x000000000000791b */ /* 0x003fea0003800000 */
.L_x_1654:
[----:B------:R-:W-:Y:S05]  /*10d40*/  BRA `(.L_x_1655) ;  /* 0xffffff5400687947 */ /* 0x000fea000383ffff */
.L_x_1476:
[----:B------:R-:W-:Y:S01]  /*10d50*/  BSSY B0, `(.L_x_1656) ;  /* 0x0000007000007945 */ /* 0x000fe20003800000 */
[----:B------:R-:W-:Y:S02]  /*10d60*/  IMAD.MOV.U32 R21, RZ, RZ, R59 ;  /* 0x000000ffff157224 */ /* 0x000fe400078e003b */
[----:B------:R-:W-:Y:S02]  /*10d70*/  IMAD.MOV.U32 R20, RZ, RZ, 0x2 ;  /* 0x00000002ff147424 */ /* 0x000fe400078e00ff */
[----:B------:R-:W-:-:S07]  /*10d80*/  IMAD.MOV.U32 R0, RZ, RZ, -0x1 ;  /* 0xffffffffff007424 */ /* 0x000fce00078e00ff */
[----:B0-234-:R-:W-:Y:S05]  /*10d90*/  WARPSYNC.COLLECTIVE R0, `(.L_x_1657) ;  /* 0x0000000000087348 */ /* 0x01dfea0003c00000 */
[----:B0-----:R0:W1:Y:S02]  /*10da0*/  SHFL.DOWN P3, R22, R21, R20, R23 ;  /* 0x0800001415167389 */ /* 0x0010640000060017 */
[----:B01234-:R-:W-:Y:S05]  /*10db0*/  ENDCOLLECTIVE ;  /* 0x000000000000791b */ /* 0x01ffea0003800000 */
.L_x_1657:
[----:B------:R-:W-:Y:S05]  /*10dc0*/  BSYNC B0 ;  /* 0x0000000000007941 */ /* 0x000fea0003800000 */
.L_x_1656:
[----:B------:R-:W-:Y:S01]  /*10dd0*/  IMAD.MOV.U32 R21, RZ, RZ, R51 ;  /* 0x000000ffff157224 */ /* 0x000fe200078e0033 */
[----:B------:R-:W-:Y:S01]  /*10de0*/  MOV R0, 0xffffffff ;  /* 0xffffffff00007802 */ /* 0x000fe20000000f00 */
[----:B------:R-:W-:Y:S02]  /*10df0*/  IMAD.MOV.U32 R20, RZ, RZ, 0x2 ;  /* 0x00000002ff147424 */ /* 0x000fe400078e00ff */
[----:B------:R-:W-:-:S07]  /*10e00*/  IMAD.MOV.U32 R76, RZ, RZ, R22 ;  /* 0x000000ffff4c7224 */ /* 0x000fce00078e0016 */
[----:B------:R-:W-:Y:S05]  /*10e10*/  WARPSYNC.COLLECTIVE R0, `(.L_x_1658) ;  /* 0x0000000000087348 */ /* 0x000fea0003c00000 */
[----:B------:R0:W1:Y:S02]  /*10e20*/  SHFL.DOWN P3, R22, R21, R20, R23 ;  /* 0x0800001415167389 */ /* 0x0000640000060017 */
[----:B01----:R-:W-:Y:S05]  /*10e30*/  ENDCOLLECTIVE ;  /* 0x000000000000791b */ /* 0x003fea0003800000 */
.L_x_1658:
[----:B------:R-:W-:Y:S02]  /*10e40*/  IMAD.MOV.U32 R21, RZ, RZ, R52 ;  /* 0x000000ffff157224 */ /* 0x000fe400078e0034 */
[----:B------:R-:W-:-:S07]  /*10e50*/  IMAD.MOV.U32 R74, RZ, RZ, R22 ;  /* 0x000000ffff4a7224 */ /* 0x000fce00078e0016 */
[----:B------:R-:W-:Y:S05]  /*10e60*/  WARPSYNC.COLLECTIVE R0, `(.L_x_1659) ;  /* 0x0000000000087348 */ /* 0x000fea0003c00000 */
[----:B------:R0:W1:Y:S02]  /*10e70*/  SHFL.DOWN P3, R22, R21, R20, R23 ;  /* 0x0800001415167389 */ /* 0x0000640000060017 */
[----:B01----:R-:W-:Y:S05]  /*10e80*/  ENDCOLLECTIVE ;  /* 0x000000000000791b */ /* 0x003fea0003800000 */
.L_x_1659:
[----:B------:R-:W-:Y:S02]  /*10e90*/  IMAD.MOV.U32 R21, RZ, RZ, R49 ;  /* 0x000000ffff157224 */ /* 0x000fe400078e0031 */
[----:B------:R-:W-:-:S07]  /*10ea0*/  IMAD.MOV.U32 R73, RZ, RZ, R22 ;  /* 0x000000ffff497224 */ /* 0x000fce00078e0016 */
[----:B------:R-:W-:Y:S05]  /*10eb0*/  WARPSYNC.COLLECTIVE R0, `(.L_x_1660) ;  /* 0x0000000000087348 */ /* 0x000fea0003c00000 */
[----:B------:R0:W1:Y:S02]  /*10ec0*/  SHFL.DOWN P3, R22, R21, R20, R23 ;  /* 0x0800001415167389 */ /* 0x0000640000060017 */
[----:B01----:R-:W-:Y:S05]  /*10ed0*/  ENDCOLLECTIVE ;  /* 0x000000000000791b */ /* 0x003fea0003800000 */
.L_x_1660:
[----:B------:R-:W-:Y:S02]  /*10ee0*/  IMAD.MOV.U32 R21, RZ, RZ, R50 ;  /* 0x000000ffff157224 */ /* 0x000fe400078e0032 */
[----:B------:R-:W-:-:S07]  /*10ef0*/  IMAD.MOV.U32 R72, RZ, RZ, R22 ;  /* 0x000000ffff487224 */ /* 0x000fce00078e0016 */
[----:B------:R-:W-:Y:S05]  /*10f00*/  WARPSYNC.COLLECTIVE R0, `(.L_x_1661) ;  /* 0x0000000000087348 */ /* 0x000fea0003c00000 */
[----:B------:R0:W1:Y:S02]  /*10f10*/  SHFL.DOWN P3, R22, R21, R20, R23 ;  /* 0x0800001415167389 */ /* 0x0000640000060017 */
[----:B01----:R-:W-:Y:S05]  /*10f20*/  ENDCOLLECTIVE ;  /* 0x000000000000791b */ /* 0x003fea0003800000 */
.L_x_1661:
[----:B------:R-:W-:Y:S01]  /*10f30*/  IMAD.MOV.U32 R21, RZ, RZ, R47 ;  /* 0x000000ffff157224 */ /* 0x000fe200078e002f */
[----:B------:R-:W-:-:S07]  /*10f40*/  MOV R71, R22 ;  /* 0x0000001600477202 */ /* 0x000fce0000000f00 */
[----:B------:R-:W-:Y:S05]  /*10f50*/  WARPSYNC.COLLECTIVE R0, `(.L_x_1662) ;  /* 0x0000000000087348 */ /* 0x000fea0003c00000 */
[----:B------:R0:W1:Y:S02]  /*10f60*/  SHFL.DOWN P3, R22, R21, R20, R23 ;  /* 0x0800001415167389 */ /* 0x0000640000060017 */
[----:B01----:R-:W-:Y:S05]  /*10f70*/  ENDCOLLECTIVE ;  /* 0x000000000000791b */ /* 0x003fea0003800000 */
.L_x_1662:
[----:B------:R-:W-:Y:S02]  /*10f80*/  IMAD.MOV.U32 R21, RZ, RZ, R48 ;  /* 0x000000ffff157224 */ /* 0x000fe400078e0030 */
[----:B------:R-:W-:-:S07]  /*10f90*/  IMAD.MOV.U32 R70, RZ, RZ, R22 ;  /* 0x000000ffff467224 */ /* 0x000fce00078e0016 */
[----:B------:R-:W-:Y:S05]  /*10fa0*/  WARPSYNC.COLLECTIVE R0, `(.L_x_1663) ;  /* 0x0000000000087348 */ /* 0x000fea0003c00000 */
[----:B------:R0:W1:Y:S02]  /*10fb0*/  SHFL.DOWN P3, R22, R21, R20, R23 ;  /* 0x0800001415167389 */ /* 0x0000640000060017 */
[----:B01----:R-:W-:Y:S05]  /*10fc0*/  ENDCOLLECTIVE ;  /* 0x000000000000791b */ /* 0x003fea0003800000 */
.L_x_1663:
[----:B------:R-:W-:Y:S05]  /*10fd0*/  BRA `(.L_x_1664) ;  /* 0xffffff5400347947 */ /* 0x000fea000383ffff */
.L_x_1479:
[----:B------:R-:W-:Y:S01]  /*10fe0*/  BSSY B0, `(.L_x_1665) ;  /* 0x0000007000007945 */ /* 0x000fe20003800000 */
[----:B------:R-:W-:Y:S02]  /*10ff0*/  IMAD.MOV.U32 R21, RZ, RZ, R59 ;  /* 0x000000ffff157224 */ /* 0x000fe400078e003b */
[----:B------:R-:W-:Y:S02]  /*11000*/  IMAD.MOV.U32 R20, RZ, RZ, 0x4 ;  /* 0x00000004ff147424 */ /* 0x000fe400078e00ff */
[----:B------:R-:W-:-:S07]  /*11010*/  IMAD.MOV.U32 R0, RZ, RZ, -0x1 ;  /* 0xffffffffff007424 */ /* 0x000fce00078e00ff */
[----:B0-234-:R-:W-:Y:S05]  /*11020*/  WARPSYNC.COLLECTIVE R0, `(.L_x_1666) ;  /* 0x0000000000087348 */ /* 0x01dfea0003c00000 */
[----:B0-----:R0:W1:Y:S02]  /*11030*/  SHFL.DOWN P3, R22, R21, R20, R23 ;  /* 0x0800001415167389 */ /* 0x0010640000060017 */
[----:B01234-:R-:W-:Y:S05]  /*11040*/  ENDCOLLECTIVE ;  /* 0x000000000000791b */ /* 0x01ffea0003800000 */
.L_x_1666:
[----:B------:R-:W-:Y:S05]  /*11050*/  BSYNC B0 ;  /* 0x0000000000007941 */ /* 0x000fea0003800000 */
.L_x_1665:
[----:B------:R-:W-:Y:S01]  /*11060*/  IMAD.MOV.U32 R21, RZ, RZ, R51 ;  /* 0x000000ffff157224 */ /* 0x000fe200078e0033 */
[----:B------:R-:W-:Y:S01]  /*11070*/  MOV R76, R22 ;  /* 0x00000016004c7202 */ /* 0x000fe20000000f00 */
[----:B------:R-:W-:Y:S02]  /*11080*/  IMAD.MOV.U32 R20, RZ, RZ, 0x4 ;  /* 0x00000004ff147424 */ /* 0x000fe400078e00ff */
[----:B------:R-:W-:-:S07]  /*11090*/  IMAD.MOV.U32 R0, RZ, RZ, -0x1 ;  /* 0xffffffffff007424 */ /* 0x000fce00078e00ff */
[----:B------:R-:W-:Y:S05]  /*110a0*/  WARPSYNC.COLLECTIVE R0, `(.L_x_1667) ;  /* 0x0000000000087348 */ /* 0x000fea0003c00000 */
[----:B------:R0:W1:Y:S02]  /*110b0*/  SHFL.DOWN P3, R22, R21, R20, R23 ;  /* 0x0800001415167389 */ /* 0x0000640000060017 */
[----:B01----:R-:W-:Y:S05]  /*110c0*/  ENDCOLLECTIVE ;  /* 0x000000000000791b */ /* 0x003fea0003800000 */
.L_x_1667:
[----:B------:R-:W-:Y:S02]  /*110d0*/  IMAD.MOV.U32 R21, RZ, RZ, R52 ;  /* 0x000000ffff157224 */ /* 0x000fe400078e0034 */
[----:B------:R-:W-:-:S07]  /*110e0*/  IMAD.MOV.U32 R74, RZ, RZ, R22 ;  /* 0x000000ffff4a7224 */ /* 0x000fce00078e0016 */
[----:B------:R-:W-:Y:S05]  /*110f0*/  WARPSYNC.COLLECTIVE R0, `(.L_x_1668) ;  /* 0x0000000000087348 */ /* 0x000fea0003c00000 */
[----:B------:R0:W1:Y:S02]  /*11100*/  SHFL.DOWN P3, R22, R21, R20, R23 ;  /* 0x0800001415167389 */ /* 0x0000640000060017 */
[----:B01----:R-:W-:Y:S05]  /*11110*/  ENDCOLLECTIVE ;  /* 0x000000000000791b */ /* 0x003fea0003800000 */
.L_x_1668:
[----:B------:R-:W-:Y:S01]  /*11120*/  MOV R21, R49 ;  /* 0x0000003100157202 */ /* 0x000fe20000000f00 */
[----:B------:R-:W-:-:S07]  /*11130*/  IMAD.MOV.U32 R73, RZ, RZ, R22 ;  /* 0x000000ffff497224 */ /* 0x000fce00078e0016 */
[----:B------:R-:W-:Y:S05]  /*11140*/  WARPSYNC.COLLECTIVE R0, `(.L_x_1669) ;  /* 0x0000000000087348 */ /* 0x000fea0003c00000 */
[----:B------:R0:W1:Y:S02]  /*11150*/  SHFL.DOWN P3, R22, R21, R20, R23 ;  /* 0x0800001415167389 */ /* 0x0000640000060017 */
[----:B01----:R-:W-:Y:S05]  /*11160*/  ENDCOLLECTIVE ;  /* 0x000000000000791b */ /* 0x003fea0003800000 */
.L_x_1669:
[----:B------:R-:W-:Y:S02]  /*11170*/  IMAD.MOV.U32 R21, RZ, RZ, R50 ;  /* 0x000000ffff157224 */ /* 0x000fe400078e0032 */
[----:B------:R-:W-:-:S07]  /*11180*/  IMAD.MOV.U32 R72, RZ, RZ, R22 ;  /* 0x000000ffff487224 */ /* 0x000fce00078e0016 */
[----:B------:R-:W-:Y:S05]  /*11190*/  WARPSYNC.COLLECTIVE R0, `(.L_x_1670) ;  /* 0x0000000000087348 */ /* 0x000fea0003c00000 */
[----:B------:R0:W1:Y:S02]  /*111a0*/  SHFL.DOWN P3, R22, R21, R20, R23 ;  /* 0x0800001415167389 */ /* 0x0000640000060017 */
[----:B01----:R-:W-:Y:S05]  /*111b0*/  ENDCOLLECTIVE ;  /* 0x000000000000791b */ /* 0x003fea0003800000 */
.L_x_1670:
[----:B------:R-:W-:Y:S02]  /*111c0*/  IMAD.MOV.U32 R21, RZ, RZ, R47 ;  /* 0x000000ffff157224 */ /* 0x000fe400078e002f */
[----:B------:R-:W-:-:S07]  /*111d0*/  IMAD.MOV.U32 R71, RZ, RZ, R22 ;  /* 0x000000ffff477224 */ /* 0x000fce00078e0016 */
[----:B------:R-:W-:Y:S05]  /*111e0*/  WARPSYNC.COLLECTIVE R0, `(.L_x_1671) ;  /* 0x0000000000087348 */ /* 0x000fea0003c00000 */
[----:B------:R0:W1:Y:S02]  /*111f0*/  SHFL.DOWN P3, R22, R21, R20, R23 ;  /* 0x0800001415167389 */ /* 0x0000640000060017 */
[----:B01----:R-:W-:Y:S05]  /*11200*/  ENDCOLLECTIVE ;  /* 0x000000000000791b */ /* 0x003fea0003800000 */
.L_x_1671:
[----:B------:R-:W-:Y:S02]  /*11210*/  IMAD.MOV.U32 R21, RZ, RZ, R48 ;  /* 0x000000ffff157224 */ /* 0x000fe400078e0030 */
[----:B------:R-:W-:-:S07]  /*11220*/  IMAD.MOV.U32 R70, RZ, RZ, R22 ;  /* 0x000000ffff467224 */ /* 0x000fce00078e0016 */
[----:B------:R-:W-:Y:S05]  /*11230*/  WARPSYNC.COLLECTIVE R0, `(.L_x_1672) ;  /* 0x0000000000087348 */ /* 0x000fea0003c00000 */
[----:B------:R0:W1:Y:S02]  /*11240*/  SHFL.DOWN P3, R22, R21, R20, R23 ;  /* 0x0800001415167389 */ /* 0x0000640000060017 */
[----:B01----:R-:W-:Y:S05]  /*11250*/  ENDCOLLECTIVE ;  /* 0x000000000000791b */ /* 0x003fea0003800000 */
.L_x_1672:
[----:B------:R-:W-:Y:S05]  /*11260*/  BRA `(.L_x_1673) ;  /* 0xffffff5000e47947 */ /* 0x000fea000383ffff */
.L_x_1482:
[----:B------:R-:W-:Y:S01]  /*11270*/  BSSY B0, `(.L_x_1674) ;  /* 0x0000007000007945 */ /* 0x000fe20003800000 */
[----:B------:R-:W-:Y:S01]  /*11280*/  MOV R21, R59 ;  /* 0x0000003b00157202 */ /* 0x000fe20000000f00 */
[----:B------:R-:W-:Y:S02]  /*11290*/  IMAD.MOV.U32 R20, RZ, RZ, 0x8 ;  /* 0x00000008ff147424 */ /* 0x000fe400078e00ff */
[----:B------:R-:W-:-:S07]  /*112a0*/  IMAD.MOV.U32 R0, RZ, RZ, -0x1 ;  /* 0xffffffffff007424 */ /* 0x000fce00078e00ff */
[----:B01234-:R-:W-:Y:S05]  /*112b0*/  WARPSYNC.COLLECTIVE R0, `(.L_x_1675) ;  /* 0x0000000000087348 */ /* 0x01ffea0003c00000 */
[----:B0-----:R0:W0:Y:S02]  /*112c0*/  SHFL.DOWN P3, R22, R21, R20, R23 ;  /* 0x0800001415167389 */ /* 0x0010240000060017 */
[----:B01234-:R-:W-:Y:S05]  /*112d0*/  ENDCOLLECTIVE ;  /* 0x000000000000791b */ /* 0x01ffea0003800000 */
.L_x_1675:
[----:B------:R-:W-:Y:S05]  /*112e0*/  BSYNC B0 ;  /* 0x0000000000007941 */ /* 0x000fea0003800000 */
.L_x_1674:
[----:B------:R-:W-:Y:S02]  /*112f0*/  IMAD.MOV.U32 R21, RZ, RZ, R51 ;  /* 0x000000ffff157224 */ /* 0x000fe400078e0033 */
[----:B------:R-:W-:Y:S02]  /*11300*/  IMAD.MOV.U32 R20, RZ, RZ, 0x8 ;  /* 0x00000008ff147424 */ /* 0x000fe400078e00ff */
[----:B------:R-:W-:Y:S02]  /*11310*/  IMAD.MOV.U32 R0, RZ, RZ, -0x1 ;  /* 0xffffffffff007424 */ /* 0x000fe400078e00ff */
[----:B------:R-:W-:-:S07]  /*11320*/  IMAD.MOV.U32 R76, RZ, RZ, R22 ;  /* 0x000000ffff4c7224 */ /* 0x000fce00078e0016 */
[----:B------:R-:W-:Y:S05]  /*11330*/  WARPSYNC.COLLECTIVE R0, `(.L_x_1676) ;  /* 0x0000000000087348 */ /* 0x000fea0003c00000 */
[----:B------:R0:W1:Y:S02]  /*11340*/  SHFL.DOWN P3, R22, R21, R20, R23 ;  /* 0x0800001415167389 */ /* 0x0000640000060017 */
[----:B01----:R-:W-:Y:S05]  /*11350*/  ENDCOLLECTIVE ;  /* 0x000000000000791b */ /* 0x003fea0003800000 */
.L_x_1676:
[----:B------:R-:W-:Y:S01]  /*11360*/  IMAD.MOV.U32 R21, RZ, RZ, R52 ;  /* 0x000000ffff157224 */ /* 0x000fe200078e0034 */
[----:B------:R-:W-:-:S07]  /*11370*/  MOV R74, R22 ;  /* 0x00000016004a7202 */ /* 0x000fce0000000f00 */
[----:B------:R-:W-:Y:S05]  /*11380*/  WARPSYNC.COLLECTIVE R0, `(.L_x_1677) ;  /* 0x0000000000087348 */ /* 0x000fea0003c00000 */
[----:B------:R0:W1:Y:S02]  /*11390*/  SHFL.DOWN P3, R22, R21, R20, R23 ;  /* 0x0800001415167389 */ /* 0x0000640000060017 */
[----:B01----:R-:W-:Y:S05]  /*113a0*/  ENDCOLLECTIVE ;  /* 0x000000000000791b */ /* 0x003fea0003800000 */
.L_x_1677:
[----:B------:R-:W-:Y:S02]  /*113b0*/  IMAD.MOV.U32 R21, RZ, RZ, R49 ;  /* 0x000000ffff157224 */ /* 0x000fe400078e0031 */
[----:B------:R-:W-:-:S07]  /*113c0*/  IMAD.MOV.U32 R73, RZ, RZ, R22 ;  /* 0x000000ffff497224 */ /* 0x000fce00078e0016 */
[----:B------:R-:W-:Y:S05]  /*113d0*/  WARPSYNC.COLLECTIVE R0, `(.L_x_1678) ;  /* 0x0000000000087348 */ /* 0x000fea0003c00000 */
[----:B------:R0:W1:Y:S02]  /*113e0*/  SHFL.DOWN P3, R22, R21, R20, R23 ;  /* 0x0800001415167389 */ /* 0x0000640000060017 */
[----:B01----:R-:W-:Y:S05]  /*113f0*/  ENDCOLLECTIVE ;  /* 0x000000000000791b */ /* 0x003fea0003800000 */
.L_x_1678:
[----:B------:R-:W-:Y:S02]  /*11400*/  IMAD.MOV.U32 R21, RZ, RZ, R50 ;  /* 0x000000ffff157224 */ /* 0x000fe400078e0032 */
[----:B------:R-:W-:-:S07]  /*11410*/  IMAD.MOV.U32 R72, RZ, RZ, R22 ;  /* 0x000000ffff487224 */ /* 0x000fce00078e0016 */
[----:B------:R-:W-:Y:S05]  /*11420*/  WARPSYNC.COLLECTIVE R0, `(.L_x_1679) ;  /* 0x0000000000087348 */ /* 0x000fea0003c00000 */
[----:B------:R0:W1:Y:S02]  /*11430*/  SHFL.DOWN P3, R22, R21, R20, R23 ;  /* 0x0800001415167389 */ /* 0x0000640000060017 */
[----:B01----:R-:W-:Y:S05]  /*11440*/  ENDCOLLECTIVE ;  /* 0x000000000000791b */ /* 0x003fea0003800000 */
.L_x_1679:
[----:B------:R-:W-:Y:S01]  /*11450*/  MOV R21, R47 ;  /* 0x0000002f00157202 */ /* 0x000fe20000000f00 */
[----:B------:R-:W-:-:S07]  /*11460*/  IMAD.MOV.U32 R71, RZ, RZ, R22 ;  /* 0x000000ffff477224 */ /* 0x000fce00078e0016 */
[----:B------:R-:W-:Y:S05]  /*11470*/  WARPSYNC.COLLECTIVE R0, `(.L_x_1680) ;  /* 0x0000000000087348 */ /* 0x000fea0003c00000 */
[----:B------:R0:W1:Y:S02]  /*11480*/  SHFL.DOWN P3, R22, R21, R20, R23 ;  /* 0x0800001415167389 */ /* 0x0000640000060017 */
[----:B01----:R-:W-:Y:S05]  /*11490*/  ENDCOLLECTIVE ;  /* 0x000000000000791b */ /* 0x003fea0003800000 */
.L_x_1680:
[----:B------:R-:W-:Y:S02]  /*114a0*/  IMAD.MOV.U32 R21, RZ, RZ, R48 ;  /* 0x000000ffff157224 */ /* 0x000fe400078e0030 */
[----:B------:R-:W-:-:S07]  /*114b0*/  IMAD.MOV.U32 R70, RZ, RZ, R22 ;  /* 0x000000ffff467224 */ /* 0x000fce00078e0016 */
[----:B------:R-:W-:Y:S05]  /*114c0*/  WARPSYNC.COLLECTIVE R0, `(.L_x_1681) ;  /* 0x0000000000087348 */ /* 0x000fea0003c00000 */
[----:B------:R0:W1:Y:S02]  /*114d0*/  SHFL.DOWN P3, R22, R21, R20, R23 ;  /* 0x0800001415167389 */ /* 0x0000640000060017 */
[----:B01----:R-:W-:Y:S05]  /*114e0*/  ENDCOLLECTIVE ;  /* 0x000000000000791b */ /* 0x003fea0003800000 */
.L_x_1681:
[----:B------:R-:W-:Y:S05]  /*114f0*/  BRA `(.L_x_1682) ;  /* 0xffffff5000947947 */ /* 0x000fea000383ffff */
.L_x_1485:
[----:B------:R-:W-:Y:S01]  /*11500*/  BSSY B0, `(.L_x_1683) ;  /* 0x0000007000007945 */ /* 0x000fe20003800000 */
[----:B------:R-:W-:Y:S02]  /*11510*/  IMAD.MOV.U32 R21, RZ, RZ, R59 ;  /* 0x000000ffff157224 */ /* 0x000fe400078e003b */
[----:B------:R-:W-:Y:S02]  /*11520*/  IMAD.MOV.U32 R20, RZ, RZ, 0x10 ;  /* 0x00000010ff147424 */ /* 0x000fe400078e00ff */
[----:B------:R-:W-:-:S07]  /*11530*/  IMAD.MOV.U32 R0, RZ, RZ, -0x1 ;  /* 0xffffffffff007424 */ /* 0x000fce00078e00ff */
[----:B01234-:R-:W-:Y:S05]  /*11540*/  WARPSYNC.COLLECTIVE R0, `(.L_x_1684) ;  /* 0x0000000000087348 */ /* 0x01ffea0003c00000 */
[----:B0-----:R0:W0:Y:S02]  /*11550*/  SHFL.DOWN P3, R22, R21, R20, R23 ;  /* 0x0800001415167389 */ /* 0x0010240000060017 */
[----:B01234-:R-:W-:Y:S05]  /*11560*/  ENDCOLLECTIVE ;  /* 0x000000000000791b */ /* 0x01ffea0003800000 */
.L_x_1684:
[----:B------:R-:W-:Y:S05]  /*11570*/  BSYNC B0 ;  /* 0x0000000000007941 */ /* 0x000fea0003800000 */
.L_x_1683:
[----:B------:R-:W-:Y:S01]  /*11580*/  MOV R21, R51 ;  /* 0x0000003300157202 */ /* 0x000fe20000000f00 */
[----:B------:R-:W-:Y:S02]  /*11590*/  IMAD.MOV.U32 R20, RZ, RZ, 0x10 ;  /* 0x00000010ff147424 */ /* 0x000fe400078e00ff */
[----:B------:R-:W-:Y:S02]  /*115a0*/  IMAD.MOV.U32 R0, RZ, RZ, -0x1 ;  /* 0xffffffffff007424 */ /* 0x000fe400078e00ff */
[----:B------:R-:W-:-:S07]  /*115b0*/  IMAD.MOV.U32 R76, RZ, RZ, R22 ;  /* 0x000000ffff4c7224 */ /* 0x000fce00078e0016 */
[----:B------:R-:W-:Y:S05]  /*115c0*/  WARPSYNC.COLLECTIVE R0, `(.L_x_1685) ;  /* 0x0000000000087348 */ /* 0x000fea0003c00000 */
[----:B------:R0:W1:Y:S02]  /*115d0*/  SHFL.DOWN P3, R22, R21, R20, R23 ;  /* 0x0800001415167389 */ /* 0x0000640000060017 */
[----:B01----:R-:W-:Y:S05]  /*115e0*/  ENDCOLLECTIVE ;  /* 0x000000000000791b */ /* 0x003fea0003800000 */
.L_x_1685:
[----:B------:R-:W-:Y:S02]  /*115f0*/  IMAD.MOV.U32 R21, RZ, RZ, R52 ;  /* 0x000000ffff157224 */ /* 0x000fe400078e0034 */
[----:B------:R-:W-:-:S07]  /*11600*/  IMAD.MOV.U32 R74, RZ, RZ, R22 ;  /* 0x000000ffff4a7224 */ /* 0x000fce00078e0016 */
[----:B------:R-:W-:Y:S05]  /*11610*/  WARPSYNC.COLLECTIVE R0, `(.L_x_1686) ;  /* 0x0000000000087348 */ /* 0x000fea0003c00000 */
[----:B------:R0:W1:Y:S02]  /*11620*/  SHFL.DOWN P3, R22, R21, R20, R23 ;  /* 0x0800001415167389 */ /* 0x0000640000060017 */
[----:B01----:R-:W-:Y:S05]  /*11630*/  ENDCOLLECTIVE ;  /* 0x000000000000791b */ /* 0x003fea0003800000 */
.L_x_1686:
[----:B------:R-:W-:Y:S02]  /*11640*/  IMAD.MOV.U32 R21, RZ, RZ, R49 ;  /* 0x000000ffff157224 */ /* 0x000fe400078e0031 */
[----:B------:R-:W-:-:S07]  /*11650*/  IMAD.MOV.U32 R73, RZ, RZ, R22 ;  /* 0x000000ffff497224 */ /* 0x000fce00078e0016 */
[----:B------:R-:W-:Y:S05]  /*11660*/  WARPSYNC.COLLECTIVE R0, `(.L_x_1687) ;  /* 0x0000000000087348 */ /* 0x000fea0003c00000 */
[----:B------:R0:W1:Y:S02]  /*11670*/  SHFL.DOWN P3, R22, R21, R20, R23 ;  /* 0x0800001415167389 */ /* 0x0000640000060017 */
[----:B01----:R-:W-:Y:S05]  /*11680*/  ENDCOLLECTIVE ;  /* 0x000000000000791b */ /* 0x003fea0003800000 */
.L_x_1687:
[----:B------:R-:W-:Y:S01]  /*11690*/  IMAD.MOV.U32 R21, RZ, RZ, R50 ;  /* 0x000000ffff157224 */ /* 0x000fe200078e0032 */
[----:B------:R-:W-:-:S07]  /*116a0*/  MOV R72, R22 ;  /* 0x0000001600487202 */ /* 0x000fce0000000f00 */
[----:B------:R-:W-:Y:S05]  /*116b0*/  WARPSYNC.COLLECTIVE R0, `(.L_x_1688) ;  /* 0x0000000000087348 */ /* 0x000fea0003c00000 */
[----:B------:R0:W1:Y:S02]  /*116c0*/  SHFL.DOWN P3, R22, R21, R20, R23 ;  /* 0x0800001415167389 */ /* 0x0000640000060017 */
[----:B01----:R-:W-:Y:S05]  /*116d0*/  ENDCOLLECTIVE ;  /* 0x000000000000791b */ /* 0x003fea0003800000 */
.L_x_1688:
[----:B------:R-:W-:Y:S02]  /*116e0*/  IMAD.MOV.U32 R21, RZ, RZ, R47 ;  /* 0x000000ffff157224 */ /* 0x000fe400078e002f */
[----:B------:R-:W-:-:S07]  /*116f0*/  IMAD.MOV.U32 R71, RZ, RZ, R22 ;  /* 0x000000ffff477224 */ /* 0x000fce00078e0016 */
[----:B------:R-:W-:Y:S05]  /*11700*/  WARPSYNC.COLLECTIVE R0, `(.L_x_1689) ;  /* 0x0000000000087348 */ /* 0x000fea0003c00000 */
[----:B------:R0:W1:Y:S02]  /*11710*/  SHFL.DOWN P3, R22, R21, R20, R23 ;  /* 0x0800001415167389 */ /* 0x0000640000060017 */
[----:B01----:R-:W-:Y:S05]  /*11720*/  ENDCOLLECTIVE ;  /* 0x000000000000791b */ /* 0x003fea0003800000 */
.L_x_1689:
[----:B------:R-:W-:Y:S02]  /*11730*/  IMAD.MOV.U32 R21, RZ, RZ, R48 ;  /* 0x000000ffff157224 */ /* 0x000fe400078e0030 */
[----:B------:R-:W-:-:S07]  /*11740*/  IMAD.MOV.U32 R70, RZ, RZ, R22 ;  /* 0x000000ffff467224 */ /* 0x000fce00078e0016 */
[----:B------:R-:W-:Y:S05]  /*11750*/  WARPSYNC.COLLECTIVE R0, `(.L_x_1690) ;  /* 0x0000000000087348 */ /* 0x000fea0003c00000 */
[----:B------:R0:W1:Y:S02]  /*11760*/  SHFL.DOWN P3, R22, R21, R20, R23 ;  /* 0x0800001415167389 */ /* 0x0000640000060017 */
[----:B01----:R-:W-:Y:S05]  /*11770*/  ENDCOLLECTIVE ;  /* 0x000000000000791b */ /* 0x003fea0003800000 */
.L_x_1690:
[----:B------:R-:W-:Y:S05]  /*11780*/  BRA `(.L_x_1691) ;  /* 0xffffff5000447947 */ /* 0x000fea000383ffff */
.L_x_1488:
[----:B------:R-:W-:Y:S01]  /*11790*/  BSSY B0, `(.L_x_1692) ;  /* 0x0000006000007945 */ /* 0x000fe20003800000 */
[----:B------:R-:W-:Y:S01]  /*117a0*/  PLOP3.LUT P3, PT, P0, PT, PT, 0x80, 0x8 ;  /* 0x000000000008781c */ /* 0x000fe2000076f070 */
[----:B------:R-:W-:-:S12]  /*117b0*/  IMAD.MOV.U32 R0, RZ, RZ, -0x1 ;  /* 0xffffffffff007424 */ /* 0x000fd800078e00ff */
[----:B01234-:R-:W-:Y:S05]  /*117c0*/  WARPSYNC.COLLECTIVE R0, `(.L_x_1693) ;  /* 0x0000000000087348 */ /* 0x01ffea0003c00000 */
[----:B------:R-:W-:Y:S01]  /*117d0*/  VOTE.ALL P3, P3 ;  /* 0x0000000000ff7806 */ /* 0x000fe20001860000 */
[----:B01234-:R-:W-:-:S12]  /*117e0*/  ENDCOLLECTIVE ;  /* 0x000000000000791b */ /* 0x01ffd80003800000 */
.L_x_1693:
[----:B------:R-:W-:Y:S05]  /*117f0*/  BSYNC B0 ;  /* 0x0000000000007941 */ /* 0x000fea0003800000 */
.L_x_1692:
[----:B------:R-:W-:Y:S01]  /*11800*/  PLOP3.LUT P0, PT, P3, PT, PT, 0x80, 0x8 ;  /* 0x000000000008781c */ /* 0x000fe20001f0f070 */
[----:B------:R-:W-:-:S12]  /*11810*/  BRA `(.L_x_1694) ;  /* 0xffffff5000847947 */ /* 0x000fd8000383ffff */
.L_x_1528:
[----:B------:R-:W-:Y:S01]  /*11820*/  BSSY B0, `(.L_x_1695) ;  /* 0x0000006000007945 */ /* 0x000fe20003800000 */
[----:B------:R-:W-:Y:S02]  /*11830*/  PLOP3.LUT P3, PT, P3, PT, PT, 0x8, 0x80 ;  /* 0x000000000080781c */ /* 0x000fe40001f6e170 */
[----:B------:R-:W-:-:S11]  /*11840*/  MOV R0, 0xffffffff ;  /* 0xffffffff00007802 */ /* 0x000fd60000000f00 */
[----:B0-----:R-:W-:Y:S05]  /*11850*/  WARPSYNC.COLLECTIVE R0, `(.L_x_1696) ;  /* 0x0000000000087348 */ /* 0x001fea0003c00000 */
[----:B------:R-:W-:Y:S01]  /*11860*/  VOTE.ANY P3, P3 ;  /* 0x0000000000ff7806 */ /* 0x000fe20001860100 */
[----:B0-----:R-:W-:-:S12]  /*11870*/  ENDCOLLECTIVE ;  /* 0x000000000000791b */ /* 0x001fd80003800000 */
.L_x_1696:
[----:B------:R-:W-:Y:S05]  /*11880*/  BSYNC B0 ;  /* 0x0000000000007941 */ /* 0x000fea0003800000 */
.L_x_1695:
[----:B------:R-:W-:Y:S05]  /*11890*/  BRA `(.L_x_1697) ;  /* 0xffffffbc002c7947 */ /* 0x000fea000383ffff */
.L_x_1533:
[----:B------:R-:W3:Y:S01]  /*118a0*/  S2R R24, SR_GEMASK ;  /* 0x0000000000187919 */ /* 0x000ee20000003c00 */
[----:B------:R-:W-:Y:S01]  /*118b0*/  BSSY B0, `(.L_x_1698) ;  /* 0x0000006000007945 */ /* 0x000fe20003800000 */
[----:B------:R-:W-:Y:S01]  /*118c0*/  PLOP3.LUT P3, PT, P3, PT, PT, 0x8, 0x80 ;  /* 0x000000000080781c */ /* 0x000fe20001f6e170 */
[----:B------:R-:W-:-:S12]  /*118d0*/  IMAD.MOV.U32 R0, RZ, RZ, -0x1 ;  /* 0xffffffffff007424 */ /* 0x000fd800078e00ff */
[----:B0123-5:R-:W-:Y:S05]  /*118e0*/  WARPSYNC.COLLECTIVE R0, `(.L_x_1699) ;  /* 0x0000000000087348 */ /* 0x02ffea0003c00000 */
[----:B------:R-:W-:Y:S01]  /*118f0*/  VOTE.ANY R0, PT, P3 ;  /* 0x0000000000007806 */ /* 0x000fe200018e0100 */
[----:B0123-5:R-:W-:Y:S06]  /*11900*/  ENDCOLLECTIVE ;  /* 0x000000000000791b */ /* 0x02ffec0003800000 */
.L_x_1699:
[----:B------:R-:W-:Y:S05]  /*11910*/  BSYNC B0 ;  /* 0x0000000000007941 */ /* 0x000fea0003800000 */
.L_x_1698:
        /* <DEDUP_REMOVED lines=10> */
.L_x_1700:
[----:B------:R-:W-:Y:S01]  /*119c0*/  MOV R21, R40 ;  /* 0x0000002800157202 */ /* 0x000fe20000000f00 */
[----:B------:R-:W-:-:S07]  /*119d0*/  IMAD.MOV.U32 R27, RZ, RZ, R22 ;  /* 0x000000ffff1b7224 */ /* 0x000fce00078e0016 */
[----:B------:R-:W-:Y:S05]  /*119e0*/  WARPSYNC.COLLECTIVE R0, `(.L_x_1701) ;  /* 0x0000000000087348 */ /* 0x000fea0003c00000 */
[----:B------:R0:W1:Y:S02]  /*119f0*/  SHFL.DOWN P3, R22, R21, R20, R23 ;  /* 0x0800001415167389 */ /* 0x0000640000060017 */
[----:B01----:R-:W-:Y:S05]  /*11a00*/  ENDCOLLECTIVE ;  /* 0x000000000000791b */ /* 0x003fea0003800000 */
.L_x_1701:
[----:B------:R-:W-:Y:S02]  /*11a10*/  IMAD.MOV.U32 R21, RZ, RZ, R41 ;  /* 0x000000ffff157224 */ /* 0x000fe400078e0029 */
[----:B------:R-:W-:-:S07]  /*11a20*/  IMAD.MOV.U32 R39, RZ, RZ, R22 ;  /* 0x000000ffff277224 */ /* 0x000fce00078e0016 */
[----:B------:R-:W-:Y:S05]  /*11a30*/  WARPSYNC.COLLECTIVE R0, `(.L_x_1702) ;  /* 0x0000000000087348 */ /* 0x000fea0003c00000 */
[----:B------:R0:W1:Y:S02]  /*11a40*/  SHFL.DOWN P3, R22, R21, R20, R23 ;  /* 0x0800001415167389 */ /* 0x0000640000060017 */
[----:B01----:R-:W-:Y:S05]  /*11a50*/  ENDCOLLECTIVE ;  /* 0x000000000000791b */ /* 0x003fea0003800000 */
.L_x_1702:
[----:B------:R-:W-:Y:S02]  /*11a60*/  IMAD.MOV.U32 R21, RZ, RZ, R16 ;  /* 0x000000ffff157224 */ /* 0x000fe400078e0010 */
[----:B------:R-:W-:-:S07]  /*11a70*/  IMAD.MOV.U32 R26, RZ, RZ, R22 ;  /* 0x000000ffff1a7224 */ /* 0x000fce00078e0016 */
[----:B------:R-:W-:Y:S05]  /*11a80*/  WARPSYNC.COLLECTIVE R0, `(.L_x_1703) ;  /* 0x0000000000087348 */ /* 0x000fea0003c00000 */
[----:B------:R0:W1:Y:S02]  /*11a90*/  SHFL.DOWN P3, R22, R21, R20, R23 ;  /* 0x0800001415167389 */ /* 0x0000640000060017 */
[----:B01----:R-:W-:Y:S05]  /*11aa0*/  ENDCOLLECTIVE ;  /* 0x000000000000791b */ /* 0x003fea0003800000 */
.L_x_1703:
[----:B------:R-:W-:Y:S02]  /*11ab0*/  IMAD.MOV.U32 R21, RZ, RZ, R17 ;  /* 0x000000ffff157224 */ /* 0x000fe400078e0011 */
[----:B------:R-:W-:-:S07]  /*11ac0*/  IMAD.MOV.U32 R43, RZ, RZ, R22 ;  /* 0x000000ffff2b7224 */ /* 0x000fce00078e0016 */
[----:B------:R-:W-:Y:S05]  /*11ad0*/  WARPSYNC.COLLECTIVE R0, `(.L_x_1704) ;  /* 0x0000000000087348 */ /* 0x000fea0003c00000 */
[----:B------:R0:W1:Y:S02]  /*11ae0*/  SHFL.DOWN P3, R22, R21, R20, R23 ;  /* 0x0800001415167389 */ /* 0x0000640000060017 */
[----:B01----:R-:W-:Y:S05]  /*11af0*/  ENDCOLLECTIVE ;  /* 0x000000000000791b */ /* 0x003fea0003800000 */
.L_x_1704:
[----:B------:R-:W-:Y:S01]  /*11b00*/  IMAD.MOV.U32 R21, RZ, RZ, R18 ;  /* 0x000000ffff157224 */ /* 0x000fe200078e0012 */
[----:B------:R-:W-:-:S07]  /*11b10*/  MOV R28, R22 ;  /* 0x00000016001c7202 */ /* 0x000fce0000000f00 */
[----:B------:R-:W-:Y:S05]  /*11b20*/  WARPSYNC.COLLECTIVE R0, `(.L_x_1705) ;  /* 0x0000000000087348 */ /* 0x000fea0003c00000 */
[----:B------:R0:W1:Y:S02]  /*11b30*/  SHFL.DOWN P3, R22, R21, R20, R23 ;  /* 0x0800001415167389 */ /* 0x0000640000060017 */
[----:B01----:R-:W-:Y:S05]  /*11b40*/  ENDCOLLECTIVE ;  /* 0x000000000000791b */ /* 0x003fea0003800000 */
.L_x_1705:
[----:B------:R-:W-:Y:S02]  /*11b50*/  IMAD.MOV.U32 R21, RZ, RZ, R19 ;  /* 0x000000ffff157224 */ /* 0x000fe400078e0013 */
[----:B------:R-:W-:-:S07]  /*11b60*/  IMAD.MOV.U32 R45, RZ, RZ, R22 ;  /* 0x000000ffff2d7224 */ /* 0x000fce00078e0016 */
[----:B------:R-:W-:Y:S05]  /*11b70*/  WARPSYNC.COLLECTIVE R0, `(.L_x_1706) ;  /* 0x0000000000087348 */ /* 0x000fea0003c00000 */
[----:B------:R0:W1:Y:S02]  /*11b80*/  SHFL.DOWN P3, R22, R21, R20, R23 ;  /* 0x0800001415167389 */ /* 0x0000640000060017 */
[----:B01----:R-:W-:Y:S05]  /*11b90*/  ENDCOLLECTIVE ;  /* 0x000000000000791b */ /* 0x003fea0003800000 */
.L_x_1706:
[----:B------:R-:W-:Y:S05]  /*11ba0*/  BRA `(.L_x_1707) ;  /* 0xffffffbc000c7947 */ /* 0x000fea000383ffff */
.L_x_1536:
[----:B------:R-:W-:Y:S01]  /*11bb0*/  BSSY B0, `(.L_x_1708) ;  /* 0x0000007000007945 */ /* 0x000fe20003800000 */
[----:B------:R-:W-:Y:S02]  /*11bc0*/  IMAD.MOV.U32 R21, RZ, RZ, R38 ;  /* 0x000000ffff157224 */ /* 0x000fe400078e0026 */
[----:B------:R-:W-:Y:S02]  /*11bd0*/  IMAD.MOV.U32 R20, RZ, RZ, 0x2 ;  /* 0x00000002ff147424 */ /* 0x000fe400078e00ff */
[----:B------:R-:W-:-:S07]  /*11be0*/  IMAD.MOV.U32 R0, RZ, RZ, -0x1 ;  /* 0xffffffffff007424 */ /* 0x000fce00078e00ff */
[----:B01-34-:R-:W-:Y:S05]  /*11bf0*/  WARPSYNC.COLLECTIVE R0, `(.L_x_1709) ;  /* 0x0000000000087348 */ /* 0x01bfea0003c00000 */
[----:B0-----:R0:W2:Y:S02]  /*11c00*/  SHFL.DOWN P3, R22, R21, R20, R23 ;  /* 0x0800001415167389 */ /* 0x0010a40000060017 */
[----:B01234-:R-:W-:Y:S05]  /*11c10*/  ENDCOLLECTIVE ;  /* 0x000000000000791b */ /* 0x01ffea0003800000 */
.L_x_1709:
[----:B------:R-:W-:Y:S05]  /*11c20*/  BSYNC B0 ;  /* 0x0000000000007941 */ /* 0x000fea0003800000 */
.L_x_1708:
[----:B------:R-:W-:Y:S01]  /*11c30*/  IMAD.MOV.U32 R21, RZ, RZ, R40 ;  /* 0x000000ffff157224 */ /* 0x000fe200078e0028 */
[----:B------:R-:W-:Y:S01]  /*11c40*/  MOV R27, R22 ;  /* 0x00000016001b7202 */ /* 0x000fe20000000f00 */
[----:B------:R-:W-:Y:S02]  /*11c50*/  IMAD.MOV.U32 R20, RZ, RZ, 0x2 ;  /* 0x00000002ff147424 */ /* 0x000fe400078e00ff */
[----:B------:R-:W-:-:S07]  /*11c60*/  IMAD.MOV.U32 R0, RZ, RZ, -0x1 ;  /* 0xffffffffff007424 */ /* 0x000fce00078e00ff */
[----:B------:R-:W-:Y:S05]  /*11c70*/  WARPSYNC.COLLECTIVE R0, `(.L_x_1710) ;  /* 0x0000000000087348 */ /* 0x000fea0003c00000 */
[----:B------:R0:W1:Y:S02]  /*11c80*/  SHFL.DOWN P3, R22, R21, R20, R23 ;  /* 0x0800001415167389 */ /* 0x0000640000060017 */
[----:B01----:R-:W-:Y:S05]  /*11c90*/  ENDCOLLECTIVE ;  /* 0x000000000000791b */ /* 0x003fea0003800000 */
.L_x_1710:
[----:B------:R-:W-:Y:S02]  /*11ca0*/  IMAD.MOV.U32 R21, RZ, RZ, R41 ;  /* 0x000000ffff157224 */ /* 0x000fe400078e0029 */
[----:B------:R-:W-:-:S07]  /*11cb0*/  IMAD.MOV.U32 R39, RZ, RZ, R22 ;  /* 0x000000ffff277224 */ /* 0x000fce00078e0016 */
[----:B------:R-:W-:Y:S05]  /*11cc0*/  WARPSYNC.COLLECTIVE R0, `(.L_x_1711) ;  /* 0x0000000000087348 */ /* 0x000fea0003c00000 */
[----:B------:R0:W1:Y:S02]  /*11cd0*/  SHFL.DOWN P3, R22, R21, R20, R23 ;  /* 0x0800001415167389 */ /* 0x0000640000060017 */
[----:B01----:R-:W-:Y:S05]  /*11ce0*/  ENDCOLLECTIVE ;  /* 0x000000000000791b */ /* 0x003fea0003800000 */
.L_x_1711:
[----:B------:R-:W-:Y:S01]  /*11cf0*/  MOV R21, R16 ;  /* 0x0000001000157202 */ /* 0x000fe20000000f00 */
[----:B------:R-:W-:-:S07]  /*11d00*/  IMAD.MOV.U32 R28, RZ, RZ, R22 ;  /* 0x000000ffff1c7224 */ /* 0x000fce00078e0016 */
[----:B------:R-:W-:Y:S05]  /*11d10*/  WARPSYNC.COLLECTIVE R0, `(.L_x_1712) ;  /* 0x0000000000087348 */ /* 0x000fea0003c00000 */
[----:B------:R0:W1:Y:S02]  /*11d20*/  SHFL.DOWN P3, R22, R21, R20, R23 ;  /* 0x0800001415167389 */ /* 0x0000640000060017 */
[----:B01----:R-:W-:Y:S05]  /*11d30*/  ENDCOLLECTIVE ;  /* 0x000000000000791b */ /* 0x003fea0003800000 */
.L_x_1712:
[----:B------:R-:W-:Y:S02]  /*11d40*/  IMAD.MOV.U32 R21, RZ, RZ, R17 ;  /* 0x000000ffff157224 */ /* 0x000fe400078e0011 */
[----:B------:R-:W-:-:S07]  /*11d50*/  IMAD.MOV.U32 R43, RZ, RZ, R22 ;  /* 0x000000ffff2b7224 */ /* 0x000fce00078e0016 */
[----:B------:R-:W-:Y:S05]  /*11d60*/  WARPSYNC.COLLECTIVE R0, `(.L_x_1713) ;  /* 0x0000000000087348 */ /* 0x000fea0003c00000 */
[----:B------:R0:W1:Y:S02]  /*11d70*/  SHFL.DOWN P3, R22, R21, R20, R23 ;  /* 0x0800001415167389 */ /* 0x0000640000060017 */
[----:B01----:R-:W-:Y:S05]  /*11d80*/  ENDCOLLECTIVE ;  /* 0x000000000000791b */ /* 0x003fea0003800000 */
.L_x_1713:
[----:B------:R-:W-:Y:S02]  /*11d90*/  IMAD.MOV.U32 R21, RZ, RZ, R18 ;  /* 0x000000ffff157224 */ /* 0x000fe400078e0012 */
[----:B------:R-:W-:-:S07]  /*11da0*/  IMAD.MOV.U32 R36, RZ, RZ, R22 ;  /* 0x000000ffff247224 */ /* 0x000fce00078e0016 */
[----:B------:R-:W-:Y:S05]  /*11db0*/  WARPSYNC.COLLECTIVE R0, `(.L_x_1714) ;  /* 0x0000000000087348 */ /* 0x000fea0003c00000 */
[----:B------:R0:W1:Y:S02]  /*11dc0*/  SHFL.DOWN P3, R22, R21, R20, R23 ;  /* 0x0800001415167389 */ /* 0x0000640000060017 */
[----:B01----:R-:W-:Y:S05]  /*11dd0*/  ENDCOLLECTIVE ;  /* 0x000000000000791b */ /* 0x003fea0003800000 */
.L_x_1714:
[----:B------:R-:W-:Y:S02]  /*11de0*/  IMAD.MOV.U32 R21, RZ, RZ, R19 ;  /* 0x000000ffff157224 */ /* 0x000fe400078e0013 */
[----:B------:R-:W-:-:S07]  /*11df0*/  IMAD.MOV.U32 R45, RZ, RZ, R22 ;  /* 0x000000ffff2d7224 */ /* 0x000fce00078e0016 */
[----:B------:R-:W-:Y:S05]  /*11e00*/  WARPSYNC.COLLECTIVE R0, `(.L_x_1715) ;  /* 0x0000000000087348 */ /* 0x000fea0003c00000 */
[----:B------:R0:W1:Y:S02]  /*11e10*/  SHFL.DOWN P3, R22, R21, R20, R23 ;  /* 0x0800001415167389 */ /* 0x0000640000060017 */
[----:B01----:R-:W-:Y:S05]  /*11e20*/  ENDCOLLECTIVE ;  /* 0x000000000000791b */ /* 0x003fea0003800000 */
.L_x_1715:
[----:B------:R-:W-:Y:S05]  /*11e30*/  BRA `(.L_x_1716) ;  /* 0xffffffb800bc7947 */ /* 0x000fea000383ffff */
.L_x_1539:
[----:B------:R-:W-:Y:S01]  /*11e40*/  BSSY B0, `(.L_x_1717) ;  /* 0x0000007000007945 */ /* 0x000fe20003800000 */
[----:B------:R-:W-:Y:S01]  /*11e50*/  MOV R21, R38 ;  /* 0x0000002600157202 */ /* 0x000fe20000000f00 */
[----:B------:R-:W-:Y:S02]  /*11e60*/  IMAD.MOV.U32 R20, RZ, RZ, 0x4 ;  /* 0x00000004ff147424 */ /* 0x000fe400078e00ff */
[----:B------:R-:W-:-:S07]  /*11e70*/  IMAD.MOV.U32 R0, RZ, RZ, -0x1 ;  /* 0xffffffffff007424 */ /* 0x000fce00078e00ff */
[----:B0-23--:R-:W-:Y:S05]  /*11e80*/  WARPSYNC.COLLECTIVE R0, `(.L_x_1718) ;  /* 0x0000000000087348 */ /* 0x00dfea0003c00000 */
[----:B0-----:R0:W1:Y:S02]  /*11e90*/  SHFL.DOWN P3, R22, R21, R20, R23 ;  /* 0x0800001415167389 */ /* 0x0010640000060017 */
[----:B0123--:R-:W-:Y:S05]  /*11ea0*/  ENDCOLLECTIVE ;  /* 0x000000000000791b */ /* 0x00ffea0003800000 */
.L_x_1718:
[----:B------:R-:W-:Y:S05]  /*11eb0*/  BSYNC B0 ;  /* 0x0000000000007941 */ /* 0x000fea0003800000 */
.L_x_1717:
[----:B------:R-:W-:Y:S02]  /*11ec0*/  IMAD.MOV.U32 R21, RZ, RZ, R40 ;  /* 0x000000ffff157224 */ /* 0x000fe400078e0028 */
[----:B------:R-:W-:Y:S02]  /*11ed0*/  IMAD.MOV.U32 R20, RZ, RZ, 0x4 ;  /* 0x00000004ff147424 */ /* 0x000fe400078e00ff */
[----:B------:R-:W-:Y:S02]  /*11ee0*/  IMAD.MOV.U32 R0, RZ, RZ, -0x1 ;  /* 0xffffffffff007424 */ /* 0x000fe400078e00ff */
[----:B------:R-:W-:-:S07]  /*11ef0*/  IMAD.MOV.U32 R39, RZ, RZ, R22 ;  /* 0x000000ffff277224 */ /* 0x000fce00078e0016 */
[----:B------:R-:W-:Y:S05]  /*11f00*/  WARPSYNC.COLLECTIVE R0, `(.L_x_1719) ;  /* 0x0000000000087348 */ /* 0x000fea0003c00000 */
[----:B------:R0:W1:Y:S02]  /*11f10*/  SHFL.DOWN P3, R22, R21, R20, R23 ;  /* 0x0800001415167389 */ /* 0x0000640000060017 */
[----:B01----:R-:W-:Y:S05]  /*11f20*/  ENDCOLLECTIVE ;  /* 0x000000000000791b */ /* 0x003fea0003800000 */
.L_x_1719:
[----:B------:R-:W-:Y:S01]  /*11f30*/  IMAD.MOV.U32 R21, RZ, RZ, R41 ;  /* 0x000000ffff157224 */ /* 0x000fe200078e0029 */
[----:B------:R-:W-:-:S07]  /*11f40*/  MOV R43, R22 ;  /* 0x00000016002b7202 */ /* 0x000fce0000000f00 */
[----:B------:R-:W-:Y:S05]  /*11f50*/  WARPSYNC.COLLECTIVE R0, `(.L_x_1720) ;  /* 0x0000000000087348 */ /* 0x000fea0003c00000 */
[----:B------:R0:W1:Y:S02]  /*11f60*/  SHFL.DOWN P3, R22, R21, R20, R23 ;  /* 0x0800001415167389 */ /* 0x0000640000060017 */
[----:B01----:R-:W-:Y:S05]  /*11f70*/  ENDCOLLECTIVE ;  /* 0x000000000000791b */ /* 0x003fea0003800000 */
.L_x_1720:
[----:B------:R-:W-:Y:S02]  /*11f80*/  IMAD.MOV.U32 R21, RZ, RZ, R16 ;  /* 0x000000ffff157224 */ /* 0x000fe400078e0010 */
[----:B------:R-:W-:-:S07]  /*11f90*/  IMAD.MOV.U32 R28, RZ, RZ, R22 ;  /* 0x000000ffff1c7224 */ /* 0x000fce00078e0016 */
[----:B------:R-:W-:Y:S05]  /*11fa0*/  WARPSYNC.COLLECTIVE R0, `(.L_x_1721) ;  /* 0x0000000000087348 */ /* 0x000fea0003c00000 */
[----:B------:R0:W1:Y:S02]  /*11fb0*/  SHFL.DOWN P3, R22, R21, R20, R23 ;  /* 0x0800001415167389 */ /* 0x0000640000060017 */
[----:B01----:R-:W-:Y:S05]  /*11fc0*/  ENDCOLLECTIVE ;  /* 0x000000000000791b */ /* 0x003fea0003800000 */
.L_x_1721:
[----:B------:R-:W-:Y:S02]  /*11fd0*/  IMAD.MOV.U32 R21, RZ, RZ, R17 ;  /* 0x000000ffff157224 */ /* 0x000fe400078e0011 */
[----:B------:R-:W-:-:S07]  /*11fe0*/  IMAD.MOV.U32 R45, RZ, RZ, R22 ;  /* 0x000000ffff2d7224 */ /* 0x000fce00078e0016 */
[----:B------:R-:W-:Y:S05]  /*11ff0*/  WARPSYNC.COLLECTIVE R0, `(.L_x_1722) ;  /* 0x0000000000087348 */ /* 0x000fea0003c00000 */
[----:B------:R0:W1:Y:S02]  /*12000*/  SHFL.DOWN P3, R22, R21, R20, R23 ;  /* 0x0800001415167389 */ /* 0x0000640000060017 */
[----:B01----:R-:W-:Y:S05]  /*12010*/  ENDCOLLECTIVE ;  /* 0x000000000000791b */ /* 0x003fea0003800000 */
.L_x_1722:
[----:B------:R-:W-:Y:S01]  /*12020*/  MOV R21, R18 ;  /* 0x0000001200157202 */ /* 0x000fe20000000f00 */
[----:B------:R-:W-:-:S07]  /*12030*/  IMAD.MOV.U32 R36, RZ, RZ, R22 ;  /* 0x000000ffff247224 */ /* 0x000fce00078e0016 */
[----:B------:R-:W-:Y:S05]  /*12040*/  WARPSYNC.COLLECTIVE R0, `(.L_x_1723) ;  /* 0x0000000000087348 */ /* 0x000fea0003c00000 */
[----:B------:R0:W1:Y:S02]  /*12050*/  SHFL.DOWN P3, R22, R21, R20, R23 ;  /* 0x0800001415167389 */ /* 0x0000640000060017 */
[----:B01----:R-:W-:Y:S05]  /*12060*/  ENDCOLLECTIVE ;  /* 0x000000000000791b */ /* 0x003fea0003800000 */
.L_x_1723:
[----:B------:R-:W-:Y:S02]  /*12070*/  IMAD.MOV.U32 R21, RZ, RZ, R19 ;  /* 0x000000ffff157224 */ /* 0x000fe400078e0013 */
[----:B------:R-:W-:-:S07]  /*12080*/  IMAD.MOV.U32 R47, RZ, RZ, R22 ;  /* 0x000000ffff2f7224 */ /* 0x000fce00078e0016 */
[----:B------:R-:W-:Y:S05]  /*12090*/  WARPSYNC.COLLECTIVE R0, `(.L_x_1724) ;  /* 0x0000000000087348 */ /* 0x000fea0003c00000 */
[----:B------:R0:W1:Y:S02]  /*120a0*/  SHFL.DOWN P3, R22, R21, R20, R23 ;  /* 0x0800001415167389 */ /* 0x0000640000060017 */
[----:B01----:R-:W-:Y:S05]  /*120b0*/  ENDCOLLECTIVE ;  /* 0x000000000000791b */ /* 0x003fea0003800000 */
.L_x_1724:
[----:B------:R-:W-:Y:S05]  /*120c0*/  BRA `(.L_x_1725) ;  /* 0xffffffb800707947 */ /* 0x000fea000383ffff */
.L_x_1542:
[----:B------:R-:W-:Y:S01]  /*120d0*/  BSSY B0, `(.L_x_1726) ;  /* 0x0000007000007945 */ /* 0x000fe20003800000 */
[----:B------:R-:W-:Y:S02]  /*120e0*/  IMAD.MOV.U32 R21, RZ, RZ, R38 ;  /* 0x000000ffff157224 */ /* 0x000fe400078e0026 */
[----:B------:R-:W-:Y:S02]  /*120f0*/  IMAD.MOV.U32 R20, RZ, RZ, 0x8 ;  /* 0x00000008ff147424 */ /* 0x000fe400078e00ff */
[----:B------:R-:W-:-:S07]  /*12100*/  IMAD.MOV.U32 R0, RZ, RZ, -0x1 ;  /* 0xffffffffff007424 */ /* 0x000fce00078e00ff */
[----:B012-4-:R-:W-:Y:S05]  /*12110*/  WARPSYNC.COLLECTIVE R0, `(.L_x_1727) ;  /* 0x0000000000087348 */ /* 0x017fea0003c00000 */
[----:B0-----:R0:W3:Y:S02]  /*12120*/  SHFL.DOWN P3, R22, R21, R20, R23 ;  /* 0x0800001415167389 */ /* 0x0010e40000060017 */
[----:B01234-:R-:W-:Y:S05]  /*12130*/  ENDCOLLECTIVE ;  /* 0x000000000000791b */ /* 0x01ffea0003800000 */
.L_x_1727:
[----:B------:R-:W-:Y:S05]  /*12140*/  BSYNC B0 ;  /* 0x0000000000007941 */ /* 0x000fea0003800000 */
.L_x_1726:
[----:B------:R-:W-:Y:S01]  /*12150*/  MOV R21, R40 ;  /* 0x0000002800157202 */ /* 0x000fe20000000f00 */
[----:B------:R-:W-:Y:S02]  /*12160*/  IMAD.MOV.U32 R20, RZ, RZ, 0x8 ;  /* 0x00000008ff147424 */ /* 0x000fe400078e00ff */
[----:B------:R-:W-:Y:S02]  /*12170*/  IMAD.MOV.U32 R0, RZ, RZ, -0x1 ;  /* 0xffffffffff007424 */ /* 0x000fe400078e00ff */
[----:B------:R-:W-:-:S07]  /*12180*/  IMAD.MOV.U32 R39, RZ, RZ, R22 ;  /* 0x000000ffff277224 */ /* 0x000fce00078e0016 */
[----:B------:R-:W-:Y:S05]  /*12190*/  WARPSYNC.COLLECTIVE R0, `(.L_x_1728) ;  /* 0x0000000000087348 */ /* 0x000fea0003c00000 */
[----:B------:R0:W1:Y:S02]  /*121a0*/  SHFL.DOWN P3, R22, R21, R20, R23 ;  /* 0x0800001415167389 */ /* 0x0000640000060017 */
[----:B01----:R-:W-:Y:S05]  /*121b0*/  ENDCOLLECTIVE ;  /* 0x000000000000791b */ /* 0x003fea0003800000 */
.L_x_1728:
[----:B------:R-:W-:Y:S02]  /*121c0*/  IMAD.MOV.U32 R21, RZ, RZ, R41 ;  /* 0x000000ffff157224 */ /* 0x000fe400078e0029 */
[----:B------:R-:W-:-:S07]  /*121d0*/  IMAD.MOV.U32 R43, RZ, RZ, R22 ;  /* 0x000000ffff2b7224 */ /* 0x000fce00078e0016 */
[----:B------:R-:W-:Y:S05]  /*121e0*/  WARPSYNC.COLLECTIVE R0, `(.L_x_1729) ;  /* 0x0000000000087348 */ /* 0x000fea0003c00000 */
[----:B------:R0:W1:Y:S02]  /*121f0*/  SHFL.DOWN P3, R22, R21, R20, R23 ;  /* 0x0800001415167389 */ /* 0x0000640000060017 */
[----:B01----:R-:W-:Y:S05]  /*12200*/  ENDCOLLECTIVE ;  /* 0x000000000000791b */ /* 0x003fea0003800000 */
.L_x_1729:
[----:B------:R-:W-:Y:S02]  /*12210*/  IMAD.MOV.U32 R21, RZ, RZ, R16 ;  /* 0x000000ffff157224 */ /* 0x000fe400078e0010 */
[----:B------:R-:W-:-:S07]  /*12220*/  IMAD.MOV.U32 R36, RZ, RZ, R22 ;  /* 0x000000ffff247224 */ /* 0x000fce00078e0016 */
[----:B------:R-:W-:Y:S05]  /*12230*/  WARPSYNC.COLLECTIVE R0, `(.L_x_1730) ;  /* 0x0000000000087348 */ /* 0x000fea0003c00000 */
[----:B------:R0:W1:Y:S02]  /*12240*/  SHFL.DOWN P3, R22, R21, R20, R23 ;  /* 0x0800001415167389 */ /* 0x0000640000060017 */
[----:B01----:R-:W-:Y:S05]  /*12250*/  ENDCOLLECTIVE ;  /* 0x000000000000791b */ /* 0x003fea0003800000 */
.L_x_1730:
[----:B------:R-:W-:Y:S01]  /*12260*/  IMAD.MOV.U32 R21, RZ, RZ, R17 ;  /* 0x000000ffff157224 */ /* 0x000fe200078e0011 */
[----:B------:R-:W-:-:S07]  /*12270*/  MOV R45, R22 ;  /* 0x00000016002d7202 */ /* 0x000fce0000000f00 */
[----:B------:R-:W-:Y:S05]  /*12280*/  WARPSYNC.COLLECTIVE R0, `(.L_x_1731) ;  /* 0x0000000000087348 */ /* 0x000fea0003c00000 */
[----:B------:R0:W1:Y:S02]  /*12290*/  SHFL.DOWN P3, R22, R21, R20, R23 ;  /* 0x0800001415167389 */ /* 0x0000640000060017 */
[----:B01----:R-:W-:Y:S05]  /*122a0*/  ENDCOLLECTIVE ;  /* 0x000000000000791b */ /* 0x003fea0003800000 */
.L_x_1731:
[----:B------:R-:W-:Y:S02]  /*122b0*/  IMAD.MOV.U32 R21, RZ, RZ, R18 ;  /* 0x000000ffff157224 */ /* 0x000fe400078e0012 */
[----:B------:R-:W-:-:S07]  /*122c0*/  IMAD.MOV.U32 R44, RZ, RZ, R22 ;  /* 0x000000ffff2c7224 */ /* 0x000fce00078e0016 */
[----:B------:R-:W-:Y:S05]  /*122d0*/  WARPSYNC.COLLECTIVE R0, `(.L_x_1732) ;  /* 0x0000000000087348 */ /* 0x000fea0003c00000 */
[----:B------:R0:W1:Y:S02]  /*122e0*/  SHFL.DOWN P3, R22, R21, R20, R23 ;  /* 0x0800001415167389 */ /* 0x0000640000060017 */
[----:B01----:R-:W-:Y:S05]  /*122f0*/  ENDCOLLECTIVE ;  /* 0x000000000000791b */ /* 0x003fea0003800000 */
.L_x_1732:
[----:B------:R-:W-:Y:S02]  /*12300*/  IMAD.MOV.U32 R21, RZ, RZ, R19 ;  /* 0x000000ffff157224 */ /* 0x000fe400078e0013 */
[----:B------:R-:W-:-:S07]  /*12310*/  IMAD.MOV.U32 R47, RZ, RZ, R22 ;  /* 0x000000ffff2f7224 */ /* 0x000fce00078e0016 */
[----:B------:R-:W-:Y:S05]  /*12320*/  WARPSYNC.COLLECTIVE R0, `(.L_x_1733) ;  /* 0x0000000000087348 */ /* 0x000fea0003c00000 */
[----:B------:R0:W1:Y:S02]  /*12330*/  SHFL.DOWN P3, R22, R21, R20, R23 ;  /* 0x0800001415167389 */ /* 0x0000640000060017 */
[----:B01----:R-:W-:Y:S05]  /*12340*/  ENDCOLLECTIVE ;  /* 0x000000000000791b */ /* 0x003fea0003800000 */
.L_x_1733:
[----:B------:R-:W-:Y:S05]  /*12350*/  BRA `(.L_x_1734) ;  /* 0xffffffb800247947 */ /* 0x000fea000383ffff */
.L_x_1545:
[----:B------:R-:W-:Y:S01]  /*12360*/  HFMA2 R20, -RZ, RZ, 0, 9.5367431640625e-07 ;  /* 0x00000010ff147431 */ /* 0x000fe200000001ff */
[----:B------:R-:W-:Y:S01]  /*12370*/  BSSY B0, `(.L_x_1735) ;  /* 0x0000006000007945 */ /* 0x000fe20003800000 */
[----:B------:R-:W-:Y:S02]  /*12380*/  IMAD.MOV.U32 R21, RZ, RZ, R38 ;  /* 0x000000ffff157224 */ /* 0x000fe400078e0026 */
[----:B------:R-:W-:-:S07]  /*12390*/  IMAD.MOV.U32 R0, RZ, RZ, -0x1 ;  /* 0xffffffffff007424 */ /* 0x000fce00078e00ff */
[----:B0-23--:R-:W-:Y:S05]  /*123a0*/  WARPSYNC.COLLECTIVE R0, `(.L_x_1736) ;  /* 0x0000000000087348 */ /* 0x00dfea0003c00000 */
[----:B0-----:R0:W1:Y:S02]  /*123b0*/  SHFL.DOWN P3, R22, R21, R20, R23 ;  /* 0x0800001415167389 */ /* 0x0010640000060017 */
[----:B0123--:R-:W-:Y:S05]  /*123c0*/  ENDCOLLECTIVE ;  /* 0x000000000000791b */ /* 0x00ffea0003800000 */
.L_x_1736:
[----:B------:R-:W-:Y:S05]  /*123d0*/  BSYNC B0 ;  /* 0x0000000000007941 */ /* 0x000fea0003800000 */
.L_x_1735:
[----:B------:R-:W-:Y:S02]  /*123e0*/  IMAD.MOV.U32 R21, RZ, RZ, R40 ;  /* 0x000000ffff157224 */ /* 0x000fe400078e0028 */
[----:B------:R-:W-:Y:S02]  /*123f0*/  IMAD.MOV.U32 R20, RZ, RZ, 0x10 ;  /* 0x00000010ff147424 */ /* 0x000fe400078e00ff */
[----:B------:R-:W-:Y:S02]  /*12400*/  IMAD.MOV.U32 R0, RZ, RZ, -0x1 ;  /* 0xffffffffff007424 */ /* 0x000fe400078e00ff */
[----:B------:R-:W-:-:S07]  /*12410*/  IMAD.MOV.U32 R39, RZ, RZ, R22 ;  /* 0x000000ffff277224 */ /* 0x000fce00078e0016 */
[----:B------:R-:W-:Y:S05]  /*12420*/  WARPSYNC.COLLECTIVE R0, `(.L_x_1737) ;  /* 0x0000000000087348 */ /* 0x000fea0003c00000 */
[----:B------:R0:W1:Y:S02]  /*12430*/  SHFL.DOWN P3, R22, R21, R20, R23 ;  /* 0x0800001415167389 */ /* 0x0000640000060017 */
[----:B01----:R-:W-:Y:S05]  /*12440*/  ENDCOLLECTIVE ;  /* 0x000000000000791b */ /* 0x003fea0003800000 */
.L_x_1737:
[----:B------:R-:W-:Y:S01]  /*12450*/  MOV R21, R41 ;  /* 0x0000002900157202 */ /* 0x000fe20000000f00 */
[----:B------:R-:W-:-:S07]  /*12460*/  IMAD.MOV.U32 R43, RZ, RZ, R22 ;  /* 0x000000ffff2b7224 */ /* 0x000fce00078e0016 */
[----:B------:R-:W-:Y:S05]  /*12470*/  WARPSYNC.COLLECTIVE R0, `(.L_x_1738) ;  /* 0x0000000000087348 */ /* 0x000fea0003c00000 */
[----:B------:R0:W1:Y:S02]  /*12480*/  SHFL.DOWN P3, R22, R21, R20, R23 ;  /* 0x0800001415167389 */ /* 0x0000640000060017 */
[----:B01----:R-:W-:Y:S05]  /*12490*/  ENDCOLLECTIVE ;  /* 0x000000000000791b */ /* 0x003fea0003800000 */
.L_x_1738:
[----:B------:R-:W-:Y:S02]  /*124a0*/  IMAD.MOV.U32 R21, RZ, RZ, R16 ;  /* 0x000000ffff157224 */ /* 0x000fe400078e0010 */
[----:B------:R-:W-:-:S07]  /*124b0*/  IMAD.MOV.U32 R44, RZ, RZ, R22 ;  /* 0x000000ffff2c7224 */ /* 0x000fce00078e0016 */
[----:B------:R-:W-:Y:S05]  /*124c0*/  WARPSYNC.COLLECTIVE R0, `(.L_x_1739) ;  /* 0x0000000000087348 */ /* 0x000fea0003c00000 */
[----:B------:R0:W1:Y:S02]  /*124d0*/  SHFL.DOWN P3, R22, R21, R20, R23 ;  /* 0x0800001415167389 */ /* 0x0000640000060017 */
[----:B01----:R-:W-:Y:S05]  /*124e0*/  ENDCOLLECTIVE ;  /* 0x000000000000791b */ /* 0x003fea0003800000 */
.L_x_1739:
[----:B------:R-:W-:Y:S02]  /*124f0*/  IMAD.MOV.U32 R21, RZ, RZ, R17 ;  /* 0x000000ffff157224 */ /* 0x000fe400078e0011 */
[----:B------:R-:W-:-:S07]  /*12500*/  IMAD.MOV.U32 R45, RZ, RZ, R22 ;  /* 0x000000ffff2d7224 */ /* 0x000fce00078e0016 */
[----:B------:R-:W-:Y:S05]  /*12510*/  WARPSYNC.COLLECTIVE R0, `(.L_x_1740) ;  /* 0x0000000000087348 */ /* 0x000fea0003c00000 */
[----:B------:R0:W1:Y:S02]  /*12520*/  SHFL.DOWN P3, R22, R21, R20, R23 ;  /* 0x0800001415167389 */ /* 0x0000640000060017 */
[----:B01----:R-:W-:Y:S05]  /*12530*/  ENDCOLLECTIVE ;  /* 0x000000000000791b */ /* 0x003fea0003800000 */
.L_x_1740:
[----:B------:R-:W-:Y:S02]  /*12540*/  IMAD.MOV.U32 R21, RZ, RZ, R18 ;  /* 0x000000ffff157224 */ /* 0x000fe400078e0012 */
[----:B------:R-:W-:-:S07]  /*12550*/  IMAD.MOV.U32 R46, RZ, RZ, R22 ;  /* 0x000000ffff2e7224 */ /* 0x000fce00078e0016 */
[----:B------:R-:W-:Y:S05]  /*12560*/  WARPSYNC.COLLECTIVE R0, `(.L_x_1741) ;  /* 0x0000000000087348 */ /* 0x000fea0003c00000 */
[----:B------:R0:W1:Y:S02]  /*12570*/  SHFL.DOWN P3, R22, R21, R20, R23 ;  /* 0x0800001415167389 */ /* 0x0000640000060017 */
[----:B01----:R-:W-:Y:S05]  /*12580*/  ENDCOLLECTIVE ;  /* 0x000000000000791b */ /* 0x003fea0003800000 */
.L_x_1741:
[----:B------:R-:W-:Y:S01]  /*12590*/  IMAD.MOV.U32 R21, RZ, RZ, R19 ;  /* 0x000000ffff157224 */ /* 0x000fe200078e0013 */
[----:B------:R-:W-:-:S07]  /*125a0*/  MOV R47, R22 ;  /* 0x00000016002f7202 */ /* 0x000fce0000000f00 */
[----:B------:R-:W-:Y:S05]  /*125b0*/  WARPSYNC.COLLECTIVE R0, `(.L_x_1742) ;  /* 0x0000000000087348 */ /* 0x000fea0003c00000 */
[----:B------:R0:W1:Y:S02]  /*125c0*/  SHFL.DOWN P3, R22, R21, R20, R23 ;  /* 0x0800001415167389 */ /* 0x0000640000060017 */
[----:B01----:R-:W-:Y:S05]  /*125d0*/  ENDCOLLECTIVE ;  /* 0x000000000000791b */ /* 0x003fea0003800000 */
.L_x_1742:
[----:B------:R-:W-:Y:S05]  /*125e0*/  BRA `(.L_x_1743) ;  /* 0xffffffb400d87947 */ /* 0x000fea000383ffff */
.L_x_1548:
[----:B------:R-:W-:Y:S01]  /*125f0*/  BSSY B0, `(.L_x_1744) ;  /* 0x0000005000007945 */ /* 0x000fe20003800000 */
[----:B------:R-:W-:-:S07]  /*12600*/  IMAD.MOV.U32 R0, RZ, RZ, -0x1 ;  /* 0xffffffffff007424 */ /* 0x000fce00078e00ff */
[----:B0123--:R-:W-:Y:S05]  /*12610*/  WARPSYNC.COLLECTIVE R0, `(.L_x_1745) ;  /* 0x0000000000087348 */ /* 0x00ffea0003c00000 */
[----:B------:R-:W-:Y:S01]  /*12620*/  VOTE.ALL P3, P3 ;  /* 0x0000000000ff7806 */ /* 0x000fe20001860000 */
[----:B0123--:R-:W-:-:S12]  /*12630*/  ENDCOLLECTIVE ;  /* 0x000000000000791b */ /* 0x00ffd80003800000 */
.L_x_1745:
[----:B------:R-:W-:Y:S05]  /*12640*/  BSYNC B0 ;  /* 0x0000000000007941 */ /* 0x000fea0003800000 */
.L_x_1744:
[----:B------:R-:W-:Y:S05]  /*12650*/  BRA `(.L_x_1746) ;  /* 0xffffffb800007947 */ /* 0x000fea000383ffff */
.L_x_1550:
[----:B------:R-:W-:Y:S01]  /*12660*/  BSSY B0, `(.L_x_1747) ;  /* 0x0000006000007945 */ /* 0x000fe20003800000 */
[----:B------:R-:W-:Y:S01]  /*12670*/  PLOP3.LUT P3, PT, P3, PT, PT, 0x8, 0x80 ;  /* 0x000000000080781c */ /* 0x000fe20001f6e170 */
[----:B------:R-:W-:-:S12]  /*12680*/  IMAD.MOV.U32 R0, RZ, RZ, -0x1 ;  /* 0xffffffffff007424 */ /* 0x000fd800078e00ff */
[----:B0123--:R-:W-:Y:S05]  /*12690*/  WARPSYNC.COLLECTIVE R0, `(.L_x_1748) ;  /* 0x0000000000087348 */ /* 0x00ffea0003c00000 */
[----:B------:R-:W-:Y:S01]  /*126a0*/  VOTE.ANY P3, P3 ;  /* 0x0000000000ff7806 */ /* 0x000fe20001860100 */
[----:B0123--:R-:W-:-:S12]  /*126b0*/  ENDCOLLECTIVE ;  /* 0x000000000000791b */ /* 0x00ffd80003800000 */
.L_x_1748:
[----:B------:R-:W-:Y:S05]  /*126c0*/  BSYNC B0 ;  /* 0x0000000000007941 */ /* 0x000fea0003800000 */
.L_x_1747:
[----:B------:R-:W-:Y:S05]  /*126d0*/  BRA `(.L_x_1749) ;  /* 0xffffffb800187947 */ /* 0x000fea000383ffff */
.L_x_1555:
[----:B------:R-:W-:Y:S01]  /*126e0*/  BSSY B0, `(.L_x_1750) ;  /* 0x0000006000007945 */ /* 0x000fe20003800000 */
[----:B------:R-:W-:Y:S01]  /*126f0*/  PLOP3.LUT P3, PT, P3, PT, PT, 0x8, 0x80 ;  /* 0x000000000080781c */ /* 0x000fe20001f6e170 */
[----:B------:R-:W-:-:S12]  /*12700*/  IMAD.MOV.U32 R0, RZ, RZ, -0x1 ;  /* 0xffffffffff007424 */ /* 0x000fd800078e00ff */
[----:B012345:R-:W-:Y:S05]  /*12710*/  WARPSYNC.COLLECTIVE R0, `(.L_x_1751) ;  /* 0x0000000000087348 */ /* 0x03ffea0003c00000 */
[----:B------:R-:W-:Y:S01]  /*12720*/  VOTE.ANY R0, PT, P3 ;  /* 0x0000000000007806 */ /* 0x000fe200018e0100 */
[----:B012345:R-:W-:Y:S06]  /*12730*/  ENDCOLLECTIVE ;  /* 0x000000000000791b */ /* 0x03ffec0003800000 */
.L_x_1751:
[----:B------:R-:W-:Y:S05]  /*12740*/  BSYNC B0 ;  /* 0x0000000000007941 */ /* 0x000fea0003800000 */
.L_x_1750:
[----:B------:R-:W-:Y:S01]  /*12750*/  LOP3.LUT R0, R0, 0x80000000, R24, 0xec, !PT ;  /* 0x8000000000007812 */ /* 0x000fe200078eec18 */
[----:B------:R-:W-:-:S04]  /*12760*/  HFMA2 R20, -RZ, RZ, 0, 5.9604644775390625e-08 ;  /* 0x00000001ff147431 */ /* 0x000fc800000001ff */
        /* <DEDUP_REMOVED lines=8> */
.L_x_1752:
[----:B------:R-:W-:Y:S02]  /*127f0*/  IMAD.MOV.U32 R21, RZ, RZ, R45 ;  /* 0x000000ffff157224 */ /* 0x000fe400078e002d */
[----:B------:R-:W-:-:S07]  /*12800*/  IMAD.MOV.U32 R61, RZ, RZ, R22 ;  /* 0x000000ffff3d7224 */ /* 0x000fce00078e0016 */
[----:B------:R-:W-:Y:S05]  /*12810*/  WARPSYNC.COLLECTIVE R0, `(.L_x_1753) ;  /* 0x0000000000087348 */ /* 0x000fea0003c00000 */
[----:B------:R0:W1:Y:S02]  /*12820*/  SHFL.DOWN P3, R22, R21, R20, R23 ;  /* 0x0800001415167389 */ /* 0x0000640000060017 */
[----:B01----:R-:W-:Y:S05]  /*12830*/  ENDCOLLECTIVE ;  /* 0x000000000000791b */ /* 0x003fea0003800000 */
.L_x_1753:
[----:B------:R-:W-:Y:S02]  /*12840*/  IMAD.MOV.U32 R21, RZ, RZ, R44 ;  /* 0x000000ffff157224 */ /* 0x000fe400078e002c */
[----:B------:R-:W-:-:S07]  /*12850*/  IMAD.MOV.U32 R60, RZ, RZ, R22 ;  /* 0x000000ffff3c7224 */ /* 0x000fce00078e0016 */
[----:B------:R-:W-:Y:S05]  /*12860*/  WARPSYNC.COLLECTIVE R0, `(.L_x_1754) ;  /* 0x0000000000087348 */ /* 0x000fea0003c00000 */
[----:B------:R0:W1:Y:S02]  /*12870*/  SHFL.DOWN P3, R22, R21, R20, R23 ;  /* 0x0800001415167389 */ /* 0x0000640000060017 */
[----:B01----:R-:W-:Y:S05]  /*12880*/  ENDCOLLECTIVE ;  /* 0x000000000000791b */ /* 0x003fea0003800000 */
.L_x_1754:
[----:B------:R-:W-:Y:S01]  /*12890*/  MOV R21, R43 ;  /* 0x0000002b00157202 */ /* 0x000fe20000000f00 */
[----:B------:R-:W-:-:S07]  /*128a0*/  IMAD.MOV.U32 R71, RZ, RZ, R22 ;  /* 0x000000ffff477224 */ /* 0x000fce00078e0016 */
[----:B------:R-:W-:Y:S05]  /*128b0*/  WARPSYNC.COLLECTIVE R0, `(.L_x_1755) ;  /* 0x0000000000087348 */ /* 0x000fea0003c00000 */
[----:B------:R0:W1:Y:S02]  /*128c0*/  SHFL.DOWN P3, R22, R21, R20, R23 ;  /* 0x0800001415167389 */ /* 0x0000640000060017 */
[----:B01----:R-:W-:Y:S05]  /*128d0*/  ENDCOLLECTIVE ;  /* 0x000000000000791b */ /* 0x003fea0003800000 */
.L_x_1755:
[----:B------:R-:W-:Y:S02]  /*128e0*/  IMAD.MOV.U32 R21, RZ, RZ, R42 ;  /* 0x000000ffff157224 */ /* 0x000fe400078e002a */
[----:B------:R-:W-:-:S07]  /*128f0*/  IMAD.MOV.U32 R70, RZ, RZ, R22 ;  /* 0x000000ffff467224 */ /* 0x000fce00078e0016 */
[----:B------:R-:W-:Y:S05]  /*12900*/  WARPSYNC.COLLECTIVE R0, `(.L_x_1756) ;  /* 0x0000000000087348 */ /* 0x000fea0003c00000 */
[----:B------:R0:W1:Y:S02]  /*12910*/  SHFL.DOWN P3, R22, R21, R20, R23 ;  /* 0x0800001415167389 */ /* 0x0000640000060017 */
[----:B01----:R-:W-:Y:S05]  /*12920*/  ENDCOLLECTIVE ;  /* 0x000000000000791b */ /* 0x003fea0003800000 */
.L_x_1756:
[----:B------:R-:W-:Y:S02]  /*12930*/  IMAD.MOV.U32 R21, RZ, RZ, R39 ;  /* 0x000000ffff157224 */ /* 0x000fe400078e0027 */
[----:B------:R-:W-:-:S07]  /*12940*/  IMAD.MOV.U32 R73, RZ, RZ, R22 ;  /* 0x000000ffff497224 */ /* 0x000fce00078e0016 */
[----:B------:R-:W-:Y:S05]  /*12950*/  WARPSYNC.COLLECTIVE R0, `(.L_x_1757) ;  /* 0x0000000000087348 */ /* 0x000fea0003c00000 */
[----:B------:R0:W1:Y:S02]  /*12960*/  SHFL.DOWN P3, R22, R21, R20, R23 ;  /* 0x0800001415167389 */ /* 0x0000640000060017 */
[----:B01----:R-:W-:Y:S05]  /*12970*/  ENDCOLLECTIVE ;  /* 0x000000000000791b */ /* 0x003fea0003800000 */
.L_x_1757:
[----:B------:R-:W-:Y:S02]  /*12980*/  IMAD.MOV.U32 R21, RZ, RZ, R47 ;  /* 0x000000ffff157224 */ /* 0x000fe400078e002f */
[----:B------:R-:W-:-:S07]  /*12990*/  IMAD.MOV.U32 R72, RZ, RZ, R22 ;  /* 0x000000ffff487224 */ /* 0x000fce00078e0016 */
[----:B------:R-:W-:Y:S05]  /*129a0*/  WARPSYNC.COLLECTIVE R0, `(.L_x_1758) ;  /* 0x0000000000087348 */ /* 0x000fea0003c00000 */
[----:B------:R0:W1:Y:S02]  /*129b0*/  SHFL.DOWN P3, R22, R21, R20, R23 ;  /* 0x0800001415167389 */ /* 0x0000640000060017 */
[----:B01----:R-:W-:Y:S05]  /*129c0*/  ENDCOLLECTIVE ;  /* 0x000000000000791b */ /* 0x003fea0003800000 */
.L_x_1758:
[----:B------:R-:W-:Y:S05]  /*129d0*/  BRA `(.L_x_1759) ;  /* 0xffffffb400f87947 */ /* 0x000fea000383ffff */
.L_x_1558:
[----:B------:R-:W-:Y:S01]  /*129e0*/  BSSY B0, `(.L_x_1760) ;  /* 0x0000007000007945 */ /* 0x000fe20003800000 */
[----:B------:R-:W-:Y:S01]  /*129f0*/  MOV R21, R55 ;  /* 0x0000003700157202 */ /* 0x000fe20000000f00 */
[----:B------:R-:W-:Y:S02]  /*12a00*/  IMAD.MOV.U32 R20, RZ, RZ, 0x2 ;  /* 0x00000002ff147424 */ /* 0x000fe400078e00ff */
[----:B------:R-:W-:-:S07]  /*12a10*/  IMAD.MOV.U32 R0, RZ, RZ, -0x1 ;  /* 0xffffffffff007424 */ /* 0x000fce00078e00ff */
[----:B0-234-:R-:W-:Y:S05]  /*12a20*/  WARPSYNC.COLLECTIVE R0, `(.L_x_1761) ;  /* 0x0000000000087348 */ /* 0x01dfea0003c00000 */
[----:B0-----:R0:W1:Y:S02]  /*12a30*/  SHFL.DOWN P3, R22, R21, R20, R23 ;  /* 0x0800001415167389 */ /* 0x0010640000060017 */
[----:B01234-:R-:W-:Y:S05]  /*12a40*/  ENDCOLLECTIVE ;  /* 0x000000000000791b */ /* 0x01ffea0003800000 */
.L_x_1761:
[----:B------:R-:W-:Y:S05]  /*12a50*/  BSYNC B0 ;  /* 0x0000000000007941 */ /* 0x000fea0003800000 */
.L_x_1760:
[----:B------:R-:W-:Y:S02]  /*12a60*/  IMAD.MOV.U32 R21, RZ, RZ, R53 ;  /* 0x000000ffff157224 */ /* 0x000fe400078e0035 */
[----:B------:R-:W-:Y:S02]  /*12a70*/  IMAD.MOV.U32 R20, RZ, RZ, 0x2 ;  /* 0x00000002ff147424 */ /* 0x000fe400078e00ff */
[----:B------:R-:W-:Y:S02]  /*12a80*/  IMAD.MOV.U32 R0, RZ, RZ, -0x1 ;  /* 0xffffffffff007424 */ /* 0x000fe400078e00ff */
[----:B------:R-:W-:-:S07]  /*12a90*/  IMAD.MOV.U32 R60, RZ, RZ, R22 ;  /* 0x000000ffff3c7224 */ /* 0x000fce00078e0016 */
[----:B------:R-:W-:Y:S05]  /*12aa0*/  WARPSYNC.COLLECTIVE R0, `(.L_x_1762) ;  /* 0x0000000000087348 */ /* 0x000fea0003c00000 */
[----:B------:R0:W1:Y:S02]  /*12ab0*/  SHFL.DOWN P3, R22, R21, R20, R23 ;  /* 0x0800001415167389 */ /* 0x0000640000060017 */
[----:B01----:R-:W-:Y:S05]  /*12ac0*/  ENDCOLLECTIVE ;  /* 0x000000000000791b */ /* 0x003fea0003800000 */
.L_x_1762:
[----:B------:R-:W-:Y:S01]  /*12ad0*/  IMAD.MOV.U32 R21, RZ, RZ, R52 ;  /* 0x000000ffff157224 */ /* 0x000fe200078e0034 */
[----:B------:R-:W-:-:S07]  /*12ae0*/  MOV R70, R22 ;  /* 0x0000001600467202 */ /* 0x000fce0000000f00 */
[----:B------:R-:W-:Y:S05]  /*12af0*/  WARPSYNC.COLLECTIVE R0, `(.L_x_1763) ;  /* 0x0000000000087348 */ /* 0x000fea0003c00000 */
[----:B------:R0:W1:Y:S02]  /*12b00*/  SHFL.DOWN P3, R22, R21, R20, R23 ;  /* 0x0800001415167389 */ /* 0x0000640000060017 */
[----:B01----:R-:W-:Y:S05]  /*12b10*/  ENDCOLLECTIVE ;  /* 0x000000000000791b */ /* 0x003fea0003800000 */
.L_x_1763:
[----:B------:R-:W-:Y:S02]  /*12b20*/  IMAD.MOV.U32 R21, RZ, RZ, R51 ;  /* 0x000000ffff157224 */ /* 0x000fe400078e0033 */
[----:B------:R-:W-:-:S07]  /*12b30*/  IMAD.MOV.U32 R61, RZ, RZ, R22 ;  /* 0x000000ffff3d7224 */ /* 0x000fce00078e0016 */
[----:B------:R-:W-:Y:S05]  /*12b40*/  WARPSYNC.COLLECTIVE R0, `(.L_x_1764) ;  /* 0x0000000000087348 */ /* 0x000fea0003c00000 */
[----:B------:R0:W1:Y:S02]  /*12b50*/  SHFL.DOWN P3, R22, R21, R20, R23 ;  /* 0x0800001415167389 */ /* 0x0000640000060017 */
[----:B01----:R-:W-:Y:S05]  /*12b60*/  ENDCOLLECTIVE ;  /* 0x000000000000791b */ /* 0x003fea0003800000 */
.L_x_1764:
[----:B------:R-:W-:Y:S02]  /*12b70*/  IMAD.MOV.U32 R21, RZ, RZ, R50 ;  /* 0x000000ffff157224 */ /* 0x000fe400078e0032 */
[----:B------:R-:W-:-:S07]  /*12b80*/  IMAD.MOV.U32 R72, RZ, RZ, R22 ;  /* 0x000000ffff487224 */ /* 0x000fce00078e0016 */
[----:B------:R-:W-:Y:S05]  /*12b90*/  WARPSYNC.COLLECTIVE R0, `(.L_x_1765) ;  /* 0x0000000000087348 */ /* 0x000fea0003c00000 */
[----:B------:R0:W1:Y:S02]  /*12ba0*/  SHFL.DOWN P3, R22, R21, R20, R23 ;  /* 0x0800001415167389 */ /* 0x0000640000060017 */
[----:B01----:R-:W-:Y:S05]  /*12bb0*/  ENDCOLLECTIVE ;  /* 0x000000000000791b */ /* 0x003fea0003800000 */
.L_x_1765:
[----:B------:R-:W-:Y:S01]  /*12bc0*/  MOV R21, R49 ;  /* 0x0000003100157202 */ /* 0x000fe20000000f00 */
[----:B------:R-:W-:-:S07]  /*12bd0*/  IMAD.MOV.U32 R71, RZ, RZ, R22 ;  /* 0x000000ffff477224 */ /* 0x000fce00078e0016 */
[----:B------:R-:W-:Y:S05]  /*12be0*/  WARPSYNC.COLLECTIVE R0, `(.L_x_1766) ;  /* 0x0000000000087348 */ /* 0x000fea0003c00000 */
[----:B------:R0:W1:Y:S02]  /*12bf0*/  SHFL.DOWN P3, R22, R21, R20, R23 ;  /* 0x0800001415167389 */ /* 0x0000640000060017 */
[----:B01----:R-:W-:Y:S05]  /*12c00*/  ENDCOLLECTIVE ;  /* 0x000000000000791b */ /* 0x003fea0003800000 */
.L_x_1766:
[----:B------:R-:W-:Y:S02]  /*12c10*/  IMAD.MOV.U32 R21, RZ, RZ, R48 ;  /* 0x000000ffff157224 */ /* 0x000fe400078e0030 */
[----:B------:R-:W-:-:S07]  /*12c20*/  IMAD.MOV.U32 R74, RZ, RZ, R22 ;  /* 0x000000ffff4a7224 */ /* 0x000fce00078e0016 */
[----:B------:R-:W-:Y:S05]  /*12c30*/  WARPSYNC.COLLECTIVE R0, `(.L_x_1767) ;  /* 0x0000000000087348 */ /* 0x000fea0003c00000 */
[----:B------:R0:W1:Y:S02]  /*12c40*/  SHFL.DOWN P3, R22, R21, R20, R23 ;  /* 0x0800001415167389 */ /* 0x0000640000060017 */
[----:B01----:R-:W-:Y:S05]  /*12c50*/  ENDCOLLECTIVE ;  /* 0x000000000000791b */ /* 0x003fea0003800000 */
.L_x_1767:
[----:B------:R-:W-:Y:S05]  /*12c60*/  BRA `(.L_x_1768) ;  /* 0xffffffb400c47947 */ /* 0x000fea000383ffff */
.L_x_1561:
[----:B------:R-:W-:Y:S01]  /*12c70*/  BSSY B0, `(.L_x_1769) ;  /* 0x0000007000007945 */ /* 0x000fe20003800000 */
[----:B------:R-:W-:Y:S02]  /*12c80*/  IMAD.MOV.U32 R21, RZ, RZ, R55 ;  /* 0x000000ffff157224 */ /* 0x000fe400078e0037 */
[----:B------:R-:W-:Y:S02]  /*12c90*/  IMAD.MOV.U32 R20, RZ, RZ, 0x4 ;  /* 0x00000004ff147424 */ /* 0x000fe400078e00ff */
[----:B------:R-:W-:-:S07]  /*12ca0*/  IMAD.MOV.U32 R0, RZ, RZ, -0x1 ;  /* 0xffffffffff007424 */ /* 0x000fce00078e00ff */
[----:B01-34-:R-:W-:Y:S05]  /*12cb0*/  WARPSYNC.COLLECTIVE R0, `(.L_x_1770) ;  /* 0x0000000000087348 */ /* 0x01bfea0003c00000 */
[----:B0-----:R0:W2:Y:S02]  /*12cc0*/  SHFL.DOWN P3, R22, R21, R20, R23 ;  /* 0x0800001415167389 */ /* 0x0010a40000060017 */
[----:B01234-:R-:W-:Y:S05]  /*12cd0*/  ENDCOLLECTIVE ;  /* 0x000000000000791b */ /* 0x01ffea0003800000 */
.L_x_1770:
[----:B------:R-:W-:Y:S05]  /*12ce0*/  BSYNC B0 ;  /* 0x0000000000007941 */ /* 0x000fea0003800000 */
.L_x_1769:
[----:B------:R-:W-:Y:S01]  /*12cf0*/  MOV R21, R53 ;  /* 0x0000003500157202 */ /* 0x000fe20000000f00 */
[----:B------:R-:W-:Y:S02]  /*12d00*/  IMAD.MOV.U32 R20, RZ, RZ, 0x4 ;  /* 0x00000004ff147424 */ /* 0x000fe400078e00ff */
[----:B------:R-:W-:Y:S02]  /*12d10*/  IMAD.MOV.U32 R0, RZ, RZ, -0x1 ;  /* 0xffffffffff007424 */ /* 0x000fe400078e00ff */
[----:B------:R-:W-:-:S07]  /*12d20*/  IMAD.MOV.U32 R60, RZ, RZ, R22 ;  /* 0x000000ffff3c7224 */ /* 0x000fce00078e0016 */
[----:B------:R-:W-:Y:S05]  /*12d30*/  WARPSYNC.COLLECTIVE R0, `(.L_x_1771) ;  /* 0x0000000000087348 */ /* 0x000fea0003c00000 */
[----:B------:R0:W1:Y:S02]  /*12d40*/  SHFL.DOWN P3, R22, R21, R20, R23 ;  /* 0x0800001415167389 */ /* 0x0000640000060017 */
[----:B01----:R-:W-:Y:S05]  /*12d50*/  ENDCOLLECTIVE ;  /* 0x000000000000791b */ /* 0x003fea0003800000 */
.L_x_1771:
[----:B------:R-:W-:Y:S02]  /*12d60*/  IMAD.MOV.U32 R21, RZ, RZ, R52 ;  /* 0x000000ffff157224 */ /* 0x000fe400078e0034 */
[----:B------:R-:W-:-:S07]  /*12d70*/  IMAD.MOV.U32 R70, RZ, RZ, R22 ;  /* 0x000000ffff467224 */ /* 0x000fce00078e0016 */
[----:B------:R-:W-:Y:S05]  /*12d80*/  WARPSYNC.COLLECTIVE R0, `(.L_x_1772) ;  /* 0x0000000000087348 */ /* 0x000fea0003c00000 */
[----:B------:R0:W1:Y:S02]  /*12d90*/  SHFL.DOWN P3, R22, R21, R20, R23 ;  /* 0x0800001415167389 */ /* 0x0000640000060017 */
[----:B01----:R-:W-:Y:S05]  /*12da0*/  ENDCOLLECTIVE ;  /* 0x000000000000791b */ /* 0x003fea0003800000 */
.L_x_1772:
[----:B------:R-:W-:Y:S02]  /*12db0*/  IMAD.MOV.U32 R21, RZ, RZ, R51 ;  /* 0x000000ffff157224 */ /* 0x000fe400078e0033 */
[----:B------:R-:W-:-:S07]  /*12dc0*/  IMAD.MOV.U32 R61, RZ, RZ, R22 ;  /* 0x000000ffff3d7224 */ /* 0x000fce00078e0016 */
[----:B------:R-:W-:Y:S05]  /*12dd0*/  WARPSYNC.COLLECTIVE R0, `(.L_x_1773) ;  /* 0x0000000000087348 */ /* 0x000fea0003c00000 */
[----:B------:R0:W1:Y:S02]  /*12de0*/  SHFL.DOWN P3, R22, R21, R20, R23 ;  /* 0x0800001415167389 */ /* 0x0000640000060017 */
[----:B01----:R-:W-:Y:S05]  /*12df0*/  ENDCOLLECTIVE ;  /* 0x000000000000791b */ /* 0x003fea0003800000 */
.L_x_1773:
[----:B------:R-:W-:Y:S01]  /*12e00*/  IMAD.MOV.U32 R21, RZ, RZ, R50 ;  /* 0x000000ffff157224 */ /* 0x000fe200078e0032 */
[----:B------:R-:W-:-:S07]  /*12e10*/  MOV R72, R22 ;  /* 0x0000001600487202 */ /* 0x000fce0000000f00 */
[----:B------:R-:W-:Y:S05]  /*12e20*/  WARPSYNC.COLLECTIVE R0, `(.L_x_1774) ;  /* 0x0000000000087348 */ /* 0x000fea0003c00000 */
[----:B------:R0:W1:Y:S02]  /*12e30*/  SHFL.DOWN P3, R22, R21, R20, R23 ;  /* 0x0800001415167389 */ /* 0x0000640000060017 */
[----:B01----:R-:W-:Y:S05]  /*12e40*/  ENDCOLLECTIVE ;  /* 0x000000000000791b */ /* 0x003fea0003800000 */
.L_x_1774:
[----:B------:R-:W-:Y:S02]  /*12e50*/  IMAD.MOV.U32 R21, RZ, RZ, R49 ;  /* 0x000000ffff157224 */ /* 0x000fe400078e0031 */
[----:B------:R-:W-:-:S07]  /*12e60*/  IMAD.MOV.U32 R71, RZ, RZ, R22 ;  /* 0x000000ffff477224 */ /* 0x000fce00078e0016 */
[----:B------:R-:W-:Y:S05]  /*12e70*/  WARPSYNC.COLLECTIVE R0, `(.L_x_1775) ;  /* 0x0000000000087348 */ /* 0x000fea0003c00000 */
[----:B------:R0:W1:Y:S02]  /*12e80*/  SHFL.DOWN P3, R22, R21, R20, R23 ;  /* 0x0800001415167389 */ /* 0x0000640000060017 */
[----:B01----:R-:W-:Y:S05]  /*12e90*/  ENDCOLLECTIVE ;  /* 0x000000000000791b */ /* 0x003fea0003800000 */
.L_x_1775:
[----:B------:R-:W-:Y:S02]  /*12ea0*/  IMAD.MOV.U32 R21, RZ, RZ, R48 ;  /* 0x000000ffff157224 */ /* 0x000fe400078e0030 */
[----:B------:R-:W-:-:S07]  /*12eb0*/  IMAD.MOV.U32 R74, RZ, RZ, R22 ;  /* 0x000000ffff4a7224 */ /* 0x000fce00078e0016 */
[----:B------:R-:W-:Y:S05]  /*12ec0*/  WARPSYNC.COLLECTIVE R0, `(.L_x_1776) ;  /* 0x0000000000087348 */ /* 0x000fea0003c00000 */
[----:B------:R0:W1:Y:S02]  /*12ed0*/  SHFL.DOWN P3, R22, R21, R20, R23 ;  /* 0x0800001415167389 */ /* 0x0000640000060017 */
[----:B01----:R-:W-:Y:S05]  /*12ee0*/  ENDCOLLECTIVE ;  /* 0x000000000000791b */ /* 0x003fea0003800000 */
.L_x_1776:
[----:B------:R-:W-:Y:S05]  /*12ef0*/  BRA `(.L_x_1777) ;  /* 0xffffffb400747947 */ /* 0x000fea000383ffff */
.L_x_1564:
[----:B------:R-:W-:Y:S01]  /*12f00*/  HFMA2 R20, -RZ, RZ, 0, 4.76837158203125e-07 ;  /* 0x00000008ff147431 */ /* 0x000fe200000001ff */
[----:B------:R-:W-:Y:S01]  /*12f10*/  BSSY B0, `(.L_x_1778) ;  /* 0x0000006000007945 */ /* 0x000fe20003800000 */
[----:B------:R-:W-:Y:S02]  /*12f20*/  IMAD.MOV.U32 R21, RZ, RZ, R55 ;  /* 0x000000ffff157224 */ /* 0x000fe400078e0037 */
[----:B------:R-:W-:-:S07]  /*12f30*/  IMAD.MOV.U32 R0, RZ, RZ, -0x1 ;  /* 0xffffffffff007424 */ /* 0x000fce00078e00ff */
[----:B01234-:R-:W-:Y:S05]  /*12f40*/  WARPSYNC.COLLECTIVE R0, `(.L_x_1779) ;  /* 0x0000000000087348 */ /* 0x01ffea0003c00000 */
[----:B0-----:R0:W0:Y:S02]  /*12f50*/  SHFL.DOWN P3, R22, R21, R20, R23 ;  /* 0x0800001415167389 */ /* 0x0010240000060017 */
[----:B01234-:R-:W-:Y:S05]  /*12f60*/  ENDCOLLECTIVE ;  /* 0x000000000000791b */ /* 0x01ffea0003800000 */
.L_x_1779:
[----:B------:R-:W-:Y:S05]  /*12f70*/  BSYNC B0 ;  /* 0x0000000000007941 */ /* 0x000fea0003800000 */
.L_x_1778:
[----:B------:R-:W-:Y:S02]  /*12f80*/  IMAD.MOV.U32 R21, RZ, RZ, R53 ;  /* 0x000000ffff157224 */ /* 0x000fe400078e0035 */
[----:B------:R-:W-:Y:S02]  /*12f90*/  IMAD.MOV.U32 R20, RZ, RZ, 0x8 ;  /* 0x00000008ff147424 */ /* 0x000fe400078e00ff */
[----:B------:R-:W-:Y:S02]  /*12fa0*/  IMAD.MOV.U32 R0, RZ, RZ, -0x1 ;  /* 0xffffffffff007424 */ /* 0x000fe400078e00ff */
[----:B------:R-:W-:-:S07]  /*12fb0*/  IMAD.MOV.U32 R60, RZ, RZ, R22 ;  /* 0x000000ffff3c7224 */ /* 0x000fce00078e0016 */
[----:B------:R-:W-:Y:S05]  /*12fc0*/  WARPSYNC.COLLECTIVE R0, `(.L_x_1780) ;  /* 0x0000000000087348 */ /* 0x000fea0003c00000 */
[----:B------:R0:W1:Y:S02]  /*12fd0*/  SHFL.DOWN P3, R22, R21, R20, R23 ;  /* 0x0800001415167389 */ /* 0x0000640000060017 */
[----:B01----:R-:W-:Y:S05]  /*12fe0*/  ENDCOLLECTIVE ;  /* 0x000000000000791b */ /* 0x003fea0003800000 */
.L_x_1780:
[----:B------:R-:W-:Y:S01]  /*12ff0*/  MOV R21, R52 ;  /* 0x0000003400157202 */ /* 0x000fe20000000f00 */
[----:B------:R-:W-:-:S07]  /*13000*/  IMAD.MOV.U32 R70, RZ, RZ, R22 ;  /* 0x000000ffff467224 */ /* 0x000fce00078e0016 */
[----:B------:R-:W-:Y:S05]  /*13010*/  WARPSYNC.COLLECTIVE R0, `(.L_x_1781) ;  /* 0x0000000000087348 */ /* 0x000fea0003c00000 */
[----:B------:R0:W1:Y:S02]  /*13020*/  SHFL.DOWN P3, R22, R21, R20, R23 ;  /* 0x0800001415167389 */ /* 0x0000640000060017 */
[----:B01----:R-:W-:Y:S05]  /*13030*/  ENDCOLLECTIVE ;  /* 0x000000000000791b */ /* 0x003fea0003800000 */
.L_x_1781:
[----:B------:R-:W-:Y:S02]  /*13040*/  IMAD.MOV.U32 R21, RZ, RZ, R51 ;  /* 0x000000ffff157224 */ /* 0x000fe400078e0033 */
[----:B------:R-:W-:-:S07]  /*13050*/  IMAD.MOV.U32 R61, RZ, RZ, R22 ;  /* 0x000000ffff3d7224 */ /* 0x000fce00078e0016 */
[----:B------:R-:W-:Y:S05]  /*13060*/  WARPSYNC.COLLECTIVE R0, `(.L_x_1782) ;  /* 0x0000000000087348 */ /* 0x000fea0003c00000 */
[----:B------:R0:W1:Y:S02]  /*13070*/  SHFL.DOWN P3, R22, R21, R20, R23 ;  /* 0x0800001415167389 */ /* 0x0000640000060017 */
[----:B01----:R-:W-:Y:S05]  /*13080*/  ENDCOLLECTIVE ;  /* 0x000000000000791b */ /* 0x003fea0003800000 */
.L_x_1782:
[----:B------:R-:W-:Y:S02]  /*13090*/  IMAD.MOV.U32 R21, RZ, RZ, R50 ;  /* 0x000000ffff157224 */ /* 0x000fe400078e0032 */
[----:B------:R-:W-:-:S07]  /*130a0*/  IMAD.MOV.U32 R72, RZ, RZ, R22 ;  /* 0x000000ffff487224 */ /* 0x000fce00078e0016 */
[----:B------:R-:W-:Y:S05]  /*130b0*/  WARPSYNC.COLLECTIVE R0, `(.L_x_1783) ;  /* 0x0000000000087348 */ /* 0x000fea0003c00000 */
[----:B------:R0:W1:Y:S02]  /*130c0*/  SHFL.DOWN P3, R22, R21, R20, R23 ;  /* 0x0800001415167389 */ /* 0x0000640000060017 */
[----:B01----:R-:W-:Y:S05]  /*130d0*/  ENDCOLLECTIVE ;  /* 0x000000000000791b */ /* 0x003fea0003800000 */
.L_x_1783:
[----:B------:R-:W-:Y:S02]  /*130e0*/  IMAD.MOV.U32 R21, RZ, RZ, R49 ;  /* 0x000000ffff157224 */ /* 0x000fe400078e0031 */
[----:B------:R-:W-:-:S07]  /*130f0*/  IMAD.MOV.U32 R71, RZ, RZ, R22 ;  /* 0x000000ffff477224 */ /* 0x000fce00078e0016 */
[----:B------:R-:W-:Y:S05]  /*13100*/  WARPSYNC.COLLECTIVE R0, `(.L_x_1784) ;  /* 0x0000000000087348 */ /* 0x000fea0003c00000 */
[----:B------:R0:W1:Y:S02]  /*13110*/  SHFL.DOWN P3, R22, R21, R20, R23 ;  /* 0x0800001415167389 */ /* 0x0000640000060017 */
[----:B01----:R-:W-:Y:S05]  /*13120*/  ENDCOLLECTIVE ;  /* 0x000000000000791b */ /* 0x003fea0003800000 */
.L_x_1784:
[----:B------:R-:W-:Y:S01]  /*13130*/  IMAD.MOV.U32 R21, RZ, RZ, R48 ;  /* 0x000000ffff157224 */ /* 0x000fe200078e0030 */
[----:B------:R-:W-:-:S07]  /*13140*/  MOV R74, R22 ;  /* 0x00000016004a7202 */ /* 0x000fce0000000f00 */
[----:B------:R-:W-:Y:S05]  /*13150*/  WARPSYNC.COLLECTIVE R0, `(.L_x_1785) ;  /* 0x0000000000087348 */ /* 0x000fea0003c00000 */
[----:B------:R0:W1:Y:S02]  /*13160*/  SHFL.DOWN P3, R22, R21, R20, R23 ;  /* 0x0800001415167389 */ /* 0x0000640000060017 */
[----:B01----:R-:W-:Y:S05]  /*13170*/  ENDCOLLECTIVE ;  /* 0x000000000000791b */ /* 0x003fea0003800000 */
.L_x_1785:
[----:B------:R-:W-:Y:S05]  /*13180*/  BRA `(.L_x_1786) ;  /* 0xffffffb400247947 */ /* 0x000fea000383ffff */
.L_x_1567:
[----:B------:R-:W-:Y:S01]  /*13190*/  BSSY B0, `(.L_x_1787) ;  /* 0x0000007000007945 */ /* 0x000fe20003800000 */
[----:B------:R-:W-:Y:S02]  /*131a0*/  IMAD.MOV.U32 R21, RZ, RZ, R55 ;  /* 0x000000ffff157224 */ /* 0x000fe400078e0037 */
[----:B------:R-:W-:Y:S02]  /*131b0*/  IMAD.MOV.U32 R20, RZ, RZ, 0x10 ;  /* 0x00000010ff147424 */ /* 0x000fe400078e00ff */
[----:B------:R-:W-:-:S07]  /*131c0*/  IMAD.MOV.U32 R0, RZ, RZ, -0x1 ;  /* 0xffffffffff007424 */ /* 0x000fce00078e00ff */
[----:B01234-:R-:W-:Y:S05]  /*131d0*/  WARPSYNC.COLLECTIVE R0, `(.L_x_1788) ;  /* 0x0000000000087348 */ /* 0x01ffea0003c00000 */
[----:B0-----:R0:W0:Y:S02]  /*131e0*/  SHFL.DOWN P3, R22, R21, R20, R23 ;  /* 0x0800001415167389 */ /* 0x0010240000060017 */
[----:B01234-:R-:W-:Y:S05]  /*131f0*/  ENDCOLLECTIVE ;  /* 0x000000000000791b */ /* 0x01ffea0003800000 */
.L_x_1788:
[----:B------:R-:W-:Y:S05]  /*13200*/  BSYNC B0 ;  /* 0x0000000000007941 */ /* 0x000fea0003800000 */
.L_x_1787:
[----:B------:R-:W-:Y:S02]  /*13210*/  HFMA2 R20, -RZ, RZ, 0, 9.5367431640625e-07 ;  /* 0x00000010ff147431 */ /* 0x000fe400000001ff */
[----:B------:R-:W-:Y:S02]  /*13220*/  IMAD.MOV.U32 R21, RZ, RZ, R53 ;  /* 0x000000ffff157224 */ /* 0x000fe400078e0035 */
[----:B------:R-:W-:Y:S02]  /*13230*/  IMAD.MOV.U32 R0, RZ, RZ, -0x1 ;  /* 0xffffffffff007424 */ /* 0x000fe400078e00ff */
[----:B------:R-:W-:-:S07]  /*13240*/  IMAD.MOV.U32 R60, RZ, RZ, R22 ;  /* 0x000000ffff3c7224 */ /* 0x000fce00078e0016 */
[----:B------:R-:W-:Y:S05]  /*13250*/  WARPSYNC.COLLECTIVE R0, `(.L_x_1789) ;  /* 0x0000000000087348 */ /* 0x000fea0003c00000 */
[----:B------:R0:W1:Y:S02]  /*13260*/  SHFL.DOWN P3, R22, R21, R20, R23 ;  /* 0x0800001415167389 */ /* 0x0000640000060017 */
[----:B01----:R-:W-:Y:S05]  /*13270*/  ENDCOLLECTIVE ;  /* 0x000000000000791b */ /* 0x003fea0003800000 */
.L_x_1789:
[----:B------:R-:W-:Y:S02]  /*13280*/  IMAD.MOV.U32 R21, RZ, RZ, R52 ;  /* 0x000000ffff157224 */ /* 0x000fe400078e0034 */
[----:B------:R-:W-:-:S07]  /*13290*/  IMAD.MOV.U32 R70, RZ, RZ, R22 ;  /* 0x000000ffff467224 */ /* 0x000fce00078e0016 */
[----:B------:R-:W-:Y:S05]  /*132a0*/  WARPSYNC.COLLECTIVE R0, `(.L_x_1790) ;  /* 0x0000000000087348 */ /* 0x000fea0003c00000 */
[----:B------:R0:W1:Y:S02]  /*132b0*/  SHFL.DOWN P3, R22, R21, R20, R23 ;  /* 0x0800001415167389 */ /* 0x0000640000060017 */
[----:B01----:R-:W-:Y:S05]  /*132c0*/  ENDCOLLECTIVE ;  /* 0x000000000000791b */ /* 0x003fea0003800000 */
.L_x_1790:
[----:B------:R-:W-:Y:S02]  /*132d0*/  IMAD.MOV.U32 R21, RZ, RZ, R51 ;  /* 0x000000ffff157224 */ /* 0x000fe400078e0033 */
[----:B------:R-:W-:-:S07]  /*132e0*/  IMAD.MOV.U32 R61, RZ, RZ, R22 ;  /* 0x000000ffff3d7224 */ /* 0x000fce00078e0016 */
[----:B------:R-:W-:Y:S05]  /*132f0*/  WARPSYNC.COLLECTIVE R0, `(.L_x_1791) ;  /* 0x0000000000087348 */ /* 0x000fea0003c00000 */
[----:B------:R0:W1:Y:S02]  /*13300*/  SHFL.DOWN P3, R22, R21, R20, R23 ;  /* 0x0800001415167389 */ /* 0x0000640000060017 */
[----:B01----:R-:W-:Y:S05]  /*13310*/  ENDCOLLECTIVE ;  /* 0x000000000000791b */ /* 0x003fea0003800000 */
.L_x_1791:
[----:B------:R-:W-:Y:S01]  /*13320*/  MOV R21, R50 ;  /* 0x0000003200157202 */ /* 0x000fe20000000f00 */
[----:B------:R-:W-:-:S07]  /*13330*/  IMAD.MOV.U32 R72, RZ, RZ, R22 ;  /* 0x000000ffff487224 */ /* 0x000fce00078e0016 */
[----:B------:R-:W-:Y:S05]  /*13340*/  WARPSYNC.COLLECTIVE R0, `(.L_x_1792) ;  /* 0x0000000000087348 */ /* 0x000fea0003c00000 */
[----:B------:R0:W1:Y:S02]  /*13350*/  SHFL.DOWN P3, R22, R21, R20, R23 ;  /* 0x0800001415167389 */ /* 0x0000640000060017 */
[----:B01----:R-:W-:Y:S05]  /*13360*/  ENDCOLLECTIVE ;  /* 0x000000000000791b */ /* 0x003fea0003800000 */
.L_x_1792:
[----:B------:R-:W-:Y:S02]  /*13370*/  IMAD.MOV.U32 R21, RZ, RZ, R49 ;  /* 0x000000ffff157224 */ /* 0x000fe400078e0031 */
[----:B------:R-:W-:-:S07]  /*13380*/  IMAD.MOV.U32 R71, RZ, RZ, R22 ;  /* 0x000000ffff477224 */ /* 0x000fce00078e0016 */
[----:B------:R-:W-:Y:S05]  /*13390*/  WARPSYNC.COLLECTIVE R0, `(.L_x_1793) ;  /* 0x0000000000087348 */ /* 0x000fea0003c00000 */
[----:B------:R0:W1:Y:S02]  /*133a0*/  SHFL.DOWN P3, R22, R21, R20, R23 ;  /* 0x0800001415167389 */ /* 0x0000640000060017 */
[----:B01----:R-:W-:Y:S05]  /*133b0*/  ENDCOLLECTIVE ;  /* 0x000000000000791b */ /* 0x003fea0003800000 */
.L_x_1793:
[----:B------:R-:W-:Y:S02]  /*133c0*/  IMAD.MOV.U32 R21, RZ, RZ, R48 ;  /* 0x000000ffff157224 */ /* 0x000fe400078e0030 */
[----:B------:R-:W-:-:S07]  /*133d0*/  IMAD.MOV.U32 R74, RZ, RZ, R22 ;  /* 0x000000ffff4a7224 */ /* 0x000fce00078e0016 */
[----:B------:R-:W-:Y:S05]  /*133e0*/  WARPSYNC.COLLECTIVE R0, `(.L_x_1794) ;  /* 0x0000000000087348 */ /* 0x000fea0003c00000 */
[----:B------:R0:W1:Y:S02]  /*133f0*/  SHFL.DOWN P3, R22, R21, R20, R23 ;  /* 0x0800001415167389 */ /* 0x0000640000060017 */
[----:B01----:R-:W-:Y:S05]  /*13400*/  ENDCOLLECTIVE ;  /* 0x000000000000791b */ /* 0x003fea0003800000 */
.L_x_1794:
[----:B------:R-:W-:Y:S05]  /*13410*/  BRA `(.L_x_1795) ;  /* 0xffffffb000d47947 */ /* 0x000fea000383ffff */
.L_x_1570:
[----:B------:R-:W-:Y:S01]  /*13420*/  BSSY B0, `(.L_x_1796) ;  /* 0x0000005000007945 */ /* 0x000fe20003800000 */
[----:B------:R-:W-:-:S07]  /*13430*/  IMAD.MOV.U32 R0, RZ, RZ, -0x1 ;  /* 0xffffffffff007424 */ /* 0x000fce00078e00ff */
[----:B01234-:R-:W-:Y:S05]  /*13440*/  WARPSYNC.COLLECTIVE R0, `(.L_x_1797) ;  /* 0x0000000000087348 */ /* 0x01ffea0003c00000 */
[----:B------:R-:W-:Y:S01]  /*13450*/  VOTE.ALL P3, P3 ;  /* 0x0000000000ff7806 */ /* 0x000fe20001860000 */
[----:B01234-:R-:W-:-:S12]  /*13460*/  ENDCOLLECTIVE ;  /* 0x000000000000791b */ /* 0x01ffd80003800000 */
.L_x_1797:
[----:B------:R-:W-:Y:S05]  /*13470*/  BSYNC B0 ;  /* 0x0000000000007941 */ /* 0x000fea0003800000 */
.L_x_1796:
[----:B------:R-:W-:Y:S05]  /*13480*/  BRA `(.L_x_1798) ;  /* 0xffffffb4001c7947 */ /* 0x000fea000383ffff */
.L_x_1799:
        /* <DEDUP_REMOVED lines=15> */
.L_x_1811:


//--------------------- .text._ZN6thrust24THRUST_300001_SM_1000_NS8cuda_cub4core6detail13_kernel_agentINS1_15__reduce_by_key9InitAgentIN3cub18CUB_300001_SM_100024ReduceByKeyScanTileStateI12KCVReductionIiiiEiLb0EEEiPiEEJSC_iSD_EEEvDpT0_ --------------------------
	.section	.text._ZN6thrust24THRUST_300001_SM_1000_NS8cuda_cub4core6detail13_kernel_agentINS1_15__reduce_by_key9InitAgentIN3cub18CUB_300001_SM_100024ReduceByKeyScanTileStateI12KCVReductionIiiiEiLb0EEEiPiEEJSC_iSD_EEEvDpT0_,"ax",@progbits
	.align	128
        .global         _ZN6thrust24THRUST_300001_SM_1000_NS8cuda_cub4core6detail13_kernel_agentINS1_15__reduce_by_key9InitAgentIN3cub18CUB_300001_SM_100024ReduceByKeyScanTileStateI12KCVReductionIiiiEiLb0EEEiPiEEJSC_iSD_EEEvDpT0_
        .type           _ZN6thrust24THRUST_300001_SM_1000_NS8cuda_cub4core6detail13_kernel_agentINS1_15__reduce_by_key9InitAgentIN3cub18CUB_300001_SM_100024ReduceByKeyScanTileStateI12KCVReductionIiiiEiLb0EEEiPiEEJSC_iSD_EEEvDpT0_,@function
        .size           _ZN6thrust24THRUST_300001_SM_1000_NS8cuda_cub4core6detail13_kernel_agentINS1_15__reduce_by_key9InitAgentIN3cub18CUB_300001_SM_100024ReduceByKeyScanTileStateI12KCVReductionIiiiEiLb0EEEiPiEEJSC_iSD_EEEvDpT0_,(.L_x_1812 - _ZN6thrust24THRUST_300001_SM_1000_NS8cuda_cub4core6detail13_kernel_agentINS1_15__reduce_by_key9InitAgentIN3cub18CUB_300001_SM_100024ReduceByKeyScanTileStateI12KCVReductionIiiiEiLb0EEEiPiEEJSC_iSD_EEEvDpT0_)
        .other          _ZN6thrust24THRUST_300001_SM_1000_NS8cuda_cub4core6detail13_kernel_agentINS1_15__reduce_by_key9InitAgentIN3cub18CUB_300001_SM_100024ReduceByKeyScanTileStateI12KCVReductionIiiiEiLb0EEEiPiEEJSC_iSD_EEEvDpT0_,@"STO_CUDA_ENTRY STV_DEFAULT"
_ZN6thrust24THRUST_300001_SM_1000_NS8cuda_cub4core6detail13_kernel_agentINS1_15__reduce_by_key9InitAgentIN3cub18CUB_300001_SM_100024ReduceByKeyScanTileStateI12KCVReductionIiiiEiLb0EEEiPiEEJSC_iSD_EEEvDpT0_:
.text._ZN6thrust24THRUST_300001_SM_1000_NS8cuda_cub4core6detail13_kernel_agentINS1_15__reduce_by_key9InitAgentIN3cub18CUB_300001_SM_100024ReduceByKeyScanTileStateI12KCVReductionIiiiEiLb0EEEiPiEEJSC_iSD_EEEvDpT0_:
        /* <DEDUP_REMOVED lines=22> */
.L_x_1800:
        /* <DEDUP_REMOVED lines=10> */
.L_x_1812:


//--------------------- .nv.shared._ZN3cub18CUB_300001_SM_10006detail8for_each13static_kernelINS2_12policy_hub_t12policy_500_tEmN6thrust24THRUST_300001_SM_1000_NS8cuda_cub20__uninitialized_fill7functorINS7_10device_ptrI15KCVIdxReductionIiiiiEEESD_EEEEvT0_T1_ --------------------------
	.section	.nv.shared._ZN3cub18CUB_300001_SM_10006detail8for_each13static_kernelINS2_12policy_hub_t12policy_500_tEmN6thrust24THRUST_300001_SM_1000_NS8cuda_cub20__uninitialized_fill7functorINS7_10device_ptrI15KCVIdxReductionIiiiiEEESD_EEEEvT0_T1_,"aw",@nobits
	.sectionflags	@""
	.align	16
	.zero		1024


//--------------------- .nv.shared.reserved.0     --------------------------
	.section	.nv.shared.reserved.0,"aw",@nobits
	.weak		__nv_reservedSMEM_offset_0_alias
	.size		__nv_reservedSMEM_offset_0_alias, 0, 64
	.other		__nv_reservedSMEM_offset_0_alias,@"STO_CUDA_RESERVED_SHARED STV_DEFAULT"
__nv_reservedSMEM_offset_0_alias:
	.zero		0
	.zero		64


//--------------------- .nv.global                --------------------------
	.section	.nv.global,"aw",@nobits
.nv.global:
	.type		_ZN30_INTERNAL_805229f7_4_k_cu_main6thrust24THRUST_300001_SM_1000_NS3seqE,@object
	.size		_ZN30_INTERNAL_805229f7_4_k_cu_main6thrust24THRUST_300001_SM_1000_NS3seqE,(_ZN30_INTERNAL_805229f7_4_k_cu_main4cuda3std3__48in_placeE - _ZN30_INTERNAL_805229f7_4_k_cu_main6thrust24THRUST_300001_SM_1000_NS3seqE)
_ZN30_INTERNAL_805229f7_4_k_cu_main6thrust24THRUST_300001_SM_1000_NS3seqE:
	.zero		1
	.type		_ZN30_INTERNAL_805229f7_4_k_cu_main4cuda3std3__48in_placeE,@object
	.size		_ZN30_INTERNAL_805229f7_4_k_cu_main4cuda3std3__48in_placeE,(_ZN30_INTERNAL_805229f7_4_k_cu_main4cuda3std6ranges3__45__cpo4sizeE - _ZN30_INTERNAL_805229f7_4_k_cu_main4cuda3std3__48in_placeE)
_ZN30_INTERNAL_805229f7_4_k_cu_main4cuda3std3__48in_placeE:
	.zero		1
	.type		_ZN30_INTERNAL_805229f7_4_k_cu_main4cuda3std6ranges3__45__cpo4sizeE,@object
	.size		_ZN30_INTERNAL_805229f7_4_k_cu_main4cuda3std6ranges3__45__cpo4sizeE,(_ZN30_INTERNAL_805229f7_4_k_cu_main6thrust24THRUST_300001_SM_1000_NS12placeholders2_3E - _ZN30_INTERNAL_805229f7_4_k_cu_main4cuda3std6ranges3__45__cpo4sizeE)
_ZN30_INTERNAL_805229f7_4_k_cu_main4cuda3std6ranges3__45__cpo4sizeE:
	.zero		1
	.type		_ZN30_INTERNAL_805229f7_4_k_cu_main6thrust24THRUST_300001_SM_1000_NS12placeholders2_3E,@object
	.size		_ZN30_INTERNAL_805229f7_4_k_cu_main6thrust24THRUST_300001_SM_1000_NS12placeholders2_3E,(_ZN30_INTERNAL_805229f7_4_k_cu_main4cuda3std3__45__cpo6cbeginE - _ZN30_INTERNAL_805229f7_4_k_cu_main6thrust24THRUST_300001_SM_1000_NS12placeholders2_3E)
_ZN30_INTERNAL_805229f7_4_k_cu_main6thrust24THRUST_300001_SM_1000_NS12placeholders2_3E:
	.zero		1
	.type		_ZN30_INTERNAL_805229f7_4_k_cu_main4cuda3std3__45__cpo6cbeginE,@object
	.size		_ZN30_INTERNAL_805229f7_4_k_cu_main4cuda3std3__45__cpo6cbeginE,(_ZN30_INTERNAL_805229f7_4_k_cu_main4cuda3std6ranges3__45__cpo6cbeginE - _ZN30_INTERNAL_805229f7_4_k_cu_main4cuda3std3__45__cpo6cbeginE)
_ZN30_INTERNAL_805229f7_4_k_cu_main4cuda3std3__45__cpo6cbeginE:
	.zero		1
	.type		_ZN30_INTERNAL_805229f7_4_k_cu_main4cuda3std6ranges3__45__cpo6cbeginE,@object
	.size		_ZN30_INTERNAL_805229f7_4_k_cu_main4cuda3std6ranges3__45__cpo6cbeginE,(_ZN30_INTERNAL_805229f7_4_k_cu_main6thrust24THRUST_300001_SM_1000_NS12placeholders2_7E - _ZN30_INTERNAL_805229f7_4_k_cu_main4cuda3std6ranges3__45__cpo6cbeginE)
_ZN30_INTERNAL_805229f7_4_k_cu_main4cuda3std6ranges3__45__cpo6cbeginE:
	.zero		1
	.type		_ZN30_INTERNAL_805229f7_4_k_cu_main6thrust24THRUST_300001_SM_1000_NS12placeholders2_7E,@object
	.size		_ZN30_INTERNAL_805229f7_4_k_cu_main6thrust24THRUST_300001_SM_1000_NS12placeholders2_7E,(_ZN30_INTERNAL_805229f7_4_k_cu_main4cuda3std3__45__cpo7crbeginE - _ZN30_INTERNAL_805229f7_4_k_cu_main6thrust24THRUST_300001_SM_1000_NS12placeholders2_7E)
_ZN30_INTERNAL_805229f7_4_k_cu_main6thrust24THRUST_300001_SM_1000_NS12placeholders2_7E:
	.zero		1
	.type		_ZN30_INTERNAL_805229f7_4_k_cu_main4cuda3std3__45__cpo7crbeginE,@object
	.size		_ZN30_INTERNAL_805229f7_4_k_cu_main4cuda3std3__45__cpo7crbeginE,(_ZN30_INTERNAL_805229f7_4_k_cu_main4cuda3std6ranges3__45__cpo4nextE - _ZN30_INTERNAL_805229f7_4_k_cu_main4cuda3std3__45__cpo7crbeginE)
_ZN30_INTERNAL_805229f7_4_k_cu_main4cuda3std3__45__cpo7crbeginE:
	.zero		1
	.type		_ZN30_INTERNAL_805229f7_4_k_cu_main4cuda3std6ranges3__45__cpo4nextE,@object
	.size		_ZN30_INTERNAL_805229f7_4_k_cu_main4cuda3std6ranges3__45__cpo4nextE,(_ZN30_INTERNAL_805229f7_4_k_cu_main4cuda3std6ranges3__45__cpo4swapE - _ZN30_INTERNAL_805229f7_4_k_cu_main4cuda3std6ranges3__45__cpo4nextE)
_ZN30_INTERNAL_805229f7_4_k_cu_main4cuda3std6ranges3__45__cpo4nextE:
	.zero		1
	.type		_ZN30_INTERNAL_805229f7_4_k_cu_main4cuda3std6ranges3__45__cpo4swapE,@object
	.size		_ZN30_INTERNAL_805229f7_4_k_cu_main4cuda3std6ranges3__45__cpo4swapE,(_ZN30_INTERNAL_805229f7_4_k_cu_main6thrust24THRUST_300001_SM_1000_NS8cuda_cub10par_nosyncE - _ZN30_INTERNAL_805229f7_4_k_cu_main4cuda3std6ranges3__45__cpo4swapE)
_ZN30_INTERNAL_805229f7_4_k_cu_main4cuda3std6ranges3__45__cpo4swapE:
	.zero		1
	.type		_ZN30_INTERNAL_805229f7_4_k_cu_main6thrust24THRUST_300001_SM_1000_NS8cuda_cub10par_nosyncE,@object
	.size		_ZN30_INTERNAL_805229f7_4_k_cu_main6thrust24THRUST_300001_SM_1000_NS8cuda_cub10par_nosyncE,(_ZN30_INTERNAL_805229f7_4_k_cu_main6thrust24THRUST_300001_SM_1000_NS12placeholders2_9E - _ZN30_INTERNAL_805229f7_4_k_cu_main6thrust24THRUST_300001_SM_1000_NS8cuda_cub10par_nosyncE)
_ZN30_INTERNAL_805229f7_4_k_cu_main6thrust24THRUST_300001_SM_1000_NS8cuda_cub10par_nosyncE:
	.zero		1
	.type		_ZN30_INTERNAL_805229f7_4_k_cu_main6thrust24THRUST_300001_SM_1000_NS12placeholders2_9E,@object
	.size		_ZN30_INTERNAL_805229f7_4_k_cu_main6thrust24THRUST_300001_SM_1000_NS12placeholders2_9E,(_ZN30_INTERNAL_805229f7_4_k_cu_main4cuda3std3__432_GLOBAL__N__805229f7_4_k_cu_main6ignoreE - _ZN30_INTERNAL_805229f7_4_k_cu_main6thrust24THRUST_300001_SM_1000_NS12placeholders2_9E)
_ZN30_INTERNAL_805229f7_4_k_cu_main6thrust24THRUST_300001_SM_1000_NS12placeholders2_9E:
	.zero		1
	.type		_ZN30_INTERNAL_805229f7_4_k_cu_main4cuda3std3__432_GLOBAL__N__805229f7_4_k_cu_main6ignoreE,@object
	.size		_ZN30_INTERNAL_805229f7_4_k_cu_main4cuda3std3__432_GLOBAL__N__805229f7_4_k_cu_main6ignoreE,(_ZN30_INTERNAL_805229f7_4_k_cu_main4cuda3std6ranges3__45__cpo4dataE - _ZN30_INTERNAL_805229f7_4_k_cu_main4cuda3std3__432_GLOBAL__N__805229f7_4_k_cu_main6ignoreE)
_ZN30_INTERNAL_805229f7_4_k_cu_main4cuda3std3__432_GLOBAL__N__805229f7_4_k_cu_main6ignoreE:
	.zero		1
	.type		_ZN30_INTERNAL_805229f7_4_k_cu_main4cuda3std6ranges3__45__cpo4dataE,@object
	.size		_ZN30_INTERNAL_805229f7_4_k_cu_main4cuda3std6ranges3__45__cpo4dataE,(_ZN30_INTERNAL_805229f7_4_k_cu_main6thrust24THRUST_300001_SM_1000_NS12placeholders2_1E - _ZN30_INTERNAL_805229f7_4_k_cu_main4cuda3std6ranges3__45__cpo4dataE)
_ZN30_INTERNAL_805229f7_4_k_cu_main4cuda3std6ranges3__45__cpo4dataE:
	.zero		1
	.type		_ZN30_INTERNAL_805229f7_4_k_cu_main6thrust24THRUST_300001_SM_1000_NS12placeholders2_1E,@object
	.size		_ZN30_INTERNAL_805229f7_4_k_cu_main6thrust24THRUST_300001_SM_1000_NS12placeholders2_1E,(_ZN30_INTERNAL_805229f7_4_k_cu_main4cuda3std3__45__cpo5beginE - _ZN30_INTERNAL_805229f7_4_k_cu_main6thrust24THRUST_300001_SM_1000_NS12placeholders2_1E)
_ZN30_INTERNAL_805229f7_4_k_cu_main6thrust24THRUST_300001_SM_1000_NS12placeholders2_1E:
	.zero		1
	.type		_ZN30_INTERNAL_805229f7_4_k_cu_main4cuda3std3__45__cpo5beginE,@object
	.size		_ZN30_INTERNAL_805229f7_4_k_cu_main4cuda3std3__45__cpo5beginE,(_ZN30_INTERNAL_805229f7_4_k_cu_main4cuda3std6ranges3__45__cpo5beginE - _ZN30_INTERNAL_805229f7_4_k_cu_main4cuda3std3__45__cpo5beginE)
_ZN30_INTERNAL_805229f7_4_k_cu_main4cuda3std3__45__cpo5beginE:
	.zero		1
	.type		_ZN30_INTERNAL_805229f7_4_k_cu_main4cuda3std6ranges3__45__cpo5beginE,@object
	.size		_ZN30_INTERNAL_805229f7_4_k_cu_main4cuda3std6ranges3__45__cpo5beginE,(_ZN30_INTERNAL_805229f7_4_k_cu_main6thrust24THRUST_300001_SM_1000_NS12placeholders2_5E - _ZN30_INTERNAL_805229f7_4_k_cu_main4cuda3std6ranges3__45__cpo5beginE)
_ZN30_INTERNAL_805229f7_4_k_cu_main4cuda3std6ranges3__45__cpo5beginE:
	.zero		1
	.type		_ZN30_INTERNAL_805229f7_4_k_cu_main6thrust24THRUST_300001_SM_1000_NS12placeholders2_5E,@object
	.size		_ZN30_INTERNAL_805229f7_4_k_cu_main6thrust24THRUST_300001_SM_1000_NS12placeholders2_5E,(_ZN30_INTERNAL_805229f7_4_k_cu_main4cuda3std3__45__cpo6rbeginE - _ZN30_INTERNAL_805229f7_4_k_cu_main6thrust24THRUST_300001_SM_1000_NS12placeholders2_5E)
_ZN30_INTERNAL_805229f7_4_k_cu_main6thrust24THRUST_300001_SM_1000_NS12placeholders2_5E:
	.zero		1
	.type		_ZN30_INTERNAL_805229f7_4_k_cu_main4cuda3std3__45__cpo6rbeginE,@object
	.size		_ZN30_INTERNAL_805229f7_4_k_cu_main4cuda3std3__45__cpo6rbeginE,(_ZN30_INTERNAL_805229f7_4_k_cu_main4cuda3std6ranges3__45__cpo7advanceE - _ZN30_INTERNAL_805229f7_4_k_cu_main4cuda3std3__45__cpo6rbeginE)
_ZN30_INTERNAL_805229f7_4_k_cu_main4cuda3std3__45__cpo6rbeginE:
	.zero		1
	.type		_ZN30_INTERNAL_805229f7_4_k_cu_main4cuda3std6ranges3__45__cpo7advanceE,@object
	.size		_ZN30_INTERNAL_805229f7_4_k_cu_main4cuda3std6ranges3__45__cpo7advanceE,(_ZN30_INTERNAL_805229f7_4_k_cu_main4cuda3std3__47nulloptE - _ZN30_INTERNAL_805229f7_4_k_cu_main4cuda3std6ranges3__45__cpo7advanceE)
_ZN30_INTERNAL_805229f7_4_k_cu_main4cuda3std6ranges3__45__cpo7advanceE:
	.zero		1
	.type		_ZN30_INTERNAL_805229f7_4_k_cu_main4cuda3std3__47nulloptE,@object
	.size		_ZN30_INTERNAL_805229f7_4_k_cu_main4cuda3std3__47nulloptE,(_ZN30_INTERNAL_805229f7_4_k_cu_main4cuda3std6ranges3__45__cpo8distanceE - _ZN30_INTERNAL_805229f7_4_k_cu_main4cuda3std3__47nulloptE)
_ZN30_INTERNAL_805229f7_4_k_cu_main4cuda3std3__47nulloptE:
	.zero		1
	.type		_ZN30_INTERNAL_805229f7_4_k_cu_main4cuda3std6ranges3__45__cpo8distanceE,@object
	.size		_ZN30_INTERNAL_805229f7_4_k_cu_main4cuda3std6ranges3__45__cpo8distanceE,(_ZN30_INTERNAL_805229f7_4_k_cu_main6thrust24THRUST_300001_SM_1000_NS12placeholders3_10E - _ZN30_INTERNAL_805229f7_4_k_cu_main4cuda3std6ranges3__45__cpo8distanceE)
_ZN30_INTERNAL_805229f7_4_k_cu_main4cuda3std6ranges3__45__cpo8distanceE:
	.zero		1
	.type		_ZN30_INTERNAL_805229f7_4_k_cu_main6thrust24THRUST_300001_SM_1000_NS12placeholders3_10E,@object
	.size		_ZN30_INTERNAL_805229f7_4_k_cu_main6thrust24THRUST_300001_SM_1000_NS12placeholders3_10E,(_ZN30_INTERNAL_805229f7_4_k_cu_main4cuda3std3__419piecewise_constructE - _ZN30_INTERNAL_805229f7_4_k_cu_main6thrust24THRUST_300001_SM_1000_NS12placeholders3_10E)
_ZN30_INTERNAL_805229f7_4_k_cu_main6thrust24THRUST_300001_SM_1000_NS12placeholders3_10E:
	.zero		1
	.type		_ZN30_INTERNAL_805229f7_4_k_cu_main4cuda3std3__419piecewise_constructE,@object
	.size		_ZN30_INTERNAL_805229f7_4_k_cu_main4cuda3std3__419piecewise_constructE,(_ZN30_INTERNAL_805229f7_4_k_cu_main4cuda3std6ranges3__45__cpo5cdataE - _ZN30_INTERNAL_805229f7_4_k_cu_main4cuda3std3__419piecewise_constructE)
_ZN30_INTERNAL_805229f7_4_k_cu_main4cuda3std3__419piecewise_constructE:
	.zero		1
	.type		_ZN30_INTERNAL_805229f7_4_k_cu_main4cuda3std6ranges3__45__cpo5cdataE,@object
	.size		_ZN30_INTERNAL_805229f7_4_k_cu_main4cuda3std6ranges3__45__cpo5cdataE,(_ZN30_INTERNAL_805229f7_4_k_cu_main6thrust24THRUST_300001_SM_1000_NS12placeholders2_2E - _ZN30_INTERNAL_805229f7_4_k_cu_main4cuda3std6ranges3__45__cpo5cdataE)
_ZN30_INTERNAL_805229f7_4_k_cu_main4cuda3std6ranges3__45__cpo5cdataE:
	.zero		1
	.type		_ZN30_INTERNAL_805229f7_4_k_cu_main6thrust24THRUST_300001_SM_1000_NS12placeholders2_2E,@object
	.size		_ZN30_INTERNAL_805229f7_4_k_cu_main6thrust24THRUST_300001_SM_1000_NS12placeholders2_2E,(_ZN30_INTERNAL_805229f7_4_k_cu_main4cuda3std3__45__cpo3endE - _ZN30_INTERNAL_805229f7_4_k_cu_main6thrust24THRUST_300001_SM_1000_NS12placeholders2_2E)
_ZN30_INTERNAL_805229f7_4_k_cu_main6thrust24THRUST_300001_SM_1000_NS12placeholders2_2E:
	.zero		1
	.type		_ZN30_INTERNAL_805229f7_4_k_cu_main4cuda3std3__45__cpo3endE,@object
	.size		_ZN30_INTERNAL_805229f7_4_k_cu_main4cuda3std3__45__cpo3endE,(_ZN30_INTERNAL_805229f7_4_k_cu_main4cuda3std6ranges3__45__cpo3endE - _ZN30_INTERNAL_805229f7_4_k_cu_main4cuda3std3__45__cpo3endE)
_ZN30_INTERNAL_805229f7_4_k_cu_main4cuda3std3__45__cpo3endE:
	.zero		1
	.type		_ZN30_INTERNAL_805229f7_4_k_cu_main4cuda3std6ranges3__45__cpo3endE,@object
	.size		_ZN30_INTERNAL_805229f7_4_k_cu_main4cuda3std6ranges3__45__cpo3endE,(_ZN30_INTERNAL_805229f7_4_k_cu_main6thrust24THRUST_300001_SM_1000_NS12placeholders2_6E - _ZN30_INTERNAL_805229f7_4_k_cu_main4cuda3std6ranges3__45__cpo3endE)
_ZN30_INTERNAL_805229f7_4_k_cu_main4cuda3std6ranges3__45__cpo3endE:
	.zero		1
	.type		_ZN30_INTERNAL_805229f7_4_k_cu_main6thrust24THRUST_300001_SM_1000_NS12placeholders2_6E,@object
	.size		_ZN30_INTERNAL_805229f7_4_k_cu_main6thrust24THRUST_300001_SM_1000_NS12placeholders2_6E,(_ZN30_INTERNAL_805229f7_4_k_cu_main4cuda3std3__45__cpo4rendE - _ZN30_INTERNAL_805229f7_4_k_cu_main6thrust24THRUST_300001_SM_1000_NS12placeholders2_6E)
_ZN30_INTERNAL_805229f7_4_k_cu_main6thrust24THRUST_300001_SM_1000_NS12placeholders2_6E:
	.zero		1
	.type		_ZN30_INTERNAL_805229f7_4_k_cu_main4cuda3std3__45__cpo4rendE,@object
	.size		_ZN30_INTERNAL_805229f7_4_k_cu_main4cuda3std3__45__cpo4rendE,(_ZN30_INTERNAL_805229f7_4_k_cu_main4cuda3std6ranges3__45__cpo9iter_swapE - _ZN30_INTERNAL_805229f7_4_k_cu_main4cuda3std3__45__cpo4rendE)
_ZN30_INTERNAL_805229f7_4_k_cu_main4cuda3std3__45__cpo4rendE:
	.zero		1
	.type		_ZN30_INTERNAL_805229f7_4_k_cu_main4cuda3std6ranges3__45__cpo9iter_swapE,@object
	.size		_ZN30_INTERNAL_805229f7_4_k_cu_main4cuda3std6ranges3__45__cpo9iter_swapE,(_ZN30_INTERNAL_805229f7_4_k_cu_main4cuda3std3__48unexpectE - _ZN30_INTERNAL_805229f7_4_k_cu_main4cuda3std6ranges3__45__cpo9iter_swapE)
_ZN30_INTERNAL_805229f7_4_k_cu_main4cuda3std6ranges3__45__cpo9iter_swapE:
	.zero		1
	.type		_ZN30_INTERNAL_805229f7_4_k_cu_main4cuda3std3__48unexpectE,@object
	.size		_ZN30_INTERNAL_805229f7_4_k_cu_main4cuda3std3__48unexpectE,(_ZN30_INTERNAL_805229f7_4_k_cu_main6thrust24THRUST_300001_SM_1000_NS8cuda_cub3parE - _ZN30_INTERNAL_805229f7_4_k_cu_main4cuda3std3__48unexpectE)
_ZN30_INTERNAL_805229f7_4_k_cu_main4cuda3std3__48unexpectE:
	.zero		1
	.type		_ZN30_INTERNAL_805229f7_4_k_cu_main6thrust24THRUST_300001_SM_1000_NS8cuda_cub3parE,@object
	.size		_ZN30_INTERNAL_805229f7_4_k_cu_main6thrust24THRUST_300001_SM_1000_NS8cuda_cub3parE,(_ZN30_INTERNAL_805229f7_4_k_cu_main6thrust24THRUST_300001_SM_1000_NS12placeholders2_4E - _ZN30_INTERNAL_805229f7_4_k_cu_main6thrust24THRUST_300001_SM_1000_NS8cuda_cub3parE)
_ZN30_INTERNAL_805229f7_4_k_cu_main6thrust24THRUST_300001_SM_1000_NS8cuda_cub3parE:
	.zero		1
	.type		_ZN30_INTERNAL_805229f7_4_k_cu_main6thrust24THRUST_300001_SM_1000_NS12placeholders2_4E,@object
	.size		_ZN30_INTERNAL_805229f7_4_k_cu_main6thrust24THRUST_300001_SM_1000_NS12placeholders2_4E,(_ZN30_INTERNAL_805229f7_4_k_cu_main4cuda3std3__45__cpo4cendE - _ZN30_INTERNAL_805229f7_4_k_cu_main6thrust24THRUST_300001_SM_1000_NS12placeholders2_4E)
_ZN30_INTERNAL_805229f7_4_k_cu_main6thrust24THRUST_300001_SM_1000_NS12placeholders2_4E:
	.zero		1
	.type		_ZN30_INTERNAL_805229f7_4_k_cu_main4cuda3std3__45__cpo4cendE,@object
	.size		_ZN30_INTERNAL_805229f7_4_k_cu_main4cuda3std3__45__cpo4cendE,(_ZN30_INTERNAL_805229f7_4_k_cu_main4cuda3std6ranges3__45__cpo4cendE - _ZN30_INTERNAL_805229f7_4_k_cu_main4cuda3std3__45__cpo4cendE)
_ZN30_INTERNAL_805229f7_4_k_cu_main4cuda3std3__45__cpo4cendE:
	.zero		1
	.type		_ZN30_INTERNAL_805229f7_4_k_cu_main4cuda3std6ranges3__45__cpo4cendE,@object
	.size		_ZN30_INTERNAL_805229f7_4_k_cu_main4cuda3std6ranges3__45__cpo4cendE,(_ZN30_INTERNAL_805229f7_4_k_cu_main4cuda3std3__420unreachable_sentinelE - _ZN30_INTERNAL_805229f7_4_k_cu_main4cuda3std6ranges3__45__cpo4cendE)
_ZN30_INTERNAL_805229f7_4_k_cu_main4cuda3std6ranges3__45__cpo4cendE:
	.zero		1
	.type		_ZN30_INTERNAL_805229f7_4_k_cu_main4cuda3std3__420unreachable_sentinelE,@object
	.size		_ZN30_INTERNAL_805229f7_4_k_cu_main4cuda3std3__420unreachable_sentinelE,(_ZN30_INTERNAL_805229f7_4_k_cu_main4cuda3std6ranges3__45__cpo5ssizeE - _ZN30_INTERNAL_805229f7_4_k_cu_main4cuda3std3__420unreachable_sentinelE)
_ZN30_INTERNAL_805229f7_4_k_cu_main4cuda3std3__420unreachable_sentinelE:
	.zero		1
	.type		_ZN30_INTERNAL_805229f7_4_k_cu_main4cuda3std6ranges3__45__cpo5ssizeE,@object
	.size		_ZN30_INTERNAL_805229f7_4_k_cu_main4cuda3std6ranges3__45__cpo5ssizeE,(_ZN30_INTERNAL_805229f7_4_k_cu_main6thrust24THRUST_300001_SM_1000_NS12placeholders2_8E - _ZN30_INTERNAL_805229f7_4_k_cu_main4cuda3std6ranges3__45__cpo5ssizeE)
_ZN30_INTERNAL_805229f7_4_k_cu_main4cuda3std6ranges3__45__cpo5ssizeE:
	.zero		1
	.type		_ZN30_INTERNAL_805229f7_4_k_cu_main6thrust24THRUST_300001_SM_1000_NS12placeholders2_8E,@object
	.size		_ZN30_INTERNAL_805229f7_4_k_cu_main6thrust24THRUST_300001_SM_1000_NS12placeholders2_8E,(_ZN30_INTERNAL_805229f7_4_k_cu_main4cuda3std3__45__cpo5crendE - _ZN30_INTERNAL_805229f7_4_k_cu_main6thrust24THRUST_300001_SM_1000_NS12placeholders2_8E)
_ZN30_INTERNAL_805229f7_4_k_cu_main6thrust24THRUST_300001_SM_1000_NS12placeholders2_8E:
	.zero		1
	.type		_ZN30_INTERNAL_805229f7_4_k_cu_main4cuda3std3__45__cpo5crendE,@object
	.size		_ZN30_INTERNAL_805229f7_4_k_cu_main4cuda3std3__45__cpo5crendE,(_ZN30_INTERNAL_805229f7_4_k_cu_main4cuda3std6ranges3__45__cpo4prevE - _ZN30_INTERNAL_805229f7_4_k_cu_main4cuda3std3__45__cpo5crendE)
_ZN30_INTERNAL_805229f7_4_k_cu_main4cuda3std3__45__cpo5crendE:
	.zero		1
	.type		_ZN30_INTERNAL_805229f7_4_k_cu_main4cuda3std6ranges3__45__cpo4prevE,@object
	.size		_ZN30_INTERNAL_805229f7_4_k_cu_main4cuda3std6ranges3__45__cpo4prevE,(_ZN30_INTERNAL_805229f7_4_k_cu_main4cuda3std6ranges3__45__cpo9iter_moveE - _ZN30_INTERNAL_805229f7_4_k_cu_main4cuda3std6ranges3__45__cpo4prevE)
_ZN30_INTERNAL_805229f7_4_k_cu_main4cuda3std6ranges3__45__cpo4prevE:
	.zero		1
	.type		_ZN30_INTERNAL_805229f7_4_k_cu_main4cuda3std6ranges3__45__cpo9iter_moveE,@object
	.size		_ZN30_INTERNAL_805229f7_4_k_cu_main4cuda3std6ranges3__45__cpo9iter_moveE,(_ZN30_INTERNAL_805229f7_4_k_cu_main6thrust24THRUST_300001_SM_1000_NS6system6detail10sequential3seqE - _ZN30_INTERNAL_805229f7_4_k_cu_main4cuda3std6ranges3__45__cpo9iter_moveE)
_ZN30_INTERNAL_805229f7_4_k_cu_main4cuda3std6ranges3__45__cpo9iter_moveE:
	.zero		1
	.type		_ZN30_INTERNAL_805229f7_4_k_cu_main6thrust24THRUST_300001_SM_1000_NS6system6detail10sequential3seqE,@object
	.size		_ZN30_INTERNAL_805229f7_4_k_cu_main6thrust24THRUST_300001_SM_1000_NS6system6detail10sequential3seqE,(.L_31 - _ZN30_INTERNAL_805229f7_4_k_cu_main6thrust24THRUST_300001_SM_1000_NS6system6detail10sequential3seqE)
_ZN30_INTERNAL_805229f7_4_k_cu_main6thrust24THRUST_300001_SM_1000_NS6system6detail10sequential3seqE:
	.zero		1
.L_31:


//--------------------- .nv.shared._ZN3cub18CUB_300001_SM_10006detail8for_each13static_kernelINS2_12policy_hub_t12policy_500_tEmN6thrust24THRUST_300001_SM_1000_NS8cuda_cub20__uninitialized_fill7functorINS7_10device_ptrI12KCVReductionIiiiEEESD_EEEEvT0_T1_ --------------------------
	.section	.nv.shared._ZN3cub18CUB_300001_SM_10006detail8for_each13static_kernelINS2_12policy_hub_t12policy_500_tEmN6thrust24THRUST_300001_SM_1000_NS8cuda_cub20__uninitialized_fill7functorINS7_10device_ptrI12KCVReductionIiiiEEESD_EEEEvT0_T1_,"aw",@nobits
	.sectionflags	@""
	.align	16
	.zero		1024


//--------------------- .nv.shared._ZN3cub18CUB_300001_SM_10006detail8for_each13static_kernelINS2_12policy_hub_t12policy_500_tEmN6thrust24THRUST_300001_SM_1000_NS8cuda_cub20__uninitialized_fill7functorINS7_10device_ptrI13KeyCoordValueIiiiEEESD_EEEEvT0_T1_ --------------------------
	.section	.nv.shared._ZN3cub18CUB_300001_SM_10006detail8for_each13static_kernelINS2_12policy_hub_t12policy_500_tEmN6thrust24THRUST_300001_SM_1000_NS8cuda_cub20__uninitialized_fill7functorINS7_10device_ptrI13KeyCoordValueIiiiEEESD_EEEEvT0_T1_,"aw",@nobits
	.sectionflags	@""
	.align	16
	.zero		1024


//--------------------- .nv.shared._ZN3cub18CUB_300001_SM_10006detail11EmptyKernelIvEEvv --------------------------
	.section	.nv.shared._ZN3cub18CUB_300001_SM_10006detail11EmptyKernelIvEEvv,"aw",@nobits
	.sectionflags	@""
	.align	16
	.zero		1024


//--------------------- .nv.shared._ZN6thrust24THRUST_300001_SM_1000_NS8cuda_cub4core6detail13_kernel_agentINS1_15__reduce_by_key16ReduceByKeyAgentINS0_18transform_iteratorI13KeyCoordValueIiiiENS0_6detail15normal_iteratorINS0_10device_ptrIS9_EEEENS0_11use_defaultESF_EENS7_I15KCVIdxReductionIiiiiENS0_12zip_iteratorIN4cuda3std3__45tupleIJNS0_17counting_iteratorIiSF_SF_SF_EESE_EEEEESF_SF_EENS0_16discard_iteratorISF_EENSB_INSC_ISI_EEEENSM_8equal_toIiEE13KCVIdxReducerIiiiiEPllEEJSG_SS_SU_SW_S11_N3cub18CUB_300001_SM_100024ReduceByKeyScanTileStateISI_lLb0EEESY_S10_llEEEvDpT0_ --------------------------
	.section	.nv.shared._ZN6thrust24THRUST_300001_SM_1000_NS8cuda_cub4core6detail13_kernel_agentINS1_15__reduce_by_key16ReduceByKeyAgentINS0_18transform_iteratorI13KeyCoordValueIiiiENS0_6detail15normal_iteratorINS0_10device_ptrIS9_EEEENS0_11use_defaultESF_EENS7_I15KCVIdxReductionIiiiiENS0_12zip_iteratorIN4cuda3std3__45tupleIJNS0_17counting_iteratorIiSF_SF_SF_EESE_EEEEESF_SF_EENS0_16discard_iteratorISF_EENSB_INSC_ISI_EEEENSM_8equal_toIiEE13KCVIdxReducerIiiiiEPllEEJSG_SS_SU_SW_S11_N3cub18CUB_300001_SM_100024ReduceByKeyScanTileStateISI_lLb0EEESY_S10_llEEEvDpT0_,"aw",@nobits
	.sectionflags	@""
	.align	16
	.zero		1024


//--------------------- .nv.shared._ZN6thrust24THRUST_300001_SM_1000_NS8cuda_cub4core6detail13_kernel_agentINS1_15__reduce_by_key9InitAgentIN3cub18CUB_300001_SM_100024ReduceByKeyScanTileStateI15KCVIdxReductionIiiiiElLb0EEElPlEEJSC_lSD_EEEvDpT0_ --------------------------
	.section	.nv.shared._ZN6thrust24THRUST_300001_SM_1000_NS8cuda_cub4core6detail13_kernel_agentINS1_15__reduce_by_key9InitAgentIN3cub18CUB_300001_SM_100024ReduceByKeyScanTileStateI15KCVIdxReductionIiiiiElLb0EEElPlEEJSC_lSD_EEEvDpT0_,"aw",@nobits
	.sectionflags	@""
	.align	16
	.zero		1024


//--------------------- .nv.shared._ZN6thrust24THRUST_300001_SM_1000_NS8cuda_cub4core6detail13_kernel_agentINS1_15__reduce_by_key16ReduceByKeyAgentINS0_18transform_iteratorI13KeyCoordValueIiiiENS0_6detail15normal_iteratorINS0_10device_ptrIS9_EEEENS0_11use_defaultESF_EENS7_I15KCVIdxReductionIiiiiENS0_12zip_iteratorIN4cuda3std3__45tupleIJNS0_17counting_iteratorIiSF_SF_SF_EESE_EEEEESF_SF_EENS0_16discard_iteratorISF_EENSB_INSC_ISI_EEEENSM_8equal_toIiEE13KCVIdxReducerIiiiiEPiiEEJSG_SS_SU_SW_S11_N3cub18CUB_300001_SM_100024ReduceByKeyScanTileStateISI_iLb0EEESY_S10_iiEEEvDpT0_ --------------------------
	.section	.nv.shared._ZN6thrust24THRUST_300001_SM_1000_NS8cuda_cub4core6detail13_kernel_agentINS1_15__reduce_by_key16ReduceByKeyAgentINS0_18transform_iteratorI13KeyCoordValueIiiiENS0_6detail15normal_iteratorINS0_10device_ptrIS9_EEEENS0_11use_defaultESF_EENS7_I15KCVIdxReductionIiiiiENS0_12zip_iteratorIN4cuda3std3__45tupleIJNS0_17counting_iteratorIiSF_SF_SF_EESE_EEEEESF_SF_EENS0_16discard_iteratorISF_EENSB_INSC_ISI_EEEENSM_8equal_toIiEE13KCVIdxReducerIiiiiEPiiEEJSG_SS_SU_SW_S11_N3cub18CUB_300001_SM_100024ReduceByKeyScanTileStateISI_iLb0EEESY_S10_iiEEEvDpT0_,"aw",@nobits
	.sectionflags	@""
	.align	16
	.zero		1024


//--------------------- .nv.shared._ZN6thrust24THRUST_300001_SM_1000_NS8cuda_cub4core6detail13_kernel_agentINS1_15__reduce_by_key9InitAgentIN3cub18CUB_300001_SM_100024ReduceByKeyScanTileStateI15KCVIdxReductionIiiiiEiLb0EEEiPiEEJSC_iSD_EEEvDpT0_ --------------------------
	.section	.nv.shared._ZN6thrust24THRUST_300001_SM_1000_NS8cuda_cub4core6detail13_kernel_agentINS1_15__reduce_by_key9InitAgentIN3cub18CUB_300001_SM_100024ReduceByKeyScanTileStateI15KCVIdxReductionIiiiiEiLb0EEEiPiEEJSC_iSD_EEEvDpT0_,"aw",@nobits
	.sectionflags	@""
	.align	16
	.zero		1024


//--------------------- .nv.shared._ZN6thrust24THRUST_300001_SM_1000_NS8cuda_cub4core6detail13_kernel_agentINS1_15__reduce_by_key16ReduceByKeyAgentINS0_18transform_iteratorI13KeyCoordValueIiiiENS0_6detail15normal_iteratorINS0_10device_ptrIS9_EEEENS0_11use_defaultESF_EENS7_I12KCVReductionIiiiESE_SF_SF_EENS0_16discard_iteratorISF_EENSB_INSC_ISI_EEEEN4cuda3std3__48equal_toIiEE10KCVReducerIiiiEPllEEJSG_SJ_SL_SN_SV_N3cub18CUB_300001_SM_100024ReduceByKeyScanTileStateISI_lLb0EEESS_SU_llEEEvDpT0_ --------------------------
	.section	.nv.shared._ZN6thrust24THRUST_300001_SM_1000_NS8cuda_cub4core6detail13_kernel_agentINS1_15__reduce_by_key16ReduceByKeyAgentINS0_18transform_iteratorI13KeyCoordValueIiiiENS0_6detail15normal_iteratorINS0_10device_ptrIS9_EEEENS0_11use_defaultESF_EENS7_I12KCVReductionIiiiESE_SF_SF_EENS0_16discard_iteratorISF_EENSB_INSC_ISI_EEEEN4cuda3std3__48equal_toIiEE10KCVReducerIiiiEPllEEJSG_SJ_SL_SN_SV_N3cub18CUB_300001_SM_100024ReduceByKeyScanTileStateISI_lLb0EEESS_SU_llEEEvDpT0_,"aw",@nobits
	.sectionflags	@""
	.align	16
	.zero		1024


//--------------------- .nv.shared._ZN6thrust24THRUST_300001_SM_1000_NS8cuda_cub4core6detail13_kernel_agentINS1_15__reduce_by_key9InitAgentIN3cub18CUB_300001_SM_100024ReduceByKeyScanTileStateI12KCVReductionIiiiElLb0EEElPlEEJSC_lSD_EEEvDpT0_ --------------------------
	.section	.nv.shared._ZN6thrust24THRUST_300001_SM_1000_NS8cuda_cub4core6detail13_kernel_agentINS1_15__reduce_by_key9InitAgentIN3cub18CUB_300001_SM_100024ReduceByKeyScanTileStateI12KCVReductionIiiiElLb0EEElPlEEJSC_lSD_EEEvDpT0_,"aw",@nobits
	.sectionflags	@""
	.align	16
	.zero		1024


//--------------------- .nv.shared._ZN6thrust24THRUST_300001_SM_1000_NS8cuda_cub4core6detail13_kernel_agentINS1_15__reduce_by_key16ReduceByKeyAgentINS0_18transform_iteratorI13KeyCoordValueIiiiENS0_6detail15normal_iteratorINS0_10device_ptrIS9_EEEENS0_11use_defaultESF_EENS7_I12KCVReductionIiiiESE_SF_SF_EENS0_16discard_iteratorISF_EENSB_INSC_ISI_EEEEN4cuda3std3__48equal_toIiEE10KCVReducerIiiiEPiiEEJSG_SJ_SL_SN_SV_N3cub18CUB_300001_SM_100024ReduceByKeyScanTileStateISI_iLb0EEESS_SU_iiEEEvDpT0_ --------------------------
	.section	.nv.shared._ZN6thrust24THRUST_300001_SM_1000_NS8cuda_cub4core6detail13_kernel_agentINS1_15__reduce_by_key16ReduceByKeyAgentINS0_18transform_iteratorI13KeyCoordValueIiiiENS0_6detail15normal_iteratorINS0_10device_ptrIS9_EEEENS0_11use_defaultESF_EENS7_I12KCVReductionIiiiESE_SF_SF_EENS0_16discard_iteratorISF_EENSB_INSC_ISI_EEEEN4cuda3std3__48equal_toIiEE10KCVReducerIiiiEPiiEEJSG_SJ_SL_SN_SV_N3cub18CUB_300001_SM_100024ReduceByKeyScanTileStateISI_iLb0EEESS_SU_iiEEEvDpT0_,"aw",@nobits
	.sectionflags	@""
	.align	16
	.zero		1024


//--------------------- .nv.shared._ZN6thrust24THRUST_300001_SM_1000_NS8cuda_cub4core6detail13_kernel_agentINS1_15__reduce_by_key9InitAgentIN3cub18CUB_300001_SM_100024ReduceByKeyScanTileStateI12KCVReductionIiiiEiLb0EEEiPiEEJSC_iSD_EEEvDpT0_ --------------------------
	.section	.nv.shared._ZN6thrust24THRUST_300001_SM_1000_NS8cuda_cub4core6detail13_kernel_agentINS1_15__reduce_by_key9InitAgentIN3cub18CUB_300001_SM_100024ReduceByKeyScanTileStateI12KCVReductionIiiiEiLb0EEEiPiEEJSC_iSD_EEEvDpT0_,"aw",@nobits
	.sectionflags	@""
	.align	16
	.zero		1024


//--------------------- .nv.constant0._ZN3cub18CUB_300001_SM_10006detail8for_each13static_kernelINS2_12policy_hub_t12policy_500_tEmN6thrust24THRUST_300001_SM_1000_NS8cuda_cub20__uninitialized_fill7functorINS7_10device_ptrI15KCVIdxReductionIiiiiEEESD_EEEEvT0_T1_ --------------------------
	.section	.nv.constant0._ZN3cub18CUB_300001_SM_10006detail8for_each13static_kernelINS2_12policy_hub_t12policy_500_tEmN6thrust24THRUST_300001_SM_1000_NS8cuda_cub20__uninitialized_fill7functorINS7_10device_ptrI15KCVIdxReductionIiiiiEEESD_EEEEvT0_T1_,"a",@progbits
	.sectionflags	@""
	.align	4
.nv.constant0._ZN3cub18CUB_300001_SM_10006detail8for_each13static_kernelINS2_12policy_hub_t12policy_500_tEmN6thrust24THRUST_300001_SM_1000_NS8cuda_cub20__uninitialized_fill7functorINS7_10device_ptrI15KCVIdxReductionIiiiiEEESD_EEEEvT0_T1_:
	.zero		936


//--------------------- .nv.constant0._ZN3cub18CUB_300001_SM_10006detail8for_each13static_kernelINS2_12policy_hub_t12policy_500_tEmN6thrust24THRUST_300001_SM_1000_NS8cuda_cub20__uninitialized_fill7functorINS7_10device_ptrI12KCVReductionIiiiEEESD_EEEEvT0_T1_ --------------------------
	.section	.nv.constant0._ZN3cub18CUB_300001_SM_10006detail8for_each13static_kernelINS2_12policy_hub_t12policy_500_tEmN6thrust24THRUST_300001_SM_1000_NS8cuda_cub20__uninitialized_fill7functorINS7_10device_ptrI12KCVReductionIiiiEEESD_EEEEvT0_T1_,"a",@progbits
	.sectionflags	@""
	.align	4
.nv.constant0._ZN3cub18CUB_300001_SM_10006detail8for_each13static_kernelINS2_12policy_hub_t12policy_500_tEmN6thrust24THRUST_300001_SM_1000_NS8cuda_cub20__uninitialized_fill7functorINS7_10device_ptrI12KCVReductionIiiiEEESD_EEEEvT0_T1_:
	.zero		936


//--------------------- .nv.constant0._ZN3cub18CUB_300001_SM_10006detail8for_each13static_kernelINS2_12policy_hub_t12policy_500_tEmN6thrust24THRUST_300001_SM_1000_NS8cuda_cub20__uninitialized_fill7functorINS7_10device_ptrI13KeyCoordValueIiiiEEESD_EEEEvT0_T1_ --------------------------
	.section	.nv.constant0._ZN3cub18CUB_300001_SM_10006detail8for_each13static_kernelINS2_12policy_hub_t12policy_500_tEmN6thrust24THRUST_300001_SM_1000_NS8cuda_cub20__uninitialized_fill7functorINS7_10device_ptrI13KeyCoordValueIiiiEEESD_EEEEvT0_T1_,"a",@progbits
	.sectionflags	@""
	.align	4
.nv.constant0._ZN3cub18CUB_300001_SM_10006detail8for_each13static_kernelINS2_12policy_hub_t12policy_500_tEmN6thrust24THRUST_300001_SM_1000_NS8cuda_cub20__uninitialized_fill7functorINS7_10device_ptrI13KeyCoordValueIiiiEEESD_EEEEvT0_T1_:
	.zero		928


//--------------------- .nv.constant0._ZN3cub18CUB_300001_SM_10006detail11EmptyKernelIvEEvv --------------------------
	.section	.nv.constant0._ZN3cub18CUB_300001_SM_10006detail11EmptyKernelIvEEvv,"a",@progbits
	.sectionflags	@""
	.align	4
.nv.constant0._ZN3cub18CUB_300001_SM_10006detail11EmptyKernelIvEEvv:
	.zero		896


//--------------------- .nv.constant0._ZN6thrust24THRUST_300001_SM_1000_NS8cuda_cub4core6detail13_kernel_agentINS1_15__reduce_by_key16ReduceByKeyAgentINS0_18transform_iteratorI13KeyCoordValueIiiiENS0_6detail15normal_iteratorINS0_10device_ptrIS9_EEEENS0_11use_defaultESF_EENS7_I15KCVIdxReductionIiiiiENS0_12zip_iteratorIN4cuda3std3__45tupleIJNS0_17counting_iteratorIiSF_SF_SF_EESE_EEEEESF_SF_EENS0_16discard_iteratorISF_EENSB_INSC_ISI_EEEENSM_8equal_toIiEE13KCVIdxReducerIiiiiEPllEEJSG_SS_SU_SW_S11_N3cub18CUB_300001_SM_100024ReduceByKeyScanTileStateISI_lLb0EEESY_S10_llEEEvDpT0_ --------------------------
	.section	.nv.constant0._ZN6thrust24THRUST_300001_SM_1000_NS8cuda_cub4core6detail13_kernel_agentINS1_15__reduce_by_key16ReduceByKeyAgentINS0_18transform_iteratorI13KeyCoordValueIiiiENS0_6detail15normal_iteratorINS0_10device_ptrIS9_EEEENS0_11use_defaultESF_EENS7_I15KCVIdxReductionIiiiiENS0_12zip_iteratorIN4cuda3std3__45tupleIJNS0_17counting_iteratorIiSF_SF_SF_EESE_EEEEESF_SF_EENS0_16discard_iteratorISF_EENSB_INSC_ISI_EEEENSM_8equal_toIiEE13KCVIdxReducerIiiiiEPllEEJSG_SS_SU_SW_S11_N3cub18CUB_300001_SM_100024ReduceByKeyScanTileStateISI_lLb0EEESY_S10_llEEEvDpT0_,"a",@progbits
	.sectionflags	@""
	.align	4
.nv.constant0._ZN6thrust24THRUST_300001_SM_1000_NS8cuda_cub4core6detail13_kernel_agentINS1_15__reduce_by_key16ReduceByKeyAgentINS0_18transform_iteratorI13KeyCoordValueIiiiENS0_6detail15normal_iteratorINS0_10device_ptrIS9_EEEENS0_11use_defaultESF_EENS7_I15KCVIdxReductionIiiiiENS0_12zip_iteratorIN4cuda3std3__45tupleIJNS0_17counting_iteratorIiSF_SF_SF_EESE_EEEEESF_SF_EENS0_16discard_iteratorISF_EENSB_INSC_ISI_EEEENSM_8equal_toIiEE13KCVIdxReducerIiiiiEPllEEJSG_SS_SU_SW_S11_N3cub18CUB_300001_SM_100024ReduceByKeyScanTileStateISI_lLb0EEESY_S10_llEEEvDpT0_:
	.zero		1040


//--------------------- .nv.constant0._ZN6thrust24THRUST_300001_SM_1000_NS8cuda_cub4core6detail13_kernel_agentINS1_15__reduce_by_key9InitAgentIN3cub18CUB_300001_SM_100024ReduceByKeyScanTileStateI15KCVIdxReductionIiiiiElLb0EEElPlEEJSC_lSD_EEEvDpT0_ --------------------------
	.section	.nv.constant0._ZN6thrust24THRUST_300001_SM_1000_NS8cuda_cub4core6detail13_kernel_agentINS1_15__reduce_by_key9InitAgentIN3cub18CUB_300001_SM_100024ReduceByKeyScanTileStateI15KCVIdxReductionIiiiiElLb0EEElPlEEJSC_lSD_EEEvDpT0_,"a",@progbits
	.sectionflags	@""
	.align	4
.nv.constant0._ZN6thrust24THRUST_300001_SM_1000_NS8cuda_cub4core6detail13_kernel_agentINS1_15__reduce_by_key9InitAgentIN3cub18CUB_300001_SM_100024ReduceByKeyScanTileStateI15KCVIdxReductionIiiiiElLb0EEElPlEEJSC_lSD_EEEvDpT0_:
	.zero		936


//--------------------- .nv.constant0._ZN6thrust24THRUST_300001_SM_1000_NS8cuda_cub4core6detail13_kernel_agentINS1_15__reduce_by_key16ReduceByKeyAgentINS0_18transform_iteratorI13KeyCoordValueIiiiENS0_6detail15normal_iteratorINS0_10device_ptrIS9_EEEENS0_11use_defaultESF_EENS7_I15KCVIdxReductionIiiiiENS0_12zip_iteratorIN4cuda3std3__45tupleIJNS0_17counting_iteratorIiSF_SF_SF_EESE_EEEEESF_SF_EENS0_16discard_iteratorISF_EENSB_INSC_ISI_EEEENSM_8equal_toIiEE13KCVIdxReducerIiiiiEPiiEEJSG_SS_SU_SW_S11_N3cub18CUB_300001_SM_100024ReduceByKeyScanTileStateISI_iLb0EEESY_S10_iiEEEvDpT0_ --------------------------
	.section	.nv.constant0._ZN6thrust24THRUST_300001_SM_1000_NS8cuda_cub4core6detail13_kernel_agentINS1_15__reduce_by_key16ReduceByKeyAgentINS0_18transform_iteratorI13KeyCoordValueIiiiENS0_6detail15normal_iteratorINS0_10device_ptrIS9_EEEENS0_11use_defaultESF_EENS7_I15KCVIdxReductionIiiiiENS0_12zip_iteratorIN4cuda3std3__45tupleIJNS0_17counting_iteratorIiSF_SF_SF_EESE_EEEEESF_SF_EENS0_16discard_iteratorISF_EENSB_INSC_ISI_EEEENSM_8equal_toIiEE13KCVIdxReducerIiiiiEPiiEEJSG_SS_SU_SW_S11_N3cub18CUB_300001_SM_100024ReduceByKeyScanTileStateISI_iLb0EEESY_S10_iiEEEvDpT0_,"a",@progbits
	.sectionflags	@""
	.align	4
.nv.constant0._ZN6thrust24THRUST_300001_SM_1000_NS8cuda_cub4core6detail13_kernel_agentINS1_15__reduce_by_key16ReduceByKeyAgentINS0_18transform_iteratorI13KeyCoordValueIiiiENS0_6detail15normal_iteratorINS0_10device_ptrIS9_EEEENS0_11use_defaultESF_EENS7_I15KCVIdxReductionIiiiiENS0_12zip_iteratorIN4cuda3std3__45tupleIJNS0_17counting_iteratorIiSF_SF_SF_EESE_EEEEESF_SF_EENS0_16discard_iteratorISF_EENSB_INSC_ISI_EEEENSM_8equal_toIiEE13KCVIdxReducerIiiiiEPiiEEJSG_SS_SU_SW_S11_N3cub18CUB_300001_SM_100024ReduceByKeyScanTileStateISI_iLb0EEESY_S10_iiEEEvDpT0_:
	.zero		1028


//--------------------- .nv.constant0._ZN6thrust24THRUST_300001_SM_1000_NS8cuda_cub4core6detail13_kernel_agentINS1_15__reduce_by_key9InitAgentIN3cub18CUB_300001_SM_100024ReduceByKeyScanTileStateI15KCVIdxReductionIiiiiEiLb0EEEiPiEEJSC_iSD_EEEvDpT0_ --------------------------
	.section	.nv.constant0._ZN6thrust24THRUST_300001_SM_1000_NS8cuda_cub4core6detail13_kernel_agentINS1_15__reduce_by_key9InitAgentIN3cub18CUB_300001_SM_100024ReduceByKeyScanTileStateI15KCVIdxReductionIiiiiEiLb0EEEiPiEEJSC_iSD_EEEvDpT0_,"a",@progbits
	.sectionflags	@""
	.align	4
.nv.constant0._ZN6thrust24THRUST_300001_SM_1000_NS8cuda_cub4core6detail13_kernel_agentINS1_15__reduce_by_key9InitAgentIN3cub18CUB_300001_SM_100024ReduceByKeyScanTileStateI15KCVIdxReductionIiiiiEiLb0EEEiPiEEJSC_iSD_EEEvDpT0_:
	.zero		936


//--------------------- .nv.constant0._ZN6thrust24THRUST_300001_SM_1000_NS8cuda_cub4core6detail13_kernel_agentINS1_15__reduce_by_key16ReduceByKeyAgentINS0_18transform_iteratorI13KeyCoordValueIiiiENS0_6detail15normal_iteratorINS0_10device_ptrIS9_EEEENS0_11use_defaultESF_EENS7_I12KCVReductionIiiiESE_SF_SF_EENS0_16discard_iteratorISF_EENSB_INSC_ISI_EEEEN4cuda3std3__48equal_toIiEE10KCVReducerIiiiEPllEEJSG_SJ_SL_SN_SV_N3cub18CUB_300001_SM_100024ReduceByKeyScanTileStateISI_lLb0EEESS_SU_llEEEvDpT0_ --------------------------
	.section	.nv.constant0._ZN6thrust24THRUST_300001_SM_1000_NS8cuda_cub4core6detail13_kernel_agentINS1_15__reduce_by_key16ReduceByKeyAgentINS0_18transform_iteratorI13KeyCoordValueIiiiENS0_6detail15normal_iteratorINS0_10device_ptrIS9_EEEENS0_11use_defaultESF_EENS7_I12KCVReductionIiiiESE_SF_SF_EENS0_16discard_iteratorISF_EENSB_INSC_ISI_EEEEN4cuda3std3__48equal_toIiEE10KCVReducerIiiiEPllEEJSG_SJ_SL_SN_SV_N3cub18CUB_300001_SM_100024ReduceByKeyScanTileStateISI_lLb0EEESS_SU_llEEEvDpT0_,"a",@progbits
	.sectionflags	@""
	.align	4
.nv.constant0._ZN6thrust24THRUST_300001_SM_1000_NS8cuda_cub4core6detail13_kernel_agentINS1_15__reduce_by_key16ReduceByKeyAgentINS0_18transform_iteratorI13KeyCoordValueIiiiENS0_6detail15normal_iteratorINS0_10device_ptrIS9_EEEENS0_11use_defaultESF_EENS7_I12KCVReductionIiiiESE_SF_SF_EENS0_16discard_iteratorISF_EENSB_INSC_ISI_EEEEN4cuda3std3__48equal_toIiEE10KCVReducerIiiiEPllEEJSG_SJ_SL_SN_SV_N3cub18CUB_300001_SM_100024ReduceByKeyScanTileStateISI_lLb0EEESS_SU_llEEEvDpT0_:
	.zero		1032


//--------------------- .nv.constant0._ZN6thrust24THRUST_300001_SM_1000_NS8cuda_cub4core6detail13_kernel_agentINS1_15__reduce_by_key9InitAgentIN3cub18CUB_300001_SM_100024ReduceByKeyScanTileStateI12KCVReductionIiiiElLb0EEElPlEEJSC_lSD_EEEvDpT0_ --------------------------
	.section	.nv.constant0._ZN6thrust24THRUST_300001_SM_1000_NS8cuda_cub4core6detail13_kernel_agentINS1_15__reduce_by_key9InitAgentIN3cub18CUB_300001_SM_100024ReduceByKeyScanTileStateI12KCVReductionIiiiElLb0EEElPlEEJSC_lSD_EEEvDpT0_,"a",@progbits
	.sectionflags	@""
	.align	4
.nv.constant0._ZN6thrust24THRUST_300001_SM_1000_NS8cuda_cub4core6detail13_kernel_agentINS1_15__reduce_by_key9InitAgentIN3cub18CUB_300001_SM_100024ReduceByKeyScanTileStateI12KCVReductionIiiiElLb0EEElPlEEJSC_lSD_EEEvDpT0_:
	.zero		936


//--------------------- .nv.constant0._ZN6thrust24THRUST_300001_SM_1000_NS8cuda_cub4core6detail13_kernel_agentINS1_15__reduce_by_key16ReduceByKeyAgentINS0_18transform_iteratorI13KeyCoordValueIiiiENS0_6detail15normal_iteratorINS0_10device_ptrIS9_EEEENS0_11use_defaultESF_EENS7_I12KCVReductionIiiiESE_SF_SF_EENS0_16discard_iteratorISF_EENSB_INSC_ISI_EEEEN4cuda3std3__48equal_toIiEE10KCVReducerIiiiEPiiEEJSG_SJ_SL_SN_SV_N3cub18CUB_300001_SM_100024ReduceByKeyScanTileStateISI_iLb0EEESS_SU_iiEEEvDpT0_ --------------------------
	.section	.nv.constant0._ZN6thrust24THRUST_300001_SM_1000_NS8cuda_cub4core6detail13_kernel_agentINS1_15__reduce_by_key16ReduceByKeyAgentINS0_18transform_iteratorI13KeyCoordValueIiiiENS0_6detail15normal_iteratorINS0_10device_ptrIS9_EEEENS0_11use_defaultESF_EENS7_I12KCVReductionIiiiESE_SF_SF_EENS0_16discard_iteratorISF_EENSB_INSC_ISI_EEEEN4cuda3std3__48equal_toIiEE10KCVReducerIiiiEPiiEEJSG_SJ_SL_SN_SV_N3cub18CUB_300001_SM_100024ReduceByKeyScanTileStateISI_iLb0EEESS_SU_iiEEEvDpT0_,"a",@progbits
	.sectionflags	@""
	.align	4
.nv.constant0._ZN6thrust24THRUST_300001_SM_1000_NS8cuda_cub4core6detail13_kernel_agentINS1_15__reduce_by_key16ReduceByKeyAgentINS0_18transform_iteratorI13KeyCoordValueIiiiENS0_6detail15normal_iteratorINS0_10device_ptrIS9_EEEENS0_11use_defaultESF_EENS7_I12KCVReductionIiiiESE_SF_SF_EENS0_16discard_iteratorISF_EENSB_INSC_ISI_EEEEN4cuda3std3__48equal_toIiEE10KCVReducerIiiiEPiiEEJSG_SJ_SL_SN_SV_N3cub18CUB_300001_SM_100024ReduceByKeyScanTileStateISI_iLb0EEESS_SU_iiEEEvDpT0_:
	.zero		1020


//--------------------- .nv.constant0._ZN6thrust24THRUST_300001_SM_1000_NS8cuda_cub4core6detail13_kernel_agentINS1_15__reduce_by_key9InitAgentIN3cub18CUB_300001_SM_100024ReduceByKeyScanTileStateI12KCVReductionIiiiEiLb0EEEiPiEEJSC_iSD_EEEvDpT0_ --------------------------
	.section	.nv.constant0._ZN6thrust24THRUST_300001_SM_1000_NS8cuda_cub4core6detail13_kernel_agentINS1_15__reduce_by_key9InitAgentIN3cub18CUB_300001_SM_100024ReduceByKeyScanTileStateI12KCVReductionIiiiEiLb0EEEiPiEEJSC_iSD_EEEvDpT0_,"a",@progbits
	.sectionflags	@""
	.align	4
.nv.constant0._ZN6thrust24THRUST_300001_SM_1000_NS8cuda_cub4core6detail13_kernel_agentINS1_15__reduce_by_key9InitAgentIN3cub18CUB_300001_SM_100024ReduceByKeyScanTileStateI12KCVReductionIiiiEiLb0EEEiPiEEJSC_iSD_EEEvDpT0_:
	.zero		936


//--------------------- SYMBOLS --------------------------

	.type		.nv.reservedSmem.offset0,@object
	.size		.nv.reservedSmem.offset0,0x4
	.type		.nv.reservedSmem.cap,@object
	.size		.nv.reservedSmem.cap,0x4
